def matmul_kernel(
    a_ptr,
    b_ptr,
    c_ptr,
    M,
    N,
    K,
    stride_am,
    stride_ak,
    stride_bk,
    stride_bn,
    stride_cm,
    stride_cn,
    BLOCK_M: tl.constexpr,
    BLOCK_N: tl.constexpr,
    BLOCK_K: tl.constexpr,
    GROUP_M: tl.constexpr,
):
    pid = tl.program_id(axis=0)
    num_pid_m = tl.cdiv(M, BLOCK_M)
    num_pid_n = tl.cdiv(N, BLOCK_N)
    num_pid_in_group = GROUP_M * num_pid_n
    group_id = pid // num_pid_in_group
    first_pid_m = group_id * GROUP_M
    group_size_m = min(num_pid_m - first_pid_m, GROUP_M)
    pid_m = first_pid_m + ((pid % num_pid_in_group) % group_size_m)
    pid_n = (pid % num_pid_in_group) // group_size_m

    offs_am = (pid_m * BLOCK_M + tl.arange(0, BLOCK_M)) % M
    offs_bn = (pid_n * BLOCK_N + tl.arange(0, BLOCK_N)) % N
    offs_k = tl.arange(0, BLOCK_K)
    a_ptrs = a_ptr + offs_am[:, None] * stride_am + offs_k[None, :] * stride_ak
    b_ptrs = b_ptr + offs_k[:, None] * stride_bk + offs_bn[None, :] * stride_bn

    acc = tl.zeros((BLOCK_M, BLOCK_N), dtype=tl.float32)
    for kk in range(0, tl.cdiv(K, BLOCK_K)):
        a = tl.load(a_ptrs, mask=offs_k[None, :] < K - kk * BLOCK_K, other=0.0)
        b = tl.load(b_ptrs, mask=offs_k[:, None] < K - kk * BLOCK_K, other=0.0)
        acc = tl.dot(a, b, acc)
        a_ptrs += BLOCK_K * stride_ak
        b_ptrs += BLOCK_K * stride_bk

    c = acc.to(c_ptr.dtype.element_ty)
    offs_cm = pid_m * BLOCK_M + tl.arange(0, BLOCK_M)
    offs_cn = pid_n * BLOCK_N + tl.arange(0, BLOCK_N)
    c_ptrs = c_ptr + offs_cm[:, None] * stride_cm + offs_cn[None, :] * stride_cn
    mask = (offs_cm[:, None] < M) & (offs_cn[None, :] < N)
    tl.store(c_ptrs, c, mask=mask)

# config = {"BLOCK_K": 128, "BLOCK_M": 256, "BLOCK_N": 256, "GROUP_M": 8, "arch": "sm_90", "dtype": "bf16", "num_ctas": 2, "num_stages": 3, "num_warps": 4}
# arch = sm_90


// ===== COMPILED SASS (sm_90a) =====

	.target	sm_90a

	.elftype	@"ET_EXEC"


//--------------------- .note.nv.tkinfo           --------------------------
	.section	.note.nv.tkinfo,"",@"SHT_NOTE"
	.sectionflags	@"SHF_NOTE_NV_TKINFO"
	.tkinfo
        /*0018*/ 	.word	0x00000002
        /*0030*/ 	.string	""
        /*0030*/ 	.string	"ptxas"
        /*0030*/ 	.string	"Cuda compilation tools, release 13.0, V13.0.88"
        /*0030*/ 	.string	"Build cuda_13.0.r13.0/compiler.36424714_0"
        /*0030*/ 	.string	"-v  -suppress-debug-info  -lineinfo  -arch sm_90a "



//--------------------- .note.nv.cuinfo           --------------------------
	.section	.note.nv.cuinfo,"",@"SHT_NOTE"
	.sectionflags	@"SHF_NOTE_NV_CUINFO"
        /*0018*/ 	.short	0x0002
        /*001a*/ 	.short	0x005a
        /*001c*/ 	.short	0x0082
	.zero		2


//--------------------- .nv.info                  --------------------------
	.section	.nv.info,"",@"SHT_CUDA_INFO"
	.align	4


	//----- nvinfo : EIATTR_REGCOUNT
	.align		4
        /*0000*/ 	.byte	0x04, 0x2f
        /*0002*/ 	.short	(.L_1 - .L_0)
	.align		4
.L_0:
        /*0004*/ 	.word	index@(matmul_kernel)
        /*0008*/ 	.word	0x000000ff


	//----- nvinfo : EIATTR_FRAME_SIZE
	.align		4
.L_1:
        /*000c*/ 	.byte	0x04, 0x11
        /*000e*/ 	.short	(.L_3 - .L_2)
	.align		4
.L_2:
        /*0010*/ 	.word	index@(matmul_kernel)
        /*0014*/ 	.word	0x00001450


	//----- nvinfo : EIATTR_MIN_STACK_SIZE
	.align		4
.L_3:
        /*0018*/ 	.byte	0x04, 0x12
        /*001a*/ 	.short	(.L_5 - .L_4)
	.align		4
.L_4:
        /*001c*/ 	.word	index@(matmul_kernel)
        /*0020*/ 	.word	0x00001450
.L_5:


//--------------------- .nv.compat                --------------------------
	.section	.nv.compat,"",@"SHT_CUDA_COMPAT_INFO"
	.align	4
        /*0000*/ 	.byte	0x02, 0x09, 0x01, 0x00, 0x02, 0x02, 0x04, 0x00, 0x02, 0x05, 0x05, 0x00, 0x03, 0x07, 0x01, 0x01
        /*0010*/ 	.byte	0x02, 0x03, 0x00, 0x00, 0x02, 0x06, 0x01, 0x00, 0x04, 0x0b, 0x08, 0x00, 0x00, 0x00, 0x00, 0x00
        /*0020*/ 	.byte	0x00, 0x00, 0x00, 0x00


//--------------------- .nv.info.matmul_kernel    --------------------------
	.section	.nv.info.matmul_kernel,"",@"SHT_CUDA_INFO"
	.sectionflags	@""
	.align	4


	//----- nvinfo : EIATTR_CUDA_API_VERSION
	.align		4
        /*0000*/ 	.byte	0x04, 0x37
        /*0002*/ 	.short	(.L_7 - .L_6)
.L_6:
        /*0004*/ 	.word	0x00000082


	//----- nvinfo : EIATTR_KPARAM_INFO
	.align		4
.L_7:
        /*0008*/ 	.byte	0x04, 0x17
        /*000a*/ 	.short	(.L_9 - .L_8)
.L_8:
        /*000c*/ 	.word	0x00000000
        /*0010*/ 	.short	0x000d
        /*0012*/ 	.short	0x0048
        /*0014*/ 	.byte	0x00, 0xf4, 0x21, 0x00


	//----- nvinfo : EIATTR_KPARAM_INFO
	.align		4
.L_9:
        /*0018*/ 	.byte	0x04, 0x17
        /*001a*/ 	.short	(.L_11 - .L_10)
.L_10:
        /*001c*/ 	.word	0x00000000
        /*0020*/ 	.short	0x000c
        /*0022*/ 	.short	0x0040
        /*0024*/ 	.byte	0x00, 0xf4, 0x21, 0x00


	//----- nvinfo : EIATTR_KPARAM_INFO
	.align		4
.L_11:
        /*0028*/ 	.byte	0x04, 0x17
        /*002a*/ 	.short	(.L_13 - .L_12)
.L_12:
        /*002c*/ 	.word	0x00000000
        /*0030*/ 	.short	0x000b
        /*0032*/ 	.short	0x0038
        /*0034*/ 	.byte	0x00, 0xf0, 0x11, 0x00


	//----- nvinfo : EIATTR_KPARAM_INFO
	.align		4
.L_13:
        /*0038*/ 	.byte	0x04, 0x17
        /*003a*/ 	.short	(.L_15 - .L_14)
.L_14:
        /*003c*/ 	.word	0x00000000
        /*0040*/ 	.short	0x000a
        /*0042*/ 	.short	0x0034
        /*0044*/ 	.byte	0x00, 0xf0, 0x11, 0x00


	//----- nvinfo : EIATTR_KPARAM_INFO
	.align		4
.L_15:
        /*0048*/ 	.byte	0x04, 0x17
        /*004a*/ 	.short	(.L_17 - .L_16)
.L_16:
        /*004c*/ 	.word	0x00000000
        /*0050*/ 	.short	0x0009
        /*0052*/ 	.short	0x0030
        /*0054*/ 	.byte	0x00, 0xf0, 0x11, 0x00


	//----- nvinfo : EIATTR_KPARAM_INFO
	.align		4
.L_17:
        /*0058*/ 	.byte	0x04, 0x17
        /*005a*/ 	.short	(.L_19 - .L_18)
.L_18:
        /*005c*/ 	.word	0x00000000
        /*0060*/ 	.short	0x0008
        /*0062*/ 	.short	0x002c
        /*0064*/ 	.byte	0x00, 0xf0, 0x11, 0x00


	//----- nvinfo : EIATTR_KPARAM_INFO
	.align		4
.L_19:
        /*0068*/ 	.byte	0x04, 0x17
        /*006a*/ 	.short	(.L_21 - .L_20)
.L_20:
        /*006c*/ 	.word	0x00000000
        /*0070*/ 	.short	0x0007
        /*0072*/ 	.short	0x0028
        /*0074*/ 	.byte	0x00, 0xf0, 0x11, 0x00


	//----- nvinfo : EIATTR_KPARAM_INFO
	.align		4
.L_21:
        /*0078*/ 	.byte	0x04, 0x17
        /*007a*/ 	.short	(.L_23 - .L_22)
.L_22:
        /*007c*/ 	.word	0x00000000
        /*0080*/ 	.short	0x0006
        /*0082*/ 	.short	0x0024
        /*0084*/ 	.byte	0x00, 0xf0, 0x11, 0x00


	//----- nvinfo : EIATTR_KPARAM_INFO
	.align		4
.L_23:
        /*0088*/ 	.byte	0x04, 0x17
        /*008a*/ 	.short	(.L_25 - .L_24)
.L_24:
        /*008c*/ 	.word	0x00000000
        /*0090*/ 	.short	0x0005
        /*0092*/ 	.short	0x0020
        /*0094*/ 	.byte	0x00, 0xf0, 0x11, 0x00


	//----- nvinfo : EIATTR_KPARAM_INFO
	.align		4
.L_25:
        /*0098*/ 	.byte	0x04, 0x17
        /*009a*/ 	.short	(.L_27 - .L_26)
.L_26:
        /*009c*/ 	.word	0x00000000
        /*00a0*/ 	.short	0x0004
        /*00a2*/ 	.short	0x001c
        /*00a4*/ 	.byte	0x00, 0xf0, 0x11, 0x00


	//----- nvinfo : EIATTR_KPARAM_INFO
	.align		4
.L_27:
        /*00a8*/ 	.byte	0x04, 0x17
        /*00aa*/ 	.short	(.L_29 - .L_28)
.L_28:
        /*00ac*/ 	.word	0x00000000
        /*00b0*/ 	.short	0x0003
        /*00b2*/ 	.short	0x0018
        /*00b4*/ 	.byte	0x00, 0xf0, 0x11, 0x00


	//----- nvinfo : EIATTR_KPARAM_INFO
	.align		4
.L_29:
        /*00b8*/ 	.byte	0x04, 0x17
        /*00ba*/ 	.short	(.L_31 - .L_30)
.L_30:
        /*00bc*/ 	.word	0x00000000
        /*00c0*/ 	.short	0x0002
        /*00c2*/ 	.short	0x0010
        /*00c4*/ 	.byte	0x00, 0xf4, 0x21, 0x00


	//----- nvinfo : EIATTR_KPARAM_INFO
	.align		4
.L_31:
        /*00c8*/ 	.byte	0x04, 0x17
        /*00ca*/ 	.short	(.L_33 - .L_32)
.L_32:
        /*00cc*/ 	.word	0x00000000
        /*00d0*/ 	.short	0x0001
        /*00d2*/ 	.short	0x0008
        /*00d4*/ 	.byte	0x00, 0xf4, 0x21, 0x00


	//----- nvinfo : EIATTR_KPARAM_INFO
	.align		4
.L_33:
        /*00d8*/ 	.byte	0x04, 0x17
        /*00da*/ 	.short	(.L_35 - .L_34)
.L_34:
        /*00dc*/ 	.word	0x00000000
        /*00e0*/ 	.short	0x0000
        /*00e2*/ 	.short	0x0000
        /*00e4*/ 	.byte	0x00, 0xf4, 0x21, 0x00


	//----- nvinfo : EIATTR_EXPLICIT_CLUSTER
	.align		4
.L_35:
        /*00e8*/ 	.byte	0x01, 0x3e
	.zero		2


	//----- nvinfo : EIATTR_CTA_PER_CLUSTER
	.align		4
        /*00ec*/ 	.byte	0x04, 0x3d
        /*00ee*/ 	.short	(.L_37 - .L_36)
.L_36:
        /*00f0*/ 	.word	0x00000002
        /*00f4*/ 	.word	0x00000001
        /*00f8*/ 	.word	0x00000001


	//----- nvinfo : EIATTR_SPARSE_MMA_MASK
	.align		4
.L_37:
        /*00fc*/ 	.byte	0x03, 0x50
        /*00fe*/ 	.short	0x0000


	//----- nvinfo : EIATTR_MAXREG_COUNT
	.align		4
        /*0100*/ 	.byte	0x03, 0x1b
        /*0102*/ 	.short	0x00ff


	//----- nvinfo : EIATTR_NUM_BARRIERS
	.align		4
        /*0104*/ 	.byte	0x02, 0x4c
        /*0106*/ 	.byte	0x01
	.zero		1


	//----- nvinfo : EIATTR_ANNOTATIONS
	.align		4
        /*0108*/ 	.byte	0x04, 0x55
        /*010a*/ 	.short	(.L_39 - .L_38)


	//   ....[0]....
.L_38:
        /*010c*/ 	.word	0x00000001
        /*0110*/ 	.byte	0x30, 0x0f, 0x00, 0x00, 0x01, 0x00, 0x00, 0x00, 0xf0, 0x19, 0x00, 0x00, 0x01, 0x00, 0x00, 0x00
        /* <DEDUP_REMOVED lines=2074> */
        /*82c0*/ 	.byte	0x90, 0xf9, 0x02, 0x00, 0x01, 0x00, 0x00, 0x00, 0x40, 0x01, 0x03, 0x00


	//----- nvinfo : EIATTR_MERCURY_ISA_VERSION
	.align		4
.L_39:
        /*82cc*/ 	.byte	0x03, 0x5f
        /*82ce*/ 	.short	0x0101


	//----- nvinfo : EIATTR_EXIT_INSTR_OFFSETS
	.align		4
        /*82d0*/ 	.byte	0x04, 0x1c
        /*82d2*/ 	.short	(.L_41 - .L_40)


	//   ....[0]....
.L_40:
        /*82d4*/ 	.word	0x00038940


	//   ....[1]....
        /*82d8*/ 	.word	0x00038970


	//----- nvinfo : EIATTR_REQNTID
	.align		4
.L_41:
        /*82dc*/ 	.byte	0x04, 0x10
        /*82de*/ 	.short	(.L_43 - .L_42)
.L_42:
        /*82e0*/ 	.word	0x00000080
        /*82e4*/ 	.word	0x00000001
        /*82e8*/ 	.word	0x00000001


	//----- nvinfo : EIATTR_CBANK_PARAM_SIZE
	.align		4
.L_43:
        /*82ec*/ 	.byte	0x03, 0x19
        /*82ee*/ 	.short	0x0050


	//----- nvinfo : EIATTR_PARAM_CBANK
	.align		4
        /*82f0*/ 	.byte	0x04, 0x0a
        /*82f2*/ 	.short	(.L_45 - .L_44)
	.align		4
.L_44:
        /*82f4*/ 	.word	index@(.nv.constant0.matmul_kernel)
        /*82f8*/ 	.short	0x0210
        /*82fa*/ 	.short	0x0050


	//----- nvinfo : EIATTR_SW_WAR
	.align		4
.L_45:
        /*82fc*/ 	.byte	0x04, 0x36
        /*82fe*/ 	.short	(.L_47 - .L_46)
.L_46:
        /*8300*/ 	.word	0x00000008
.L_47:


//--------------------- .nv.callgraph             --------------------------
	.section	.nv.callgraph,"",@"SHT_CUDA_CALLGRAPH"
	.align	4
	.sectionentsize	8
	.align		4
        /*0000*/ 	.word	0x00000000
	.align		4
        /*0004*/ 	.word	0xffffffff
	.align		4
        /*0008*/ 	.word	0x00000000
	.align		4
        /*000c*/ 	.word	0xfffffffe
	.align		4
        /*0010*/ 	.word	0x00000000
	.align		4
        /*0014*/ 	.word	0xfffffffd
	.align		4
        /*0018*/ 	.word	0x00000000
	.align		4
        /*001c*/ 	.word	0xfffffffc


//--------------------- .text.matmul_kernel       --------------------------
	.section	.text.matmul_kernel,"ax",@progbits
	.align	128
        .global         matmul_kernel
        .type           matmul_kernel,@function
        .size           matmul_kernel,(.L_x_3 - matmul_kernel)
        .other          matmul_kernel,@"STO_CUDA_ENTRY STV_DEFAULT"
matmul_kernel:
.text.matmul_kernel:
[----:B------:R-:W0:Y:S08]  /*0000*/  LDC R1, c[0x0][0x28] ;  /* 0x00000a00ff017b82 */ /* 0x000e300000000800 */
[----:B------:R-:W1:Y:S01]  /*0010*/  LDC.64 R6, c[0x0][0x228] ;  /* 0x00008a00ff067b82 */ /* 0x000e620000000a00 */
[----:B------:R-:W2:Y:S01]  /*0020*/  S2R R14, SR_TID.X ;  /* 0x00000000000e7919 */ /* 0x000ea20000002100 */
[----:B0-----:R-:W-:Y:S01]  /*0030*/  VIADD R1, R1, 0xffffebb0 ;  /* 0xffffebb001017836 */ /* 0x001fe20000000000 */
[----:B------:R-:W-:-:S02]  /*0040*/  CS2R R176, SRZ ;  /* 0x0000000000b07805 */ /* 0x000fc4000001ff00 */
[----:B------:R-:W-:Y:S02]  /*0050*/  CS2R R178, SRZ ;  /* 0x0000000000b27805 */ /* 0x000fe4000001ff00 */
[----:B------:R-:W-:Y:S02]  /*0060*/  CS2R R168, SRZ ;  /* 0x0000000000a87805 */ /* 0x000fe4000001ff00 */
[----:B------:R-:W-:Y:S02]  /*0070*/  CS2R R170, SRZ ;  /* 0x0000000000aa7805 */ /* 0x000fe4000001ff00 */
[----:B------:R-:W-:Y:S01]  /*0080*/  CS2R R160, SRZ ;  /* 0x0000000000a07805 */ /* 0x000fe2000001ff00 */
[----:B------:R-:W0:Y:S01]  /*0090*/  S2UR UR4, SR_CTAID.X ;  /* 0x00000000000479c3 */ /* 0x000e220000002500 */
[----:B------:R-:W-:Y:S02]  /*00a0*/  CS2R R162, SRZ ;  /* 0x0000000000a27805 */ /* 0x000fe4000001ff00 */
[----:B------:R-:W-:-:S02]  /*00b0*/  CS2R R156, SRZ ;  /* 0x00000000009c7805 */ /* 0x000fc4000001ff00 */
[----:B------:R-:W-:Y:S02]  /*00c0*/  CS2R R158, SRZ ;  /* 0x00000000009e7805 */ /* 0x000fe4000001ff00 */
[----:B------:R-:W-:Y:S02]  /*00d0*/  CS2R R40, SRZ ;  /* 0x0000000000287805 */ /* 0x000fe4000001ff00 */
[----:B------:R-:W-:Y:S02]  /*00e0*/  CS2R R42, SRZ ;  /* 0x00000000002a7805 */ /* 0x000fe4000001ff00 */
[----:B------:R-:W-:Y:S02]  /*00f0*/  CS2R R44, SRZ ;  /* 0x00000000002c7805 */ /* 0x000fe4000001ff00 */
[----:B------:R-:W-:Y:S01]  /*0100*/  CS2R R46, SRZ ;  /* 0x00000000002e7805 */ /* 0x000fe2000001ff00 */
[----:B------:R-:W3:Y:S01]  /*0110*/  S2UR UR7, SR_CgaCtaId ;  /* 0x00000000000779c3 */ /* 0x000ee20000008800 */
[----:B------:R-:W-:-:S02]  /*0120*/  CS2R R48, SRZ ;  /* 0x0000000000307805 */ /* 0x000fc4000001ff00 */
[----:B------:R-:W-:Y:S02]  /*0130*/  CS2R R50, SRZ ;  /* 0x0000000000327805 */ /* 0x000fe4000001ff00 */
[----:B------:R-:W-:Y:S02]  /*0140*/  CS2R R52, SRZ ;  /* 0x0000000000347805 */ /* 0x000fe4000001ff00 */
[----:B------:R-:W-:Y:S02]  /*0150*/  CS2R R54, SRZ ;  /* 0x0000000000367805 */ /* 0x000fe4000001ff00 */
[----:B------:R-:W-:Y:S02]  /*0160*/  CS2R R56, SRZ ;  /* 0x0000000000387805 */ /* 0x000fe4000001ff00 */
[----:B------:R-:W-:Y:S02]  /*0170*/  CS2R R58, SRZ ;  /* 0x00000000003a7805 */ /* 0x000fe4000001ff00 */
[----:B------:R-:W-:Y:S01]  /*0180*/  CS2R R60, SRZ ;  /* 0x00000000003c7805 */ /* 0x000fe2000001ff00 */
[----:B-1----:R-:W-:Y:S01]  /*0190*/  VIADD R0, R7, 0xff ;  /* 0x000000ff07007836 */ /* 0x002fe20000000000 */
[----:B------:R-:W-:-:S02]  /*01a0*/  CS2R R62, SRZ ;  /* 0x00000000003e7805 */ /* 0x000fc4000001ff00 */
[----:B------:R-:W-:Y:S02]  /*01b0*/  CS2R R64, SRZ ;  /* 0x0000000000407805 */ /* 0x000fe4000001ff00 */
[----:B------:R-:W-:Y:S02]  /*01c0*/  CS2R R66, SRZ ;  /* 0x0000000000427805 */ /* 0x000fe4000001ff00 */
[----:B------:R-:W-:Y:S02]  /*01d0*/  CS2R R68, SRZ ;  /* 0x0000000000447805 */ /* 0x000fe4000001ff00 */
[----:B------:R-:W-:Y:S02]  /*01e0*/  SHF.R.S32.HI R3, RZ, 0x1f, R0 ;  /* 0x0000001fff037819 */ /* 0x000fe40000011400 */
[----:B------:R-:W-:Y:S02]  /*01f0*/  CS2R R70, SRZ ;  /* 0x0000000000467805 */ /* 0x000fe4000001ff00 */
[----:B------:R-:W-:-:S02]  /*0200*/  CS2R R72, SRZ ;  /* 0x0000000000487805 */ /* 0x000fc4000001ff00 */
[----:B0-----:R-:W-:Y:S01]  /*0210*/  I2FP.F32.U32 R5, UR4 ;  /* 0x0000000400057c45 */ /* 0x001fe20008201000 */
[----:B------:R-:W-:Y:S01]  /*0220*/  ULDC UR4, c[0x0][0x150] ;  /* 0x0000540000047ab9 */ /* 0x000fe20000000800 */
[----:B------:R-:W-:Y:S02]  /*0230*/  LEA.HI R3, R3, R0, RZ, 0x8 ;  /* 0x0000000003037211 */ /* 0x000fe400078f40ff */
[----:B------:R-:W-:Y:S02]  /*0240*/  CS2R R74, SRZ ;  /* 0x00000000004a7805 */ /* 0x000fe4000001ff00 */
[----:B------:R-:W-:Y:S01]  /*0250*/  CS2R R76, SRZ ;  /* 0x00000000004c7805 */ /* 0x000fe2000001ff00 */
[----:B------:R-:W-:Y:S01]  /*0260*/  FMUL R5, R5, UR4 ;  /* 0x0000000405057c20 */ /* 0x000fe20008400000 */
[----:B------:R-:W-:Y:S01]  /*0270*/  SHF.R.S32.HI R3, RZ, 0x8, R3 ;  /* 0x00000008ff037819 */ /* 0x000fe20000011403 */
[----:B------:R-:W-:Y:S01]  /*0280*/  UMOV UR4, 0x400 ;  /* 0x0000040000047882 */ /* 0x000fe20000000000 */
[----:B---3--:R-:W-:Y:S01]  /*0290*/  USHF.L.U32 UR6, UR7, 0x7, URZ ;  /* 0x0000000707067899 */ /* 0x008fe2000800063f */
[----:B------:R-:W-:Y:S01]  /*02a0*/  CS2R R78, SRZ ;  /* 0x00000000004e7805 */ /* 0x000fe2000001ff00 */
[----:B------:R-:W-:Y:S01]  /*02b0*/  ULEA UR4, UR7, UR4, 0x18 ;  /* 0x0000000407047291 */ /* 0x000fe2000f8ec03f */
[----:B------:R-:W-:Y:S01]  /*02c0*/  IMAD.SHL.U32 R4, R3, 0x8, RZ ;  /* 0x0000000803047824 */ /* 0x000fe200078e00ff */
[----:B------:R-:W0:Y:S01]  /*02d0*/  F2I.U32.TRUNC.NTZ R5, R5 ;  /* 0x0000000500057305 */ /* 0x000e22000020f000 */
[----:B------:R-:W-:Y:S01]  /*02e0*/  ULOP3.LUT UR6, UR6, 0x80, URZ, 0xc0, !UPT ;  /* 0x0000008006067892 */ /* 0x000fe2000f8ec03f */
[----:B------:R-:W-:-:S02]  /*02f0*/  CS2R R80, SRZ ;  /* 0x0000000000507805 */ /* 0x000fc4000001ff00 */
[----:B------:R-:W-:Y:S02]  /*0300*/  CS2R R82, SRZ ;  /* 0x0000000000527805 */ /* 0x000fe4000001ff00 */
[----:B------:R-:W-:Y:S02]  /*0310*/  IABS R9, R4 ;  /* 0x0000000400097213 */ /* 0x000fe40000000000 */
[----:B------:R-:W-:Y:S02]  /*0320*/  CS2R R84, SRZ ;  /* 0x0000000000547805 */ /* 0x000fe4000001ff00 */
[----:B------:R-:W-:Y:S02]  /*0330*/  CS2R R86, SRZ ;  /* 0x0000000000567805 */ /* 0x000fe4000001ff00 */
[----:B------:R-:W-:Y:S01]  /*0340*/  CS2R R88, SRZ ;  /* 0x0000000000587805 */ /* 0x000fe2000001ff00 */
[----:B------:R-:W1:Y:S01]  /*0350*/  I2F.RP R0, R9 ;  /* 0x0000000900007306 */ /* 0x000e620000209400 */
[----:B------:R-:W-:-:S02]  /*0360*/  CS2R R90, SRZ ;  /* 0x00000000005a7805 */ /* 0x000fc4000001ff00 */
[----:B------:R-:W-:Y:S02]  /*0370*/  CS2R R92, SRZ ;  /* 0x00000000005c7805 */ /* 0x000fe4000001ff00 */
[----:B------:R-:W-:Y:S02]  /*0380*/  CS2R R94, SRZ ;  /* 0x00000000005e7805 */ /* 0x000fe4000001ff00 */
[----:B------:R-:W-:Y:S02]  /*0390*/  CS2R R96, SRZ ;  /* 0x0000000000607805 */ /* 0x000fe4000001ff00 */
[----:B------:R-:W-:Y:S02]  /*03a0*/  CS2R R98, SRZ ;  /* 0x0000000000627805 */ /* 0x000fe4000001ff00 */
[----:B------:R-:W-:Y:S02]  /*03b0*/  CS2R R100, SRZ ;  /* 0x0000000000647805 */ /* 0x000fe4000001ff00 */
[----:B0-----:R-:W-:-:S02]  /*03c0*/  IABS R13, R5 ;  /* 0x00000005000d7213 */ /* 0x001fc40000000000 */
[----:B------:R-:W-:Y:S02]  /*03d0*/  CS2R R102, SRZ ;  /* 0x0000000000667805 */ /* 0x000fe4000001ff00 */
[----:B------:R-:W-:Y:S02]  /*03e0*/  CS2R R104, SRZ ;  /* 0x0000000000687805 */ /* 0x000fe4000001ff00 */
[----:B------:R-:W-:Y:S02]  /*03f0*/  CS2R R106, SRZ ;  /* 0x00000000006a7805 */ /* 0x000fe4000001ff00 */
[----:B------:R-:W-:Y:S02]  /*0400*/  CS2R R108, SRZ ;  /* 0x00000000006c7805 */ /* 0x000fe4000001ff00 */
[----:B------:R-:W-:Y:S02]  /*0410*/  CS2R R110, SRZ ;  /* 0x00000000006e7805 */ /* 0x000fe4000001ff00 */
[----:B------:R-:W-:-:S02]  /*0420*/  CS2R R112, SRZ ;  /* 0x0000000000707805 */ /* 0x000fc4000001ff00 */
[----:B------:R-:W-:Y:S01]  /*0430*/  CS2R R114, SRZ ;  /* 0x0000000000727805 */ /* 0x000fe2000001ff00 */
[----:B-1----:R-:W0:Y:S01]  /*0440*/  MUFU.RCP R0, R0 ;  /* 0x0000000000007308 */ /* 0x002e220000001000 */
[----:B------:R-:W-:Y:S02]  /*0450*/  CS2R R116, SRZ ;  /* 0x0000000000747805 */ /* 0x000fe4000001ff00 */
[----:B------:R-:W-:Y:S02]  /*0460*/  CS2R R118, SRZ ;  /* 0x0000000000767805 */ /* 0x000fe4000001ff00 */
[----:B------:R-:W-:Y:S02]  /*0470*/  CS2R R120, SRZ ;  /* 0x0000000000787805 */ /* 0x000fe4000001ff00 */
[----:B------:R-:W-:Y:S02]  /*0480*/  CS2R R122, SRZ ;  /* 0x00000000007a7805 */ /* 0x000fe4000001ff00 */
[----:B------:R-:W-:-:S02]  /*0490*/  CS2R R124, SRZ ;  /* 0x00000000007c7805 */ /* 0x000fc4000001ff00 */
[----:B------:R-:W-:Y:S02]  /*04a0*/  CS2R R126, SRZ ;  /* 0x00000000007e7805 */ /* 0x000fe4000001ff00 */
        /* <DEDUP_REMOVED lines=9> */
[----:B------:R-:W-:Y:S01]  /*0540*/  CS2R R146, SRZ ;  /* 0x0000000000927805 */ /* 0x000fe2000001ff00 */
[----:B0-----:R-:W-:Y:S01]  /*0550*/  VIADD R2, R0, 0xffffffe ;  /* 0x0ffffffe00027836 */ /* 0x001fe20000000000 */
[----:B------:R-:W-:-:S02]  /*0560*/  IABS R0, R4 ;  /* 0x0000000400007213 */ /* 0x000fc40000000000 */
[----:B------:R-:W-:Y:S02]  /*0570*/  CS2R R148, SRZ ;  /* 0x0000000000947805 */ /* 0x000fe4000001ff00 */
[----:B------:R-:W-:Y:S01]  /*0580*/  CS2R R150, SRZ ;  /* 0x0000000000967805 */ /* 0x000fe2000001ff00 */
[----:B------:R0:W1:Y:S01]  /*0590*/  F2I.FTZ.U32.TRUNC.NTZ R3, R2 ;  /* 0x0000000200037305 */ /* 0x000062000021f000 */
[----:B------:R-:W-:Y:S02]  /*05a0*/  IMAD.MOV R0, RZ, RZ, -R0 ;  /* 0x000000ffff007224 */ /* 0x000fe400078e0a00 */
[----:B0-----:R-:W-:Y:S02]  /*05b0*/  IMAD.MOV.U32 R2, RZ, RZ, RZ ;  /* 0x000000ffff027224 */ /* 0x001fe400078e00ff */
[----:B-1----:R-:W-:-:S04]  /*05c0*/  IMAD.MOV R8, RZ, RZ, -R3 ;  /* 0x000000ffff087224 */ /* 0x002fc800078e0a03 */
[----:B------:R-:W-:-:S04]  /*05d0*/  IMAD R11, R8, R9, RZ ;  /* 0x00000009080b7224 */ /* 0x000fc800078e02ff */
[----:B------:R-:W-:-:S06]  /*05e0*/  IMAD.HI.U32 R2, R3, R11, R2 ;  /* 0x0000000b03027227 */ /* 0x000fcc00078e0002 */
[----:B------:R-:W-:-:S04]  /*05f0*/  IMAD.HI.U32 R2, R2, R13, RZ ;  /* 0x0000000d02027227 */ /* 0x000fc800078e00ff */
[----:B------:R-:W-:-:S05]  /*0600*/  IMAD R0, R2, R0, R13 ;  /* 0x0000000002007224 */ /* 0x000fca00078e020d */
[----:B------:R-:W-:-:S13]  /*0610*/  ISETP.GT.U32.AND P1, PT, R9, R0, PT ;  /* 0x000000000900720c */ /* 0x000fda0003f24070 */
[----:B------:R-:W-:Y:S02]  /*0620*/  @!P1 IMAD.IADD R0, R0, 0x1, -R9 ;  /* 0x0000000100009824 */ /* 0x000fe400078e0a09 */
[----:B------:R-:W-:Y:S01]  /*0630*/  @!P1 VIADD R2, R2, 0x1 ;  /* 0x0000000102029836 */ /* 0x000fe20000000000 */
[----:B------:R-:W-:Y:S02]  /*0640*/  ISETP.NE.AND P1, PT, R4, RZ, PT ;  /* 0x000000ff0400720c */ /* 0x000fe40003f25270 */
[----:B------:R-:W-:Y:S02]  /*0650*/  ISETP.GE.U32.AND P0, PT, R0, R9, PT ;  /* 0x000000090000720c */ /* 0x000fe40003f06070 */
[----:B------:R-:W-:-:S04]  /*0660*/  LOP3.LUT R0, R5, R4, RZ, 0x3c, !PT ;  /* 0x0000000405007212 */ /* 0x000fc800078e3cff */
[----:B------:R-:W-:Y:S01]  /*0670*/  ISETP.GE.AND P2, PT, R0, RZ, PT ;  /* 0x000000ff0000720c */ /* 0x000fe20003f46270 */
[----:B------:R-:W-:-:S05]  /*0680*/  VIADD R0, R6, 0xff ;  /* 0x000000ff06007836 */ /* 0x000fca0000000000 */
[----:B------:R-:W-:Y:S01]  /*0690*/  SHF.R.S32.HI R3, RZ, 0x1f, R0 ;  /* 0x0000001fff037819 */ /* 0x000fe20000011400 */
[----:B------:R-:W-:-:S03]  /*06a0*/  @P0 VIADD R2, R2, 0x1 ;  /* 0x0000000102020836 */ /* 0x000fc60000000000 */
[----:B------:R-:W-:-:S03]  /*06b0*/  LEA.HI R3, R3, R0, RZ, 0x8 ;  /* 0x0000000003037211 */ /* 0x000fc600078f40ff */
[----:B------:R-:W-:Y:S01]  /*06c0*/  @!P2 IMAD.MOV R2, RZ, RZ, -R2 ;  /* 0x000000ffff02a224 */ /* 0x000fe200078e0a02 */
[----:B------:R-:W-:-:S05]  /*06d0*/  @!P1 LOP3.LUT R2, RZ, R4, RZ, 0x33, !PT ;  /* 0x00000004ff029212 */ /* 0x000fca00078e33ff */
[----:B------:R-:W-:Y:S02]  /*06e0*/  IMAD.SHL.U32 R8, R2, 0x8, RZ ;  /* 0x0000000802087824 */ /* 0x000fe400078e00ff */
[----:B------:R-:W-:-:S03]  /*06f0*/  IMAD.MOV R2, RZ, RZ, -R2 ;  /* 0x000000ffff027224 */ /* 0x000fc600078e0a02 */
[----:B------:R-:W-:Y:S01]  /*0700*/  LEA.HI.SX32 R3, R3, -R8, 0x18 ;  /* 0x8000000803037211 */ /* 0x000fe200078fc2ff */
[----:B------:R-:W-:-:S03]  /*0710*/  IMAD R4, R4, R2, R5 ;  /* 0x0000000204047224 */ /* 0x000fc600078e0205 */
[----:B------:R-:W-:Y:S02]  /*0720*/  VIMNMX R13, R3, 0x8, PT ;  /* 0x00000008030d7848 */ /* 0x000fe40003fe0100 */
[----:B------:R-:W-:Y:S02]  /*0730*/  IABS R11, R4 ;  /* 0x00000004000b7213 */ /* 0x000fe40000000000 */
[----:B------:R-:W-:-:S04]  /*0740*/  IABS R9, R13 ;  /* 0x0000000d00097213 */ /* 0x000fc80000000000 */
[----:B------:R-:W0:Y:S08]  /*0750*/  I2F.RP R0, R9 ;  /* 0x0000000900007306 */ /* 0x000e300000209400 */
[----:B0-----:R-:W0:Y:S02]  /*0760*/  MUFU.RCP R0, R0 ;  /* 0x0000000000007308 */ /* 0x001e240000001000 */
[----:B0-----:R-:W-:-:S06]  /*0770*/  VIADD R3, R0, 0xffffffe ;  /* 0x0ffffffe00037836 */ /* 0x001fcc0000000000 */
[----:B------:R-:W0:Y:S02]  /*0780*/  F2I.FTZ.U32.TRUNC.NTZ R3, R3 ;  /* 0x0000000300037305 */ /* 0x000e24000021f000 */
[----:B0-----:R-:W-:-:S04]  /*0790*/  IMAD.MOV R10, RZ, RZ, -R3 ;  /* 0x000000ffff0a7224 */ /* 0x001fc800078e0a03 */
[----:B------:R-:W-:Y:S01]  /*07a0*/  IMAD.MOV.U32 R2, RZ, RZ, R10 ;  /* 0x000000ffff027224 */ /* 0x000fe200078e000a */
[----:B------:R-:W-:-:S03]  /*07b0*/  IABS R10, R13 ;  /* 0x0000000d000a7213 */ /* 0x000fc60000000000 */
[----:B------:R-:W-:Y:S02]  /*07c0*/  IMAD R5, R2, R9, RZ ;  /* 0x0000000902057224 */ /* 0x000fe400078e02ff */
[----:B------:R-:W-:Y:S02]  /*07d0*/  IMAD.MOV.U32 R2, RZ, RZ, RZ ;  /* 0x000000ffff027224 */ /* 0x000fe400078e00ff */
[----:B------:R-:W-:Y:S02]  /*07e0*/  IMAD.MOV R0, RZ, RZ, -R10 ;  /* 0x000000ffff007224 */ /* 0x000fe400078e0a0a */
[----:B------:R-:W-:Y:S01]  /*07f0*/  IMAD.HI.U32 R2, R3, R5, R2 ;  /* 0x0000000503027227 */ /* 0x000fe200078e0002 */
[----:B--2---:R-:W-:-:S05]  /*0800*/  LOP3.LUT R5, R14, 0x7f, RZ, 0xc0, !PT ;  /* 0x0000007f0e057812 */ /* 0x004fca00078ec0ff */
        /* <DEDUP_REMOVED lines=8> */
[----:B------:R-:W-:-:S07]  /*0890*/  ISETP.GE.AND P2, PT, R0, RZ, PT ;  /* 0x000000ff0000720c */ /* 0x000fce0003f46270 */
[----:B------:R-:W-:-:S06]  /*08a0*/  @P0 VIADD R2, R2, 0x1 ;  /* 0x0000000102020836 */ /* 0x000fcc0000000000 */
[----:B------:R-:W-:Y:S01]  /*08b0*/  @!P2 IMAD.MOV R2, RZ, RZ, -R2 ;  /* 0x000000ffff02a224 */ /* 0x000fe200078e0a02 */
[----:B------:R-:W-:-:S05]  /*08c0*/  @!P1 LOP3.LUT R2, RZ, R13, RZ, 0x33, !PT ;  /* 0x0000000dff029212 */ /* 0x000fca00078e33ff */
[----:B------:R-:W-:-:S04]  /*08d0*/  IMAD.MOV R0, RZ, RZ, -R2 ;  /* 0x000000ffff007224 */ /* 0x000fc800078e0a02 */
[----:B------:R-:W-:Y:S02]  /*08e0*/  IMAD R0, R13, R0, R4 ;  /* 0x000000000d007224 */ /* 0x000fe400078e0204 */
[----:B------:R-:W-:Y:S02]  /*08f0*/  IMAD.SHL.U32 R4, R2, 0x100, RZ ;  /* 0x0000010002047824 */ /* 0x000fe400078e00ff */
[----:B------:R-:W-:Y:S02]  /*0900*/  IMAD.IADD R0, R8, 0x1, R0 ;  /* 0x0000000108007824 */ /* 0x000fe400078e0200 */
[C---:B------:R-:W-:Y:S02]  /*0910*/  VIADD R2, R4.reuse, 0x2 ;  /* 0x0000000204027836 */ /* 0x040fe40000000000 */
[----:B------:R-:W-:Y:S01]  /*0920*/  VIADD R2, R4, 0x5 ;  /* 0x0000000504027836 */ /* 0x000fe20000000000 */
[----:B------:R-:W-:Y:S01]  /*0930*/  R2UR UR5, R0 ;  /* 0x00000000000572ca */ /* 0x000fe200000e0000 */
[C---:B------:R-:W-:Y:S01]  /*0940*/  VIADD R2, R4.reuse, 0x8 ;  /* 0x0000000804027836 */ /* 0x040fe20000000000 */
[----:B------:R-:W0:Y:S01]  /*0950*/  LDC R0, c[0x0][0x230] ;  /* 0x00008c00ff007b82 */ /* 0x000e220000000800 */
[----:B------:R-:W-:-:S02]  /*0960*/  VIADD R2, R4, 0xb ;  /* 0x0000000b04027836 */ /* 0x000fc40000000000 */
[C---:B------:R-:W-:Y:S02]  /*0970*/  VIADD R2, R4.reuse, 0xe ;  /* 0x0000000e04027836 */ /* 0x040fe40000000000 */
[C---:B------:R-:W-:Y:S02]  /*0980*/  VIADD R2, R4.reuse, 0x11 ;  /* 0x0000001104027836 */ /* 0x040fe40000000000 */
[C---:B------:R-:W-:Y:S02]  /*0990*/  VIADD R2, R4.reuse, 0x14 ;  /* 0x0000001404027836 */ /* 0x040fe40000000000 */
[C---:B------:R-:W-:Y:S02]  /*09a0*/  VIADD R2, R4.reuse, 0x17 ;  /* 0x0000001704027836 */ /* 0x040fe40000000000 */
[C---:B------:R-:W-:Y:S01]  /*09b0*/  VIADD R2, R4.reuse, 0x1a ;  /* 0x0000001a04027836 */ /* 0x040fe20000000000 */
[----:B------:R-:W-:Y:S01]  /*09c0*/  ULEA UR5, UR5, UR6, 0x8 ;  /* 0x0000000605057291 */ /* 0x000fe2000f8e403f */
[----:B------:R-:W-:-:S02]  /*09d0*/  VIADD R2, R4, 0x1d ;  /* 0x0000001d04027836 */ /* 0x000fc40000000000 */
[C---:B------:R-:W-:Y:S01]  /*09e0*/  VIADD R2, R4.reuse, 0x20 ;  /* 0x0000002004027836 */ /* 0x040fe20000000000 */
[----:B------:R-:W-:Y:S01]  /*09f0*/  ULDC.64 UR6, c[0x0][0x208] ;  /* 0x0000820000067ab9 */ /* 0x000fe20000000a00 */
[C---:B------:R-:W-:Y:S02]  /*0a00*/  VIADD R2, R4.reuse, 0x23 ;  /* 0x0000002304027836 */ /* 0x040fe40000000000 */
[C---:B------:R-:W-:Y:S02]  /*0a10*/  VIADD R2, R4.reuse, 0x26 ;  /* 0x0000002604027836 */ /* 0x040fe40000000000 */
[C---:B------:R-:W-:Y:S02]  /*0a20*/  VIADD R2, R4.reuse, 0x29 ;  /* 0x0000002904027836 */ /* 0x040fe40000000000 */
[C---:B------:R-:W-:Y:S02]  /*0a30*/  VIADD R2, R4.reuse, 0x2c ;  /* 0x0000002c04027836 */ /* 0x040fe40000000000 */
[----:B------:R-:W-:-:S02]  /*0a40*/  VIADD R2, R4, 0x2f ;  /* 0x0000002f04027836 */ /* 0x000fc40000000000 */
[C---:B------:R-:W-:Y:S02]  /*0a50*/  VIADD R2, R4.reuse, 0x32 ;  /* 0x0000003204027836 */ /* 0x040fe40000000000 */
[C---:B------:R-:W-:Y:S02]  /*0a60*/  VIADD R2, R4.reuse, 0x35 ;  /* 0x0000003504027836 */ /* 0x040fe40000000000 */
[C---:B------:R-:W-:Y:S02]  /*0a70*/  VIADD R2, R4.reuse, 0x38 ;  /* 0x0000003804027836 */ /* 0x040fe40000000000 */
[C---:B------:R-:W-:Y:S02]  /*0a80*/  VIADD R2, R4.reuse, 0x3b ;  /* 0x0000003b04027836 */ /* 0x040fe40000000000 */
[C---:B------:R-:W-:Y:S02]  /*0a90*/  VIADD R2, R4.reuse, 0x3e ;  /* 0x0000003e04027836 */ /* 0x040fe40000000000 */
[----:B------:R-:W-:-:S02]  /*0aa0*/  VIADD R2, R4, 0x41 ;  /* 0x0000004104027836 */ /* 0x000fc40000000000 */
[C---:B------:R-:W-:Y:S02]  /*0ab0*/  VIADD R2, R4.reuse, 0x44 ;  /* 0x0000004404027836 */ /* 0x040fe40000000000 */
[C---:B------:R-:W-:Y:S02]  /*0ac0*/  VIADD R2, R4.reuse, 0x47 ;  /* 0x0000004704027836 */ /* 0x040fe40000000000 */
[----:B------:R-:W-:Y:S02]  /*0ad0*/  VIADD R2, R4, 0x4a ;  /* 0x0000004a04027836 */ /* 0x000fe40000000000 */
[----:B0-----:R-:W-:Y:S02]  /*0ae0*/  VIADD R12, R0, 0x7f ;  /* 0x0000007f000c7836 */ /* 0x001fe40000000000 */
[C---:B------:R-:W-:Y:S02]  /*0af0*/  VIADD R3, R4.reuse, 0x1 ;  /* 0x0000000104037836 */ /* 0x040fe40000000000 */
[----:B------:R-:W-:Y:S01]  /*0b00*/  VIADD R2, R4, 0x4d ;  /* 0x0000004d04027836 */ /* 0x000fe20000000000 */
[----:B------:R-:W-:Y:S01]  /*0b10*/  ISETP.GE.AND P0, PT, R12, 0x80, PT ;  /* 0x000000800c00780c */ /* 0x000fe20003f06270 */
        /* <DEDUP_REMOVED lines=62> */
[----:B------:R-:W-:Y:S02]  /*0f00*/  VIADD R2, R5, UR5 ;  /* 0x0000000505027c36 */ /* 0x000fe40008000000 */
[C---:B------:R-:W-:Y:S02]  /*0f10*/  VIADD R0, R4.reuse, 0x42 ;  /* 0x0000004204007836 */ /* 0x040fe40000000000 */
[C---:B------:R-:W-:Y:S01]  /*0f20*/  VIADD R3, R4.reuse, 0x43 ;  /* 0x0000004304037836 */ /* 0x040fe20000000000 */
[----:B------:R0:W-:Y:S01]  /*0f30*/  STL [R1+0xf4c], R2 ;  /* 0x000f4c0201007387 */ /* 0x0001e20000100800 */
        /* <DEDUP_REMOVED lines=163> */
[----:B------:R-:W-:Y:S01]  /*1970*/  VIADD R252, R4, 0xff ;  /* 0x000000ff04fc7836 */ /* 0x000fe20000000000 */
[----:B0-----:R-:W-:Y:S06]  /*1980*/  @!P0 BRA `(.L_x_0) ;  /* 0x000002e400ec8947 */ /* 0x001fec0003800000 */
[----:B------:R-:W-:Y:S01]  /*1990*/  IABS R8, R6 ;  /* 0x0000000600087213 */ /* 0x000fe20000000000 */
[----:B------:R-:W-:Y:S01]  /*19a0*/  IMAD.MOV.U32 R151, RZ, RZ, R2 ;  /* 0x000000ffff977224 */ /* 0x000fe200078e0002 */
[----:B------:R-:W-:Y:S01]  /*19b0*/  IABS R5, R7 ;  /* 0x0000000700057213 */ /* 0x000fe20000000000 */
[----:B------:R-:W-:Y:S01]  /*19c0*/  IMAD.MOV.U32 R40, RZ, RZ, RZ ;  /* 0x000000ffff287224 */ /* 0x000fe200078e00ff */
[----:B------:R-:W0:Y:S01]  /*19d0*/  I2F.RP R2, R8 ;  /* 0x0000000800027306 */ /* 0x000e220000209400 */
[----:B------:R-:W-:Y:S01]  /*19e0*/  ISETP.GE.AND P4, PT, R252, RZ, PT ;  /* 0x000000fffc00720c */ /* 0x000fe20003f86270 */
[----:B------:R1:W-:Y:S01]  /*19f0*/  STL [R1+0xf94], R7 ;  /* 0x000f940701007387 */ /* 0x0003e20000100800 */
[----:B------:R-:W-:Y:S01]  /*1a00*/  ISETP.GE.AND P1, PT, R151, RZ, PT ;  /* 0x000000ff9700720c */ /* 0x000fe20003f26270 */
[C---:B------:R-:W-:Y:S01]  /*1a10*/  VIADD R143, R4.reuse, 0x89 ;  /* 0x00000089048f7836 */ /* 0x040fe20000000000 */
[----:B------:R-:W-:Y:S01]  /*1a20*/  IABS R49, R21 ;  /* 0x0000001500317213 */ /* 0x000fe20000000000 */
[C---:B------:R-:W-:Y:S01]  /*1a30*/  VIADD R149, R4.reuse, 0x88 ;  /* 0x0000008804957836 */ /* 0x040fe20000000000 */
[----:B------:R-:W-:Y:S01]  /*1a40*/  IABS R52, R235 ;  /* 0x000000eb00347213 */ /* 0x000fe20000000000 */
[----:B------:R-:W2:Y:S01]  /*1a50*/  I2F.RP R42, R5 ;  /* 0x00000005002a7306 */ /* 0x000ea20000209400 */
[----:B------:R-:W-:Y:S01]  /*1a60*/  IABS R54, R236 ;  /* 0x000000ec00367213 */ /* 0x000fe20000000000 */
[C---:B------:R-:W-:Y:S01]  /*1a70*/  VIADD R145, R4.reuse, 0x86 ;  /* 0x0000008604917836 */ /* 0x040fe20000000000 */
[----:B------:R-:W-:Y:S01]  /*1a80*/  IABS R56, R237 ;  /* 0x000000ed00387213 */ /* 0x000fe20000000000 */
[C---:B------:R-:W-:Y:S01]  /*1a90*/  VIADD R147, R4.reuse, 0x85 ;  /* 0x0000008504937836 */ /* 0x040fe20000000000 */
[----:B------:R-:W-:Y:S01]  /*1aa0*/  IABS R58, R230 ;  /* 0x000000e6003a7213 */ /* 0x000fe20000000000 */
[C---:B------:R-:W-:Y:S01]  /*1ab0*/  VIADD R141, R4.reuse, 0x79 ;  /* 0x00000079048d7836 */ /* 0x040fe20000000000 */
[----:B------:R-:W-:Y:S01]  /*1ac0*/  IABS R60, R231 ;  /* 0x000000e7003c7213 */ /* 0x000fe20000000000 */
[----:B0-----:R-:W0:Y:S01]  /*1ad0*/  MUFU.RCP R2, R2 ;  /* 0x0000000200027308 */ /* 0x001e220000001000 */
[----:B------:R-:W-:Y:S01]  /*1ae0*/  IABS R66, R228 ;  /* 0x000000e400427213 */ /* 0x000fe20000000000 */
[C---:B------:R-:W-:Y:S01]  /*1af0*/  VIADD R139, R4.reuse, 0x5a ;  /* 0x0000005a048b7836 */ /* 0x040fe20000000000 */
[----:B------:R-:W-:Y:S01]  /*1b00*/  IABS R68, R229 ;  /* 0x000000e500447213 */ /* 0x000fe20000000000 */
[C---:B------:R-:W-:Y:S01]  /*1b10*/  VIADD R132, R4.reuse, 0x56 ;  /* 0x0000005604847836 */ /* 0x040fe20000000000 */
[----:B------:R-:W-:Y:S01]  /*1b20*/  IABS R70, R226 ;  /* 0x000000e200467213 */ /* 0x000fe20000000000 */
[C---:B------:R-:W-:Y:S01]  /*1b30*/  VIADD R128, R4.reuse, 0x4c ;  /* 0x0000004c04807836 */ /* 0x040fe20000000000 */
[----:B------:R-:W-:Y:S01]  /*1b40*/  IABS R72, R227 ;  /* 0x000000e300487213 */ /* 0x000fe20000000000 */
[----:B--2---:R-:W2:Y:S01]  /*1b50*/  MUFU.RCP R42, R42 ;  /* 0x0000002a002a7308 */ /* 0x004ea20000001000 */
[----:B------:R-:W-:Y:S01]  /*1b60*/  IABS R74, R225 ;  /* 0x000000e1004a7213 */ /* 0x000fe20000000000 */
[C---:B------:R-:W-:Y:S01]  /*1b70*/  VIADD R116, R4.reuse, 0x3c ;  /* 0x0000003c04747836 */ /* 0x040fe20000000000 */
[----:B------:R-:W-:Y:S01]  /*1b80*/  IABS R76, R221 ;  /* 0x000000dd004c7213 */ /* 0x000fe20000000000 */
[C---:B------:R-:W-:Y:S01]  /*1b90*/  VIADD R120, R4.reuse, 0x3b ;  /* 0x0000003b04787836 */ /* 0x040fe20000000000 */
[----:B------:R-:W-:Y:S01]  /*1ba0*/  IABS R78, R222 ;  /* 0x000000de004e7213 */ /* 0x000fe20000000000 */
[C---:B------:R-:W-:Y:S01]  /*1bb0*/  VIADD R124, R4.reuse, 0x39 ;  /* 0x00000039047c7836 */ /* 0x040fe20000000000 */
[----:B------:R-:W-:Y:S01]  /*1bc0*/  IABS R80, R223 ;  /* 0x000000df00507213 */ /* 0x000fe20000000000 */
[----:B------:R-:W-:Y:S01]  /*1bd0*/  VIADD R89, R4, 0x29 ;  /* 0x0000002904597836 */ /* 0x000fe20000000000 */
[----:B------:R-:W-:Y:S01]  /*1be0*/  IABS R82, R224 ;  /* 0x000000e000527213 */ /* 0x000fe20000000000 */
[----:B0-----:R-:W-:Y:S01]  /*1bf0*/  VIADD R2, R2, 0xffffffe ;  /* 0x0ffffffe02027836 */ /* 0x001fe20000000000 */
[----:B------:R-:W-:Y:S01]  /*1c00*/  IABS R84, R217 ;  /* 0x000000d900547213 */ /* 0x000fe20000000000 */
[C---:B------:R-:W-:Y:S01]  /*1c10*/  VIADD R97, R4.reuse, 0x28 ;  /* 0x0000002804617836 */ /* 0x040fe20000000000 */
[----:B------:R-:W-:Y:S01]  /*1c20*/  IABS R86, R218 ;  /* 0x000000da00567213 */ /* 0x000fe20000000000 */
[----:B------:R-:W0:Y:S01]  /*1c30*/  F2I.FTZ.U32.TRUNC.NTZ R41, R2 ;  /* 0x0000000200297305 */ /* 0x000e22000021f000 */
[----:B------:R-:W-:Y:S01]  /*1c40*/  IABS R92, R215 ;  /* 0x000000d7005c7213 */ /* 0x000fe20000000000 */
[----:B------:R-:W-:Y:S01]  /*1c50*/  VIADD R112, R4, 0x27 ;  /* 0x0000002704707836 */ /* 0x000fe20000000000 */
[----:B------:R-:W-:Y:S01]  /*1c60*/  IABS R94, R216 ;  /* 0x000000d8005e7213 */ /* 0x000fe20000000000 */
[----:B--2---:R-:W-:Y:S01]  /*1c70*/  VIADD R42, R42, 0xffffffe ;  /* 0x0ffffffe2a2a7836 */ /* 0x004fe20000000000 */
[----:B------:R-:W-:Y:S01]  /*1c80*/  IABS R96, R213 ;  /* 0x000000d500607213 */ /* 0x000fe20000000000 */
[----:B------:R-:W-:Y:S01]  /*1c90*/  VIADD R73, R4, 0x15 ;  /* 0x0000001504497836 */ /* 0x000fe20000000000 */
[----:B------:R-:W-:Y:S01]  /*1ca0*/  IABS R98, R214 ;  /* 0x000000d600627213 */ /* 0x000fe20000000000 */
[----:B------:R2:W3:Y:S01]  /*1cb0*/  F2I.FTZ.U32.TRUNC.NTZ R43, R42 ;  /* 0x0000002a002b7305 */ /* 0x0004e2000021f000 */
[----:B------:R-:W-:Y:S01]  /*1cc0*/  IABS R100, R212 ;  /* 0x000000d400647213 */ /* 0x000fe20000000000 */
[----:B------:R-:W-:Y:S01]  /*1cd0*/  ULDC UR60, c[0x0][0x23c] ;  /* 0x00008f00003c7ab9 */ /* 0x000fe20000000800 */
[----:B------:R-:W-:Y:S01]  /*1ce0*/  IABS R102, R208 ;  /* 0x000000d000667213 */ /* 0x000fe20000000000 */
[----:B------:R-:W-:Y:S01]  /*1cf0*/  ULDC.64 UR8, c[0x0][0x218] ;  /* 0x0000860000087ab9 */ /* 0x000fe20000000a00 */
[----:B------:R-:W-:Y:S01]  /*1d00*/  IABS R104, R209 ;  /* 0x000000d100687213 */ /* 0x000fe20000000000 */
[----:B------:R-:W-:Y:S01]  /*1d10*/  ULDC UR5, c[0x0][0x234] ;  /* 0x00008d0000057ab9 */ /* 0x000fe20000000800 */
[--C-:B0-----:R-:W-:Y:S01]  /*1d20*/  IMAD.MOV R2, RZ, RZ, -R41.reuse ;  /* 0x000000ffff027224 */ /* 0x101fe200078e0a29 */
[----:B------:R-:W-:Y:S01]  /*1d30*/  IABS R105, R210 ;  /* 0x000000d200697213 */ /* 0x000fe20000000000 */
[----:B------:R-:W-:Y:S01]  /*1d40*/  ULDC UR10, c[0x0][0x240] ;  /* 0x00009000000a7ab9 */ /* 0x000fe20000000800 */
[----:B--2---:R-:W-:Y:S01]  /*1d50*/  IABS R42, R151 ;  /* 0x00000097002a7213 */ /* 0x004fe20000000000 */
[----:B------:R-:W-:Y:S01]  /*1d60*/  IMAD R2, R2, R8, RZ ;  /* 0x0000000802027224 */ /* 0x000fe200078e02ff */
[----:B------:R-:W-:Y:S01]  /*1d70*/  IABS R107, R211 ;  /* 0x000000d3006b7213 */ /* 0x000fe20000000000 */
[----:B------:R-:W-:Y:S01]  /*1d80*/  VIADD R151, R4, 0x87 ;  /* 0x0000008704977836 */ /* 0x000fe20000000000 */
[----:B------:R-:W-:Y:S01]  /*1d90*/  IABS R109, R204 ;  /* 0x000000cc006d7213 */ /* 0x000fe20000000000 */
[----:B------:R-:W-:Y:S01]  /*1da0*/  IMAD.HI.U32 R2, R41, R2, R40 ;  /* 0x0000000229027227 */ /* 0x000fe200078e0028 */
[----:B------:R-:W-:-:S02]  /*1db0*/  IABS R40, R252 ;  /* 0x000000fc00287213 */ /* 0x000fc40000000000 */
[----:B------:R-:W-:Y:S02]  /*1dc0*/  IABS R41, R250 ;  /* 0x000000fa00297213 */ /* 0x000fe40000000000 */
[----:B------:R-:W-:Y:S01]  /*1dd0*/  IABS R111, R205 ;  /* 0x000000cd006f7213 */ /* 0x000fe20000000000 */
[----:B------:R-:W-:Y:S01]  /*1de0*/  IMAD.HI.U32 R44, R2, R42, RZ ;  /* 0x0000002a022c7227 */ /* 0x000fe200078e00ff */
[----:B------:R-:W-:Y:S02]  /*1df0*/  IABS R117, R202 ;  /* 0x000000ca00757213 */ /* 0x000fe40000000000 */
[----:B------:R-:W-:Y:S01]  /*1e00*/  IABS R119, R203 ;  /* 0x000000cb00777213 */ /* 0x000fe20000000000 */
[----:B------:R-:W-:Y:S01]  /*1e10*/  IMAD.MOV R44, RZ, RZ, -R44 ;  /* 0x000000ffff2c7224 */ /* 0x000fe200078e0a2c */
[----:B------:R-:W-:Y:S01]  /*1e20*/  IABS R121, R200 ;  /* 0x000000c800797213 */ /* 0x000fe20000000000 */
[----:B---3--:R-:W-:Y:S01]  /*1e30*/  IMAD.MOV R2, RZ, RZ, -R43 ;  /* 0x000000ffff027224 */ /* 0x008fe200078e0a2b */
[----:B------:R-:W-:Y:S01]  /*1e40*/  IABS R123, R201 ;  /* 0x000000c9007b7213 */ /* 0x000fe20000000000 */
[----:B------:R-:W-:Y:S01]  /*1e50*/  IMAD R44, R8, R44, R42 ;  /* 0x0000002c082c7224 */ /* 0x000fe200078e022a */
[----:B------:R-:W-:Y:S01]  /*1e60*/  IABS R125, R199 ;  /* 0x000000c7007d7213 */ /* 0x000fe20000000000 */
[----:B------:R-:W-:Y:S01]  /*1e70*/  IMAD R2, R2, R5, RZ ;  /* 0x0000000502027224 */ /* 0x000fe200078e02ff */
[----:B------:R-:W-:Y:S01]  /*1e80*/  IABS R127, R195 ;  /* 0x000000c3007f7213 */ /* 0x000fe20000000000 */
[----:B------:R-:W-:Y:S01]  /*1e90*/  IMAD.MOV.U32 R42, RZ, RZ, RZ ;  /* 0x000000ffff2a7224 */ /* 0x000fe200078e00ff */
[----:B------:R-:W-:-:S02]  /*1ea0*/  ISETP.GT.U32.AND P0, PT, R8, R44, PT ;  /* 0x0000002c0800720c */ /* 0x000fc40003f04070 */
[----:B------:R-:W-:Y:S01]  /*1eb0*/  IABS R129, R196 ;  /* 0x000000c400817213 */ /* 0x000fe20000000000 */
[----:B------:R-:W-:Y:S01]  /*1ec0*/  IMAD.HI.U32 R2, R43, R2, R42 ;  /* 0x000000022b027227 */ /* 0x000fe200078e002a */
[----:B------:R-:W-:Y:S02]  /*1ed0*/  IABS R42, R251 ;  /* 0x000000fb002a7213 */ /* 0x000fe40000000000 */
[----:B------:R-:W-:Y:S01]  /*1ee0*/  IABS R131, R197 ;  /* 0x000000c500837213 */ /* 0x000fe20000000000 */
[----:B------:R-:W-:Y:S01]  /*1ef0*/  IMAD.MOV.U32 R43, RZ, RZ, R40 ;  /* 0x000000ffff2b7224 */ /* 0x000fe200078e0028 */
[----:B------:R-:W-:Y:S01]  /*1f00*/  IABS R40, R246 ;  /* 0x000000f600287213 */ /* 0x000fe20000000000 */
[C---:B------:R-:W-:Y:S01]  /*1f10*/  IMAD.HI.U32 R48, R2.reuse, R42, RZ ;  /* 0x0000002a02307227 */ /* 0x040fe200078e00ff */
[----:B------:R-:W-:Y:S02]  /*1f20*/  IABS R133, R198 ;  /* 0x000000c600857213 */ /* 0x000fe40000000000 */
[----:B------:R-:W-:Y:S01]  /*1f30*/  IABS R135, R191 ;  /* 0x000000bf00877213 */ /* 0x000fe20000000000 */
[----:B------:R-:W-:Y:S01]  /*1f40*/  IMAD.HI.U32 R45, R2, R43, RZ ;  /* 0x0000002b022d7227 */ /* 0x000fe200078e00ff */
[----:B------:R-:W-:-:S02]  /*1f50*/  IABS R136, R192 ;  /* 0x000000c000887213 */ /* 0x000fc40000000000 */
[----:B------:R-:W-:Y:S01]  /*1f60*/  IABS R142, R189 ;  /* 0x000000bd008e7213 */ /* 0x000fe20000000000 */
[----:B------:R-:W-:Y:S01]  /*1f70*/  IMAD.MOV R45, RZ, RZ, -R45 ;  /* 0x000000ffff2d7224 */ /* 0x000fe200078e0a2d */
[----:B------:R-:W-:Y:S01]  /*1f80*/  IABS R144, R190 ;  /* 0x000000be00907213 */ /* 0x000fe20000000000 */
[----:B------:R-:W-:Y:S01]  /*1f90*/  @!P0 IMAD.IADD R44, R44, 0x1, -R8 ;  /* 0x000000012c2c8824 */ /* 0x000fe200078e0a08 */
[----:B------:R-:W-:Y:S01]  /*1fa0*/  IABS R146, R187 ;  /* 0x000000bb00927213 */ /* 0x000fe20000000000 */
[C---:B------:R-:W-:Y:S01]  /*1fb0*/  IMAD R43, R5.reuse, R45, R43 ;  /* 0x0000002d052b7224 */ /* 0x040fe200078e022b */
[----:B------:R-:W-:Y:S01]  /*1fc0*/  IABS R45, R247 ;  /* 0x000000f7002d7213 */ /* 0x000fe20000000000 */
[----:B------:R-:W-:Y:S01]  /*1fd0*/  IMAD.HI.U32 R47, R2, R41, RZ ;  /* 0x00000029022f7227 */ /* 0x000fe200078e00ff */
[----:B------:R-:W-:Y:S02]  /*1fe0*/  ISETP.GT.U32.AND P0, PT, R8, R44, PT ;  /* 0x0000002c0800720c */ /* 0x000fe40003f04070 */
[C---:B------:R-:W-:Y:S01]  /*1ff0*/  ISETP.GT.U32.AND P2, PT, R5.reuse, R43, PT ;  /* 0x0000002b0500720c */ /* 0x040fe20003f44070 */
[----:B------:R-:W-:Y:S01]  /*2000*/  IMAD.MOV R48, RZ, RZ, -R48 ;  /* 0x000000ffff307224 */ /* 0x000fe200078e0a30 */
[----:B------:R-:W-:Y:S01]  /*2010*/  IABS R148, R188 ;  /* 0x000000bc00947213 */ /* 0x000fe20000000000 */
[----:B------:R-:W-:Y:S01]  /*2020*/  IMAD.MOV R47, RZ, RZ, -R47 ;  /* 0x000000ffff2f7224 */ /* 0x000fe200078e0a2f */
[----:B------:R-:W-:Y:S01]  /*2030*/  IABS R150, R186 ;  /* 0x000000ba00967213 */ /* 0x000fe20000000000 */
[C---:B------:R-:W-:Y:S01]  /*2040*/  IMAD R42, R5.reuse, R48, R42 ;  /* 0x00000030052a7224 */ /* 0x040fe200078e022a */
[----:B------:R-:W-:Y:S01]  /*2050*/  IABS R156, R184 ;  /* 0x000000b8009c7213 */ /* 0x000fe20000000000 */
[C---:B------:R-:W-:Y:S01]  /*2060*/  IMAD R41, R5.reuse, R47, R41 ;  /* 0x0000002f05297224 */ /* 0x040fe200078e0229 */
[----:B------:R-:W-:Y:S01]  /*2070*/  IABS R158, R185 ;  /* 0x000000b9009e7213 */ /* 0x000fe20000000000 */
[----:B------:R-:W-:Y:S01]  /*2080*/  IMAD.HI.U32 R46, R2, R40, RZ ;  /* 0x00000028022e7227 */ /* 0x000fe200078e00ff */
[----:B------:R-:W-:-:S02]  /*2090*/  ISETP.GT.U32.AND P3, PT, R5, R42, PT ;  /* 0x0000002a0500720c */ /* 0x000fc40003f64070 */
[----:B------:R-:W-:Y:S01]  /*20a0*/  ISETP.GT.U32.AND P5, PT, R5, R41, PT ;  /* 0x000000290500720c */ /* 0x000fe20003fa4070 */
[----:B------:R-:W-:Y:S01]  /*20b0*/  @!P0 IMAD.IADD R44, R44, 0x1, -R8 ;  /* 0x000000012c2c8824 */ /* 0x000fe200078e0a08 */
[----:B------:R-:W-:Y:S01]  /*20c0*/  ISETP.NE.AND P0, PT, R6, RZ, PT ;  /* 0x000000ff0600720c */ /* 0x000fe20003f05270 */
[--C-:B------:R-:W-:Y:S01]  /*20d0*/  @!P2 IMAD.IADD R43, R43, 0x1, -R5.reuse ;  /* 0x000000012b2ba824 */ /* 0x100fe200078e0a05 */
[----:B------:R-:W-:Y:S01]  /*20e0*/  IABS R160, R180 ;  /* 0x000000b400a07213 */ /* 0x000fe20000000000 */
[----:B------:R-:W-:Y:S01]  /*20f0*/  IMAD.MOV R46, RZ, RZ, -R46 ;  /* 0x000000ffff2e7224 */ /* 0x000fe200078e0a2e */
[----:B------:R-:W-:Y:S01]  /*2100*/  IABS R162, R181 ;  /* 0x000000b500a27213 */ /* 0x000fe20000000000 */
[----:B------:R-:W-:Y:S01]  /*2110*/  IMAD.MOV.U32 R8, RZ, RZ, R44 ;  /* 0x000000ffff087224 */ /* 0x000fe200078e002c */
[C---:B------:R-:W-:Y:S01]  /*2120*/  ISETP.GT.U32.AND P2, PT, R5.reuse, R43, PT ;  /* 0x0000002b0500720c */ /* 0x040fe20003f44070 */
[C---:B------:R-:W-:Y:S01]  /*2130*/  IMAD R40, R5.reuse, R46, R40 ;  /* 0x0000002e05287224 */ /* 0x040fe200078e0228 */
[----:B------:R-:W-:Y:S01]  /*2140*/  IABS R46, R248 ;  /* 0x000000f8002e7213 */ /* 0x000fe20000000000 */
[----:B------:R-:W-:Y:S01]  /*2150*/  @!P3 IMAD.IADD R42, R42, 0x1, -R5 ;  /* 0x000000012a2ab824 */ /* 0x000fe200078e0a05 */
[----:B------:R-:W-:Y:S01]  /*2160*/  ISETP.GE.AND P3, PT, R250, RZ, PT ;  /* 0x000000fffa00720c */ /* 0x000fe20003f66270 */
[----:B------:R-:W-:Y:S01]  /*2170*/  IMAD.HI.U32 R47, R2, R45, RZ ;  /* 0x0000002d022f7227 */ /* 0x000fe200078e00ff */
[----:B------:R-:W-:-:S02]  /*2180*/  ISETP.GT.U32.AND P6, PT, R5, R40, PT ;  /* 0x000000280500720c */ /* 0x000fc40003fc4070 */
[----:B------:R-:W-:Y:S01]  /*2190*/  IABS R169, R175 ;  /* 0x000000af00a97213 */ /* 0x000fe20000000000 */
[----:B------:R-:W-:Y:S01]  /*21a0*/  @!P1 IMAD.MOV R8, RZ, RZ, -R8 ;  /* 0x000000ffff089224 */ /* 0x000fe200078e0a08 */
[----:B------:R-:W-:Y:S01]  /*21b0*/  @!P0 LOP3.LUT R8, RZ, R6, RZ, 0x33, !PT ;  /* 0x00000006ff088212 */ /* 0x000fe200078e33ff */
[----:B------:R-:W-:Y:S01]  /*21c0*/  @!P5 IMAD.IADD R41, R41, 0x1, -R5 ;  /* 0x000000012929d824 */ /* 0x000fe200078e0a05 */
[----:B------:R-:W-:Y:S01]  /*21d0*/  ISETP.GT.U32.AND P5, PT, R5, R42, PT ;  /* 0x0000002a0500720c */ /* 0x000fe20003fa4070 */
[----:B------:R-:W-:Y:S01]  /*21e0*/  IMAD.MOV R47, RZ, RZ, -R47 ;  /* 0x000000ffff2f7224 */ /* 0x000fe200078e0a2f */
[----:B------:R-:W-:Y:S01]  /*21f0*/  ISETP.GE.AND P1, PT, R251, RZ, PT ;  /* 0x000000fffb00720c */ /* 0x000fe20003f26270 */
[----:B------:R-:W-:Y:S01]  /*2200*/  IMAD.HI.U32 R6, R2, R46, RZ ;  /* 0x0000002e02067227 */ /* 0x000fe200078e00ff */
[----:B------:R-:W-:Y:S01]  /*2210*/  ISETP.GT.U32.AND P0, PT, R5, R41, PT ;  /* 0x000000290500720c */ /* 0x000fe20003f04070 */
[----:B------:R-:W-:Y:S01]  /*2220*/  STL [R1+0xf78], R8 ;  /* 0x000f780801007387 */ /* 0x000fe20000100800 */
[----:B------:R-:W-:Y:S01]  /*2230*/  IABS R171, R164 ;  /* 0x000000a400ab7213 */ /* 0x000fe20000000000 */
[----:B------:R-:W-:Y:S01]  /*2240*/  @!P2 IMAD.IADD R43, R43, 0x1, -R5 ;  /* 0x000000012b2ba824 */ /* 0x000fe200078e0a05 */
[----:B------:R-:W-:Y:S01]  /*2250*/  IABS R177, R155 ;  /* 0x0000009b00b17213 */ /* 0x000fe20000000000 */
[C---:B------:R-:W-:Y:S01]  /*2260*/  IMAD R44, R5.reuse, R47, R45 ;  /* 0x0000002f052c7224 */ /* 0x040fe200078e022d */
[----:B------:R-:W-:Y:S01]  /*2270*/  IABS R45, R249 ;  /* 0x000000f9002d7213 */ /* 0x000fe20000000000 */
[----:B------:R-:W-:Y:S01]  /*2280*/  IMAD.MOV R6, RZ, RZ, -R6 ;  /* 0x000000ffff067224 */ /* 0x000fe200078e0a06 */
[----:B------:R-:W-:Y:S01]  /*2290*/  IABS R47, R245 ;  /* 0x000000f5002f7213 */ /* 0x000fe20000000000 */
[----:B-1----:R-:W-:Y:S01]  /*22a0*/  IMAD.MOV.U32 R7, RZ, RZ, R43 ;  /* 0x000000ffff077224 */ /* 0x002fe200078e002b */
[C---:B------:R-:W-:Y:S01]  /*22b0*/  ISETP.GT.U32.AND P2, PT, R5.reuse, R44, PT ;  /* 0x0000002c0500720c */ /* 0x040fe20003f44070 */
[C---:B------:R-:W-:Y:S01]  /*22c0*/  IMAD R43, R5.reuse, R6, R46 ;  /* 0x00000006052b7224 */ /* 0x040fe200078e022e */
[----:B------:R-:W-:Y:S01]  /*22d0*/  IABS R46, R244 ;  /* 0x000000f4002e7213 */ /* 0x000fe20000000000 */
[--C-:B------:R-:W-:Y:S01]  /*22e0*/  @!P6 IMAD.IADD R40, R40, 0x1, -R5.reuse ;  /* 0x000000012828e824 */ /* 0x100fe200078e0a05 */
[----:B------:R-:W-:Y:S01]  /*22f0*/  IABS R179, R165 ;  /* 0x000000a500b37213 */ /* 0x000fe20000000000 */
[----:B------:R-:W-:Y:S01]  /*2300*/  @!P5 IMAD.IADD R42, R42, 0x1, -R5 ;  /* 0x000000012a2ad824 */ /* 0x000fe200078e0a05 */
[C---:B------:R-:W-:Y:S01]  /*2310*/  ISETP.GT.U32.AND P5, PT, R5.reuse, R43, PT ;  /* 0x0000002b0500720c */ /* 0x040fe20003fa4070 */
[----:B------:R-:W-:Y:S01]  /*2320*/  @!P4 IMAD.MOV R7, RZ, RZ, -R7 ;  /* 0x000000ffff07c224 */ /* 0x000fe200078e0a07 */
[----:B------:R-:W-:Y:S01]  /*2330*/  ISETP.GT.U32.AND P6, PT, R5, R40, PT ;  /* 0x000000280500720c */ /* 0x000fe20003fc4070 */
[----:B------:R-:W-:Y:S01]  /*2340*/  IMAD.HI.U32 R6, R2, R45, RZ ;  /* 0x0000002d02067227 */ /* 0x000fe200078e00ff */
[----:B------:R-:W-:-:S02]  /*2350*/  ISETP.GE.AND P4, PT, R246, RZ, PT ;  /* 0x000000fff600720c */ /* 0x000fc40003f86270 */
[----:B------:R0:W-:Y:S01]  /*2360*/  STL [R1+0x24], R7 ;  /* 0x0000240701007387 */ /* 0x0001e20000100800 */
[--C-:B------:R-:W-:Y:S01]  /*2370*/  @!P0 IMAD.IADD R41, R41, 0x1, -R5.reuse ;  /* 0x0000000129298824 */ /* 0x100fe200078e0a05 */
[----:B------:R-:W-:Y:S01]  /*2380*/  ISETP.GE.AND P0, PT, R247, RZ, PT ;  /* 0x000000fff700720c */ /* 0x000fe20003f06270 */
[--C-:B------:R-:W-:Y:S01]  /*2390*/  @!P2 IMAD.IADD R44, R44, 0x1, -R5.reuse ;  /* 0x000000012c2ca824 */ /* 0x100fe200078e0a05 */
[----:B------:R-:W-:Y:S01]  /*23a0*/  ISETP.GE.AND P2, PT, R249, RZ, PT ;  /* 0x000000fff900720c */ /* 0x000fe20003f46270 */
[----:B------:R-:W-:Y:S01]  /*23b0*/  IMAD.MOV R6, RZ, RZ, -R6 ;  /* 0x000000ffff067224 */ /* 0x000fe200078e0a06 */
[----:B------:R-:W-:Y:S01]  /*23c0*/  IABS R137, R139 ;  /* 0x0000008b00897213 */ /* 0x000fe20000000000 */
[----:B------:R-:W-:Y:S01]  /*23d0*/  @!P5 IMAD.IADD R43, R43, 0x1, -R5 ;  /* 0x000000012b2bd824 */ /* 0x000fe200078e0a05 */
[C---:B------:R-:W-:Y:S01]  /*23e0*/  ISETP.GT.U32.AND P5, PT, R5.reuse, R44, PT ;  /* 0x0000002c0500720c */ /* 0x040fe20003fa4070 */
[----:B------:R-:W-:Y:S01]  /*23f0*/  IMAD R6, R5, R6, R45 ;  /* 0x0000000605067224 */ /* 0x000fe200078e022d */
[----:B------:R-:W-:Y:S01]  /*2400*/  IABS R163, R112 ;  /* 0x0000007000a37213 */ /* 0x000fe20000000000 */
[----:B0-----:R-:W-:Y:S01]  /*2410*/  IMAD.MOV.U32 R7, RZ, RZ, R42 ;  /* 0x000000ffff077224 */ /* 0x001fe200078e002a */
[----:B------:R-:W-:Y:S01]  /*2420*/  IABS R246, R4 ;  /* 0x0000000400f67213 */ /* 0x000fe20000000000 */
[----:B------:R-:W-:-:S02]  /*2430*/  IMAD.MOV.U32 R8, RZ, RZ, R41 ;  /* 0x000000ffff087224 */ /* 0x000fc400078e0029 */
[----:B------:R-:W-:Y:S01]  /*2440*/  @!P1 IMAD.MOV R7, RZ, RZ, -R7 ;  /* 0x000000ffff079224 */ /* 0x000fe200078e0a07 */
[C---:B------:R-:W-:Y:S01]  /*2450*/  ISETP.GT.U32.AND P1, PT, R5.reuse, R43, PT ;  /* 0x0000002b0500720c */ /* 0x040fe20003f24070 */
[--C-:B------:R-:W-:Y:S01]  /*2460*/  @!P6 IMAD.IADD R40, R40, 0x1, -R5.reuse ;  /* 0x000000012828e824 */ /* 0x100fe200078e0a05 */
[----:B------:R-:W-:Y:S01]  /*2470*/  ISETP.GE.AND P6, PT, R248, RZ, PT ;  /* 0x000000fff800720c */ /* 0x000fe20003fc6270 */
[----:B------:R-:W-:Y:S01]  /*2480*/  @!P3 IMAD.MOV R8, RZ, RZ, -R8 ;  /* 0x000000ffff08b224 */ /* 0x000fe200078e0a08 */
[----:B------:R-:W-:Y:S01]  /*2490*/  ISETP.GT.U32.AND P3, PT, R5, R6, PT ;  /* 0x000000060500720c */ /* 0x000fe20003f64070 */
[----:B------:R0:W-:Y:S01]  /*24a0*/  STL [R1+0x20], R7 ;  /* 0x0000200701007387 */ /* 0x0001e20000100800 */
[----:B------:R-:W-:Y:S01]  /*24b0*/  @!P5 IMAD.IADD R44, R44, 0x1, -R5 ;  /* 0x000000012c2cd824 */ /* 0x000fe200078e0a05 */
[----:B------:R-:W-:Y:S01]  /*24c0*/  ISETP.GE.AND P5, PT, R245, RZ, PT ;  /* 0x000000fff500720c */ /* 0x000fe20003fa6270 */
[----:B------:R-:W-:Y:S01]  /*24d0*/  IMAD.MOV.U32 R42, RZ, RZ, R47 ;  /* 0x000000ffff2a7224 */ /* 0x000fe200078e002f */
[----:B------:R-:W-:Y:S01]  /*24e0*/  STL [R1+0x1c], R8 ;  /* 0x00001c0801007387 */ /* 0x000fe20000100800 */
[----:B------:R-:W-:Y:S01]  /*24f0*/  IMAD.HI.U32 R45, R2, R46, RZ ;  /* 0x0000002e022d7227 */ /* 0x000fe200078e00ff */
[----:B------:R-:W-:-:S03]  /*2500*/  IABS R47, R243 ;  /* 0x000000f3002f7213 */ /* 0x000fc60000000000 */
[----:B------:R-:W-:-:S04]  /*2510*/  IMAD.HI.U32 R41, R2, R42, RZ ;  /* 0x0000002a02297227 */ /* 0x000fc800078e00ff */
[----:B0-----:R-:W-:Y:S02]  /*2520*/  IMAD.MOV.U32 R7, RZ, RZ, R40 ;  /* 0x000000ffff077224 */ /* 0x001fe400078e0028 */
[----:B------:R-:W-:Y:S01]  /*2530*/  @!P3 IMAD.IADD R6, R6, 0x1, -R5 ;  /* 0x000000010606b824 */ /* 0x000fe200078e0a05 */
[----:B------:R-:W-:Y:S01]  /*2540*/  ISETP.GE.AND P3, PT, R243, RZ, PT ;  /* 0x000000fff300720c */ /* 0x000fe20003f66270 */
[----:B------:R-:W-:Y:S01]  /*2550*/  @!P4 IMAD.MOV R7, RZ, RZ, -R7 ;  /* 0x000000ffff07c224 */ /* 0x000fe200078e0a07 */
[----:B------:R-:W-:Y:S01]  /*2560*/  ISETP.GE.AND P4, PT, R244, RZ, PT ;  /* 0x000000fff400720c */ /* 0x000fe20003f86270 */
[----:B------:R-:W-:Y:S02]  /*2570*/  IMAD.MOV R45, RZ, RZ, -R45 ;  /* 0x000000ffff2d7224 */ /* 0x000fe400078e0a2d */
[----:B------:R-:W-:Y:S01]  /*2580*/  @!P1 IMAD.IADD R43, R43, 0x1, -R5 ;  /* 0x000000012b2b9824 */ /* 0x000fe200078e0a05 */
[----:B------:R0:W-:Y:S01]  /*2590*/  STL [R1+0x18], R7 ;  /* 0x0000180701007387 */ /* 0x0001e20000100800 */
[----:B------:R-:W-:Y:S01]  /*25a0*/  IMAD.MOV R41, RZ, RZ, -R41 ;  /* 0x000000ffff297224 */ /* 0x000fe200078e0a29 */
[----:B------:R-:W-:Y:S01]  /*25b0*/  ISETP.GE.AND P1, PT, R242, RZ, PT ;  /* 0x000000fff200720c */ /* 0x000fe20003f26270 */
[C---:B------:R-:W-:Y:S01]  /*25c0*/  IMAD R40, R5.reuse, R45, R46 ;  /* 0x0000002d05287224 */ /* 0x040fe200078e022e */
[----:B------:R-:W-:Y:S01]  /*25d0*/  IABS R46, R241 ;  /* 0x000000f1002e7213 */ /* 0x000fe20000000000 */
[----:B------:R-:W-:Y:S01]  /*25e0*/  IMAD R45, R5, R41, R42 ;  /* 0x00000029052d7224 */ /* 0x000fe200078e022a */
[----:B------:R-:W-:Y:S01]  /*25f0*/  IABS R41, R23 ;  /* 0x0000001700297213 */ /* 0x000fe20000000000 */
[----:B------:R-:W-:-:S04]  /*2600*/  IMAD.HI.U32 R42, R2, R47, RZ ;  /* 0x0000002f022a7227 */ /* 0x000fc800078e00ff */
[----:B0-----:R-:W-:Y:S01]  /*2610*/  IMAD.MOV.U32 R7, RZ, RZ, R44 ;  /* 0x000000ffff077224 */ /* 0x001fe200078e002c */
[----:B------:R-:W-:Y:S01]  /*2620*/  IABS R44, R242 ;  /* 0x000000f2002c7213 */ /* 0x000fe20000000000 */
[----:B------:R-:W-:Y:S02]  /*2630*/  IMAD.MOV R42, RZ, RZ, -R42 ;  /* 0x000000ffff2a7224 */ /* 0x000fe400078e0a2a */
[----:B------:R-:W-:Y:S01]  /*2640*/  @!P0 IMAD.MOV R7, RZ, RZ, -R7 ;  /* 0x000000ffff078224 */ /* 0x000fe200078e0a07 */
[----:B------:R-:W-:Y:S01]  /*2650*/  ISETP.GT.U32.AND P0, PT, R5, R6, PT ;  /* 0x000000060500720c */ /* 0x000fe20003f04070 */
[----:B------:R-:W-:-:S03]  /*2660*/  IMAD.HI.U32 R48, R2, R44, RZ ;  /* 0x0000002c02307227 */ /* 0x000fc600078e00ff */
[----:B------:R0:W-:Y:S01]  /*2670*/  STL [R1+0x14], R7 ;  /* 0x0000140701007387 */ /* 0x0001e20000100800 */
[----:B------:R-:W-:Y:S02]  /*2680*/  IMAD.MOV R48, RZ, RZ, -R48 ;  /* 0x000000ffff307224 */ /* 0x000fe400078e0a30 */
[C---:B------:R-:W-:Y:S02]  /*2690*/  IMAD R47, R5.reuse, R42, R47 ;  /* 0x0000002a052f7224 */ /* 0x040fe400078e022f */
[----:B------:R-:W-:Y:S02]  /*26a0*/  IMAD R44, R5, R48, R44 ;  /* 0x00000030052c7224 */ /* 0x000fe400078e022c */
[----:B------:R-:W-:-:S04]  /*26b0*/  IMAD.HI.U32 R42, R2, R41, RZ ;  /* 0x00000029022a7227 */ /* 0x000fc800078e00ff */
[----:B0-----:R-:W-:Y:S02]  /*26c0*/  IMAD.MOV.U32 R7, RZ, RZ, R43 ;  /* 0x000000ffff077224 */ /* 0x001fe400078e002b */
[----:B------:R-:W-:Y:S01]  /*26d0*/  @!P0 IMAD.IADD R6, R6, 0x1, -R5 ;  /* 0x0000000106068824 */ /* 0x000fe200078e0a05 */
[C---:B------:R-:W-:Y:S01]  /*26e0*/  ISETP.GT.U32.AND P0, PT, R5.reuse, R45, PT ;  /* 0x0000002d0500720c */ /* 0x040fe20003f04070 */
[----:B------:R-:W-:Y:S01]  /*26f0*/  @!P6 IMAD.MOV R7, RZ, RZ, -R7 ;  /* 0x000000ffff07e224 */ /* 0x000fe200078e0a07 */
[----:B------:R-:W-:Y:S01]  /*2700*/  ISETP.GT.U32.AND P6, PT, R5, R40, PT ;  /* 0x000000280500720c */ /* 0x000fe20003fc4070 */
[----:B------:R-:W-:Y:S02]  /*2710*/  IMAD.MOV.U32 R43, RZ, RZ, R49 ;  /* 0x000000ffff2b7224 */ /* 0x000fe400078e0031 */
[C---:B------:R-:W-:Y:S01]  /*2720*/  IMAD.HI.U32 R49, R2.reuse, R46, RZ ;  /* 0x0000002e02317227 */ /* 0x040fe200078e00ff */
[----:B------:R0:W-:Y:S03]  /*2730*/  STL [R1+0x10], R7 ;  /* 0x0000100701007387 */ /* 0x0001e60000100800 */
[----:B------:R-:W-:-:S04]  /*2740*/  IMAD.HI.U32 R48, R2, R43, RZ ;  /* 0x0000002b02307227 */ /* 0x000fc800078e00ff */
[--C-:B------:R-:W-:Y:S02]  /*2750*/  @!P0 IMAD.IADD R45, R45, 0x1, -R5.reuse ;  /* 0x000000012d2d8824 */ /* 0x100fe400078e0a05 */
[----:B------:R-:W-:Y:S01]  /*2760*/  @!P6 IMAD.IADD R40, R40, 0x1, -R5 ;  /* 0x000000012828e824 */ /* 0x000fe200078e0a05 */
[C---:B------:R-:W-:Y:S01]  /*2770*/  ISETP.GT.U32.AND P6, PT, R5.reuse, R44, PT ;  /* 0x0000002c0500720c */ /* 0x040fe20003fc4070 */
[----:B0-----:R-:W-:Y:S01]  /*2780*/  IMAD.MOV.U32 R7, RZ, RZ, R6 ;  /* 0x000000ffff077224 */ /* 0x001fe200078e0006 */
[----:B------:R-:W-:Y:S01]  /*2790*/  IABS R6, R29 ;  /* 0x0000001d00067213 */ /* 0x000fe20000000000 */
[----:B------:R-:W-:Y:S01]  /*27a0*/  IMAD.MOV R49, RZ, RZ, -R49 ;  /* 0x000000ffff317224 */ /* 0x000fe200078e0a31 */
[C---:B------:R-:W-:Y:S01]  /*27b0*/  ISETP.GT.U32.AND P0, PT, R5.reuse, R40, PT ;  /* 0x000000280500720c */ /* 0x040fe20003f04070 */
[----:B------:R-:W-:Y:S01]  /*27c0*/  @!P2 IMAD.MOV R7, RZ, RZ, -R7 ;  /* 0x000000ffff07a224 */ /* 0x000fe200078e0a07 */
[----:B------:R-:W-:Y:S01]  /*27d0*/  ISETP.GT.U32.AND P2, PT, R5, R45, PT ;  /* 0x0000002d0500720c */ /* 0x000fe20003f44070 */
[----:B------:R-:W-:-:S02]  /*27e0*/  IMAD.MOV R48, RZ, RZ, -R48 ;  /* 0x000000ffff307224 */ /* 0x000fc400078e0a30 */
[C---:B------:R-:W-:Y:S01]  /*27f0*/  IMAD R46, R5.reuse, R49, R46 ;  /* 0x00000031052e7224 */ /* 0x040fe200078e022e */
[----:B------:R0:W-:Y:S01]  /*2800*/  STL [R1+0xc], R7 ;  /* 0x00000c0701007387 */ /* 0x0001e20000100800 */
[----:B------:R-:W-:Y:S02]  /*2810*/  IMAD.MOV R42, RZ, RZ, -R42 ;  /* 0x000000ffff2a7224 */ /* 0x000fe400078e0a2a */
[----:B------:R-:W-:Y:S02]  /*2820*/  @!P6 IMAD.IADD R44, R44, 0x1, -R5 ;  /* 0x000000012c2ce824 */ /* 0x000fe400078e0a05 */
[C---:B------:R-:W-:Y:S01]  /*2830*/  IMAD R43, R5.reuse, R48, R43 ;  /* 0x00000030052b7224 */ /* 0x040fe200078e022b */
[----:B------:R-:W-:Y:S01]  /*2840*/  IABS R48, R27 ;  /* 0x0000001b00307213 */ /* 0x000fe20000000000 */
[----:B------:R-:W-:Y:S01]  /*2850*/  @!P0 IMAD.IADD R40, R40, 0x1, -R5 ;  /* 0x0000000128288824 */ /* 0x000fe200078e0a05 */
[C---:B------:R-:W-:Y:S01]  /*2860*/  ISETP.GT.U32.AND P6, PT, R5.reuse, R44, PT ;  /* 0x0000002c0500720c */ /* 0x040fe20003fc4070 */
[C---:B------:R-:W-:Y:S01]  /*2870*/  IMAD R41, R5.reuse, R42, R41 ;  /* 0x0000002a05297224 */ /* 0x040fe200078e0229 */
[----:B------:R-:W-:Y:S01]  /*2880*/  ISETP.GT.U32.AND P0, PT, R5, R47, PT ;  /* 0x0000002f0500720c */ /* 0x000fe20003f04070 */
[----:B0-----:R-:W-:Y:S01]  /*2890*/  IMAD.MOV.U32 R7, RZ, RZ, R40 ;  /* 0x000000ffff077224 */ /* 0x001fe200078e0028 */
[----:B------:R-:W-:Y:S01]  /*28a0*/  IABS R42, R25 ;  /* 0x00000019002a7213 */ /* 0x000fe20000000000 */
[----:B------:R-:W-:Y:S01]  /*28b0*/  @!P2 IMAD.IADD R45, R45, 0x1, -R5 ;  /* 0x000000012d2da824 */ /* 0x000fe200078e0a05 */
[C---:B------:R-:W-:Y:S01]  /*28c0*/  ISETP.GT.U32.AND P2, PT, R5.reuse, R43, PT ;  /* 0x0000002b0500720c */ /* 0x040fe20003f44070 */
[----:B------:R-:W-:Y:S01]  /*28d0*/  @!P4 IMAD.MOV R7, RZ, RZ, -R7 ;  /* 0x000000ffff07c224 */ /* 0x000fe200078e0a07 */
[----:B------:R-:W-:Y:S01]  /*28e0*/  ISETP.GT.U32.AND P4, PT, R5, R46, PT ;  /* 0x0000002e0500720c */ /* 0x000fe20003f84070 */
[----:B------:R-:W-:-:S03]  /*28f0*/  IMAD.HI.U32 R50, R2, R42, RZ ;  /* 0x0000002a02327227 */ /* 0x000fc600078e00ff */
[----:B------:R0:W-:Y:S01]  /*2900*/  STL [R1+0x8], R7 ;  /* 0x0000080701007387 */ /* 0x0001e20000100800 */
[--C-:B------:R-:W-:Y:S01]  /*2910*/  @!P6 IMAD.IADD R44, R44, 0x1, -R5.reuse ;  /* 0x000000012c2ce824 */ /* 0x100fe200078e0a05 */
[----:B------:R-:W-:Y:S01]  /*2920*/  ISETP.GT.U32.AND P6, PT, R5, R41, PT ;  /* 0x000000290500720c */ /* 0x000fe20003fc4070 */
[----:B------:R-:W-:Y:S01]  /*2930*/  @!P0 IMAD.IADD R47, R47, 0x1, -R5 ;  /* 0x000000012f2f8824 */ /* 0x000fe200078e0a05 */
[----:B------:R-:W-:Y:S01]  /*2940*/  ISETP.GE.AND P0, PT, R241, RZ, PT ;  /* 0x000000fff100720c */ /* 0x000fe20003f06270 */
[----:B------:R-:W-:Y:S01]  /*2950*/  IMAD.HI.U32 R40, R2, R48, RZ ;  /* 0x0000003002287227 */ /* 0x000fe200078e00ff */
[----:B------:R-:W-:-:S03]  /*2960*/  IABS R241, R147 ;  /* 0x0000009300f17213 */ /* 0x000fc60000000000 */
[--C-:B------:R-:W-:Y:S01]  /*2970*/  @!P4 IMAD.IADD R46, R46, 0x1, -R5.reuse ;  /* 0x000000012e2ec824 */ /* 0x100fe200078e0a05 */
[----:B------:R-:W-:Y:S01]  /*2980*/  ISETP.GT.U32.AND P4, PT, R5, R47, PT ;  /* 0x0000002f0500720c */ /* 0x000fe20003f84070 */
[----:B------:R-:W-:Y:S02]  /*2990*/  @!P2 IMAD.IADD R43, R43, 0x1, -R5 ;  /* 0x000000012b2ba824 */ /* 0x000fe400078e0a05 */
[----:B------:R-:W-:Y:S01]  /*29a0*/  IMAD.MOV R50, RZ, RZ, -R50 ;  /* 0x000000ffff327224 */ /* 0x000fe200078e0a32 */
[----:B------:R-:W-:Y:S01]  /*29b0*/  ISETP.GT.U32.AND P2, PT, R5, R46, PT ;  /* 0x0000002e0500720c */ /* 0x000fe20003f44070 */
[----:B0-----:R-:W-:Y:S01]  /*29c0*/  IMAD.MOV.U32 R7, RZ, RZ, R45 ;  /* 0x000000ffff077224 */ /* 0x001fe200078e002d */
[----:B------:R-:W-:Y:S01]  /*29d0*/  IABS R45, R33 ;  /* 0x00000021002d7213 */ /* 0x000fe20000000000 */
[----:B------:R-:W-:Y:S01]  /*29e0*/  @!P6 IMAD.IADD R41, R41, 0x1, -R5 ;  /* 0x000000012929e824 */ /* 0x000fe200078e0a05 */
[----:B------:R-:W-:Y:S01]  /*29f0*/  ISETP.GT.U32.AND P6, PT, R5, R43, PT ;  /* 0x0000002b0500720c */ /* 0x000fe20003fc4070 */
[----:B------:R-:W-:-:S02]  /*2a00*/  IMAD.MOV R40, RZ, RZ, -R40 ;  /* 0x000000ffff287224 */ /* 0x000fc400078e0a28 */
[C---:B------:R-:W-:Y:S01]  /*2a10*/  IMAD R42, R5.reuse, R50, R42 ;  /* 0x00000032052a7224 */ /* 0x040fe200078e022a */
[----:B------:R-:W-:Y:S01]  /*2a20*/  IABS R50, R234 ;  /* 0x000000ea00327213 */ /* 0x000fe20000000000 */
[----:B------:R-:W-:Y:S01]  /*2a30*/  @!P5 IMAD.MOV R7, RZ, RZ, -R7 ;  /* 0x000000ffff07d224 */ /* 0x000fe200078e0a07 */
[C---:B------:R-:W-:Y:S01]  /*2a40*/  ISETP.GT.U32.AND P5, PT, R5.reuse, R41, PT ;  /* 0x000000290500720c */ /* 0x040fe20003fa4070 */
[----:B------:R-:W-:Y:S01]  /*2a50*/  IMAD.MOV.U32 R8, RZ, RZ, R44 ;  /* 0x000000ffff087224 */ /* 0x000fe200078e002c */
[----:B------:R-:W-:Y:S01]  /*2a60*/  IABS R44, R31 ;  /* 0x0000001f002c7213 */ /* 0x000fe20000000000 */
[C---:B------:R-:W-:Y:S01]  /*2a70*/  IMAD R40, R5.reuse, R40, R48 ;  /* 0x0000002805287224 */ /* 0x040fe200078e0230 */
[----:B------:R-:W-:Y:S01]  /*2a80*/  IABS R48, R238 ;  /* 0x000000ee00307213 */ /* 0x000fe20000000000 */
[----:B------:R-:W-:Y:S01]  /*2a90*/  @!P1 IMAD.MOV R8, RZ, RZ, -R8 ;  /* 0x000000ffff089224 */ /* 0x000fe200078e0a08 */
[----:B------:R-:W-:Y:S01]  /*2aa0*/  ISETP.GT.U32.AND P1, PT, R5, R42, PT ;  /* 0x0000002a0500720c */ /* 0x000fe20003f24070 */
[--C-:B------:R-:W-:Y:S01]  /*2ab0*/  @!P4 IMAD.IADD R47, R47, 0x1, -R5.reuse ;  /* 0x000000012f2fc824 */ /* 0x100fe200078e0a05 */
[----:B------:R-:W-:Y:S01]  /*2ac0*/  ISETP.GT.U32.AND P4, PT, R5, R40, PT ;  /* 0x000000280500720c */ /* 0x000fe20003f84070 */
[----:B------:R-:W-:Y:S01]  /*2ad0*/  @!P2 IMAD.IADD R46, R46, 0x1, -R5 ;  /* 0x000000012e2ea824 */ /* 0x000fe200078e0a05 */
[----:B------:R-:W-:Y:S01]  /*2ae0*/  ISETP.GE.AND P2, PT, R21, RZ, PT ;  /* 0x000000ff1500720c */ /* 0x000fe20003f46270 */
[C---:B------:R-:W-:Y:S01]  /*2af0*/  IMAD.HI.U32 R21, R2.reuse, R44, RZ ;  /* 0x0000002c02157227 */ /* 0x040fe200078e00ff */
[----:B------:R0:W-:Y:S03]  /*2b00*/  STL [R1+0x4], R7 ;  /* 0x0000040701007387 */ /* 0x0001e60000100800 */
[----:B------:R-:W-:Y:S01]  /*2b10*/  IMAD.HI.U32 R49, R2, R6, RZ ;  /* 0x0000000602317227 */ /* 0x000fe200078e00ff */
[----:B------:R-:W-:Y:S03]  /*2b20*/  STL [R1+0xf7c], R8 ;  /* 0x000f7c0801007387 */ /* 0x000fe60000100800 */
[----:B------:R-:W-:-:S02]  /*2b30*/  IMAD.MOV R21, RZ, RZ, -R21 ;  /* 0x000000ffff157224 */ /* 0x000fc400078e0a15 */
[----:B------:R-:W-:Y:S02]  /*2b40*/  IMAD.MOV R49, RZ, RZ, -R49 ;  /* 0x000000ffff317224 */ /* 0x000fe400078e0a31 */
[----:B------:R-:W-:Y:S01]  /*2b50*/  @!P5 IMAD.IADD R41, R41, 0x1, -R5 ;  /* 0x000000012929d824 */ /* 0x000fe200078e0a05 */
[----:B------:R-:W-:Y:S01]  /*2b60*/  ISETP.GE.AND P5, PT, R23, RZ, PT ;  /* 0x000000ff1700720c */ /* 0x000fe20003fa6270 */
[----:B------:R-:W-:-:S04]  /*2b70*/  IMAD.HI.U32 R23, R2, R45, RZ ;  /* 0x0000002d02177227 */ /* 0x000fc800078e00ff */
[C---:B------:R-:W-:Y:S02]  /*2b80*/  IMAD R44, R5.reuse, R21, R44 ;  /* 0x00000015052c7224 */ /* 0x040fe400078e022c */
[----:B------:R-:W-:Y:S02]  /*2b90*/  IMAD R6, R5, R49, R6 ;  /* 0x0000003105067224 */ /* 0x000fe400078e0206 */
[----:B------:R-:W-:Y:S01]  /*2ba0*/  @!P1 IMAD.IADD R42, R42, 0x1, -R5 ;  /* 0x000000012a2a9824 */ /* 0x000fe200078e0a05 */
[----:B------:R-:W-:Y:S01]  /*2bb0*/  ISETP.GE.AND P1, PT, R25, RZ, PT ;  /* 0x000000ff1900720c */ /* 0x000fe20003f26270 */
[----:B------:R-:W-:Y:S02]  /*2bc0*/  IMAD.MOV.U32 R21, RZ, RZ, R47 ;  /* 0x000000ffff157224 */ /* 0x000fe400078e002f */
[----:B------:R-:W-:Y:S02]  /*2bd0*/  IMAD.MOV R47, RZ, RZ, -R23 ;  /* 0x000000ffff2f7224 */ /* 0x000fe400078e0a17 */
[--C-:B------:R-:W-:Y:S01]  /*2be0*/  @!P4 IMAD.IADD R40, R40, 0x1, -R5.reuse ;  /* 0x000000012828c824 */ /* 0x100fe200078e0a05 */
[----:B------:R-:W-:Y:S01]  /*2bf0*/  ISETP.GE.AND P4, PT, R27, RZ, PT ;  /* 0x000000ff1b00720c */ /* 0x000fe20003f86270 */
[----:B------:R-:W-:Y:S01]  /*2c00*/  IMAD.MOV.U32 R23, RZ, RZ, R46 ;  /* 0x000000ffff177224 */ /* 0x000fe200078e002e */
[----:B------:R-:W-:Y:S01]  /*2c10*/  IABS R46, R35 ;  /* 0x00000023002e7213 */ /* 0x000fe20000000000 */
[----:B------:R-:W-:Y:S01]  /*2c20*/  @!P6 IMAD.IADD R43, R43, 0x1, -R5 ;  /* 0x000000012b2be824 */ /* 0x000fe200078e0a05 */
[C---:B------:R-:W-:Y:S01]  /*2c30*/  ISETP.GT.U32.AND P6, PT, R5.reuse, R6, PT ;  /* 0x000000060500720c */ /* 0x040fe20003fc4070 */
[----:B------:R-:W-:Y:S01]  /*2c40*/  @!P3 IMAD.MOV R21, RZ, RZ, -R21 ;  /* 0x000000ffff15b224 */ /* 0x000fe200078e0a15 */
[C---:B------:R-:W-:Y:S01]  /*2c50*/  ISETP.GT.U32.AND P3, PT, R5.reuse, R42, PT ;  /* 0x0000002a0500720c */ /* 0x040fe20003f64070 */
[----:B------:R-:W-:Y:S01]  /*2c60*/  @!P0 IMAD.MOV R23, RZ, RZ, -R23 ;  /* 0x000000ffff178224 */ /* 0x000fe200078e0a17 */
[C---:B------:R-:W-:Y:S01]  /*2c70*/  ISETP.GT.U32.AND P0, PT, R5.reuse, R40, PT ;  /* 0x000000280500720c */ /* 0x040fe20003f04070 */
[----:B------:R-:W-:Y:S01]  /*2c80*/  IMAD.MOV.U32 R25, RZ, RZ, R43 ;  /* 0x000000ffff197224 */ /* 0x000fe200078e002b */
[----:B------:R-:W-:Y:S01]  /*2c90*/  IABS R43, R240 ;  /* 0x000000f0002b7213 */ /* 0x000fe20000000000 */
[C---:B------:R-:W-:Y:S01]  /*2ca0*/  IMAD R45, R5.reuse, R47, R45 ;  /* 0x0000002f052d7224 */ /* 0x040fe200078e022d */
[----:B------:R-:W-:Y:S01]  /*2cb0*/  STL [R1+0xf80], R21 ;  /* 0x000f801501007387 */ /* 0x000fe20000100800 */
[----:B------:R-:W-:Y:S01]  /*2cc0*/  @!P2 IMAD.MOV R25, RZ, RZ, -R25 ;  /* 0x000000ffff19a224 */ /* 0x000fe200078e0a19 */
[----:B------:R-:W-:Y:S01]  /*2cd0*/  ISETP.GT.U32.AND P2, PT, R5, R44, PT ;  /* 0x0000002c0500720c */ /* 0x000fe20003f44070 */
[----:B------:R-:W-:Y:S01]  /*2ce0*/  IMAD.MOV.U32 R27, RZ, RZ, R41 ;  /* 0x000000ffff1b7224 */ /* 0x000fe200078e0029 */
[----:B------:R-:W-:Y:S01]  /*2cf0*/  STL [R1+0xf84], R23 ;  /* 0x000f841701007387 */ /* 0x000fe20000100800 */
[----:B------:R-:W-:-:S02]  /*2d00*/  @!P6 IMAD.IADD R6, R6, 0x1, -R5 ;  /* 0x000000010606e824 */ /* 0x000fc400078e0a05 */
[--C-:B------:R-:W-:Y:S01]  /*2d10*/  @!P3 IMAD.IADD R42, R42, 0x1, -R5.reuse ;  /* 0x000000012a2ab824 */ /* 0x100fe200078e0a05 */
[----:B------:R-:W-:Y:S01]  /*2d20*/  ISETP.GT.U32.AND P3, PT, R5, R45, PT ;  /* 0x0000002d0500720c */ /* 0x000fe20003f64070 */
[----:B------:R-:W-:Y:S01]  /*2d30*/  @!P0 IMAD.IADD R40, R40, 0x1, -R5 ;  /* 0x0000000128288824 */ /* 0x000fe200078e0a05 */
[----:B------:R-:W-:Y:S01]  /*2d40*/  ISETP.GE.AND P0, PT, R31, RZ, PT ;  /* 0x000000ff1f00720c */ /* 0x000fe20003f06270 */
[----:B------:R-:W-:Y:S01]  /*2d50*/  IMAD.HI.U32 R31, R2, R43, RZ ;  /* 0x0000002b021f7227 */ /* 0x000fe200078e00ff */
[C---:B------:R-:W-:Y:S01]  /*2d60*/  ISETP.GT.U32.AND P6, PT, R5.reuse, R6, PT ;  /* 0x000000060500720c */ /* 0x040fe20003fc4070 */
[----:B------:R-:W-:Y:S02]  /*2d70*/  STL [R1+0xf88], R25 ;  /* 0x000f881901007387 */ /* 0x000fe40000100800 */
[----:B------:R-:W-:Y:S02]  /*2d80*/  IMAD.MOV R31, RZ, RZ, -R31 ;  /* 0x000000ffff1f7224 */ /* 0x000fe400078e0a1f */
[----:B------:R-:W-:Y:S01]  /*2d90*/  @!P2 IMAD.IADD R44, R44, 0x1, -R5 ;  /* 0x000000012c2ca824 */ /* 0x000fe200078e0a05 */
[----:B------:R-:W-:Y:S01]  /*2da0*/  ISETP.GE.AND P2, PT, R240, RZ, PT ;  /* 0x000000fff000720c */ /* 0x000fe20003f46270 */
[----:B------:R-:W-:-:S02]  /*2db0*/  IMAD R41, R5, R31, R43 ;  /* 0x0000001f05297224 */ /* 0x000fc400078e022b */
[----:B------:R-:W-:Y:S01]  /*2dc0*/  @!P3 IMAD.IADD R45, R45, 0x1, -R5 ;  /* 0x000000012d2db824 */ /* 0x000fe200078e0a05 */
[----:B------:R-:W-:Y:S01]  /*2dd0*/  ISETP.GT.U32.AND P3, PT, R5, R44, PT ;  /* 0x0000002c0500720c */ /* 0x000fe20003f64070 */
[----:B------:R-:W-:Y:S02]  /*2de0*/  IMAD.MOV.U32 R31, RZ, RZ, R40 ;  /* 0x000000ffff1f7224 */ /* 0x000fe400078e0028 */
[----:B------:R-:W-:Y:S01]  /*2df0*/  @!P5 IMAD.MOV R27, RZ, RZ, -R27 ;  /* 0x000000ffff1bd224 */ /* 0x000fe200078e0a1b */
[----:B------:R-:W-:Y:S01]  /*2e00*/  ISETP.GE.AND P5, PT, R29, RZ, PT ;  /* 0x000000ff1d00720c */ /* 0x000fe20003fa6270 */
[----:B------:R-:W-:Y:S01]  /*2e10*/  @!P6 IMAD.IADD R6, R6, 0x1, -R5 ;  /* 0x000000010606e824 */ /* 0x000fe200078e0a05 */
[----:B------:R-:W-:Y:S01]  /*2e20*/  ISETP.GE.AND P6, PT, R33, RZ, PT ;  /* 0x000000ff2100720c */ /* 0x000fe20003fc6270 */
[----:B------:R-:W-:Y:S01]  /*2e30*/  @!P4 IMAD.MOV R31, RZ, RZ, -R31 ;  /* 0x000000ffff1fc224 */ /* 0x000fe200078e0a1f */
[C---:B------:R-:W-:Y:S01]  /*2e40*/  ISETP.GT.U32.AND P4, PT, R5.reuse, R41, PT ;  /* 0x000000290500720c */ /* 0x040fe20003f84070 */
[----:B------:R-:W-:Y:S01]  /*2e50*/  IMAD.MOV.U32 R29, RZ, RZ, R42 ;  /* 0x000000ffff1d7224 */ /* 0x000fe200078e002a */
[----:B------:R-:W-:Y:S01]  /*2e60*/  IABS R33, R239 ;  /* 0x000000ef00217213 */ /* 0x000fe20000000000 */
[----:B------:R-:W-:Y:S01]  /*2e70*/  IMAD.HI.U32 R43, R2, R46, RZ ;  /* 0x0000002e022b7227 */ /* 0x000fe200078e00ff */
[----:B------:R1:W-:Y:S03]  /*2e80*/  STL [R1+0xf8c], R27 ;  /* 0x000f8c1b01007387 */ /* 0x0003e60000100800 */
[----:B------:R-:W-:Y:S01]  /*2e90*/  @!P1 IMAD.MOV R29, RZ, RZ, -R29 ;  /* 0x000000ffff1d9224 */ /* 0x000fe200078e0a1d */
[----:B------:R-:W-:Y:S01]  /*2ea0*/  ISETP.GT.U32.AND P1, PT, R5, R45, PT ;  /* 0x0000002d0500720c */ /* 0x000fe20003f24070 */
[----:B------:R-:W-:-:S02]  /*2eb0*/  IMAD.MOV.U32 R42, RZ, RZ, R33 ;  /* 0x000000ffff2a7224 */ /* 0x000fc400078e0021 */
[----:B------:R-:W-:Y:S01]  /*2ec0*/  IMAD.MOV.U32 R33, RZ, RZ, R6 ;  /* 0x000000ffff217224 */ /* 0x000fe200078e0006 */
[----:B------:R2:W-:Y:S01]  /*2ed0*/  STL [R1+0xf90], R29 ;  /* 0x000f901d01007387 */ /* 0x0005e20000100800 */
[----:B------:R-:W-:Y:S01]  /*2ee0*/  @!P3 IMAD.IADD R44, R44, 0x1, -R5 ;  /* 0x000000012c2cb824 */ /* 0x000fe200078e0a05 */
[----:B------:R-:W-:Y:S01]  /*2ef0*/  ISETP.GE.AND P3, PT, R239, RZ, PT ;  /* 0x000000ffef00720c */ /* 0x000fe20003f66270 */
[----:B------:R-:W-:Y:S01]  /*2f00*/  @!P5 IMAD.MOV R33, RZ, RZ, -R33 ;  /* 0x000000ffff21d224 */ /* 0x000fe200078e0a21 */
[----:B------:R-:W-:Y:S01]  /*2f10*/  ISETP.GE.AND P5, PT, R35, RZ, PT ;  /* 0x000000ff2300720c */ /* 0x000fe20003fa6270 */
[----:B------:R-:W-:Y:S01]  /*2f20*/  IMAD.MOV.U32 R35, RZ, RZ, R44 ;  /* 0x000000ffff237224 */ /* 0x000fe200078e002c */
[----:B------:R-:W-:Y:S01]  /*2f30*/  IABS R44, R37 ;  /* 0x00000025002c7213 */ /* 0x000fe20000000000 */
[----:B------:R-:W-:Y:S01]  /*2f40*/  @!P4 IMAD.IADD R41, R41, 0x1, -R5 ;  /* 0x000000012929c824 */ /* 0x000fe200078e0a05 */
[----:B------:R-:W-:Y:S01]  /*2f50*/  ISETP.GE.AND P4, PT, R39, RZ, PT ;  /* 0x000000ff2700720c */ /* 0x000fe20003f86270 */
[----:B------:R-:W-:Y:S01]  /*2f60*/  @!P0 IMAD.MOV R35, RZ, RZ, -R35 ;  /* 0x000000ffff238224 */ /* 0x000fe200078e0a23 */
[----:B------:R-:W-:Y:S01]  /*2f70*/  IABS R239, R145 ;  /* 0x0000009100ef7213 */ /* 0x000fe20000000000 */
[----:B------:R-:W-:Y:S01]  /*2f80*/  IMAD.HI.U32 R40, R2, R42, RZ ;  /* 0x0000002a02287227 */ /* 0x000fe200078e00ff */
[----:B------:R-:W-:-:S03]  /*2f90*/  ISETP.GT.U32.AND P0, PT, R5, R41, PT ;  /* 0x000000290500720c */ /* 0x000fc60003f04070 */
[----:B------:R-:W-:Y:S02]  /*2fa0*/  IMAD.MOV R43, RZ, RZ, -R43 ;  /* 0x000000ffff2b7224 */ /* 0x000fe400078e0a2b */
[----:B------:R-:W-:Y:S01]  /*2fb0*/  @!P1 IMAD.IADD R45, R45, 0x1, -R5 ;  /* 0x000000012d2d9824 */ /* 0x000fe200078e0a05 */
[----:B------:R-:W-:Y:S01]  /*2fc0*/  ISETP.GE.AND P1, PT, R37, RZ, PT ;  /* 0x000000ff2500720c */ /* 0x000fe20003f26270 */
[----:B------:R-:W-:Y:S02]  /*2fd0*/  IMAD.MOV R40, RZ, RZ, -R40 ;  /* 0x000000ffff287224 */ /* 0x000fe400078e0a28 */
[C---:B------:R-:W-:Y:S01]  /*2fe0*/  IMAD R6, R5.reuse, R43, R46 ;  /* 0x0000002b05067224 */ /* 0x040fe200078e022e */
[----:B------:R-:W-:Y:S01]  /*2ff0*/  IABS R46, R39 ;  /* 0x00000027002e7213 */ /* 0x000fe20000000000 */
[----:B------:R-:W-:Y:S02]  /*3000*/  IMAD.MOV.U32 R37, RZ, RZ, R45 ;  /* 0x000000ffff257224 */ /* 0x000fe400078e002d */
[----:B------:R-:W-:-:S02]  /*3010*/  IMAD R42, R5, R40, R42 ;  /* 0x00000028052a7224 */ /* 0x000fc400078e022a */
[----:B------:R-:W-:Y:S01]  /*3020*/  @!P6 IMAD.MOV R37, RZ, RZ, -R37 ;  /* 0x000000ffff25e224 */ /* 0x000fe200078e0a25 */
[----:B------:R-:W-:Y:S01]  /*3030*/  ISETP.GT.U32.AND P6, PT, R5, R6, PT ;  /* 0x000000060500720c */ /* 0x000fe20003fc4070 */
[----:B------:R-:W-:Y:S01]  /*3040*/  @!P0 IMAD.IADD R41, R41, 0x1, -R5 ;  /* 0x0000000129298824 */ /* 0x000fe200078e0a05 */
[----:B------:R-:W-:Y:S01]  /*3050*/  ISETP.GT.U32.AND P0, PT, R5, R42, PT ;  /* 0x0000002a0500720c */ /* 0x000fe20003f04070 */
[----:B------:R-:W-:-:S04]  /*3060*/  IMAD.HI.U32 R39, R2, R46, RZ ;  /* 0x0000002e02277227 */ /* 0x000fc800078e00ff */
[----:B------:R-:W-:-:S04]  /*3070*/  IMAD.HI.U32 R40, R2, R44, RZ ;  /* 0x0000002c02287227 */ /* 0x000fc800078e00ff */
[----:B------:R-:W-:Y:S02]  /*3080*/  IMAD.MOV R39, RZ, RZ, -R39 ;  /* 0x000000ffff277224 */ /* 0x000fe400078e0a27 */
[----:B------:R-:W-:Y:S02]  /*3090*/  IMAD.MOV R40, RZ, RZ, -R40 ;  /* 0x000000ffff287224 */ /* 0x000fe400078e0a28 */
[----:B------:R-:W-:Y:S02]  /*30a0*/  @!P6 IMAD.IADD R6, R6, 0x1, -R5 ;  /* 0x000000010606e824 */ /* 0x000fe400078e0a05 */
[----:B------:R-:W-:Y:S02]  /*30b0*/  IMAD R46, R5, R39, R46 ;  /* 0x00000027052e7224 */ /* 0x000fe400078e022e */
[----:B------:R-:W-:-:S04]  /*30c0*/  IMAD.HI.U32 R39, R2, R52, RZ ;  /* 0x0000003402277227 */ /* 0x000fc800078e00ff */
[C---:B------:R-:W-:Y:S02]  /*30d0*/  IMAD R44, R5.reuse, R40, R44 ;  /* 0x00000028052c7224 */ /* 0x040fe400078e022c */
[----:B------:R-:W-:Y:S01]  /*30e0*/  @!P0 IMAD.IADD R42, R42, 0x1, -R5 ;  /* 0x000000012a2a8824 */ /* 0x000fe200078e0a05 */
[C---:B------:R-:W-:Y:S01]  /*30f0*/  ISETP.GT.U32.AND P0, PT, R5.reuse, R6, PT ;  /* 0x000000060500720c */ /* 0x040fe20003f04070 */
[----:B------:R-:W-:Y:S01]  /*3100*/  IMAD.MOV R39, RZ, RZ, -R39 ;  /* 0x000000ffff277224 */ /* 0x000fe200078e0a27 */
[----:B------:R-:W-:Y:S01]  /*3110*/  ISETP.GT.U32.AND P6, PT, R5, R44, PT ;  /* 0x0000002c0500720c */ /* 0x000fe20003fc4070 */
[----:B------:R-:W-:-:S04]  /*3120*/  IMAD.HI.U32 R43, R2, R48, RZ ;  /* 0x00000030022b7227 */ /* 0x000fc800078e00ff */
[----:B------:R-:W-:Y:S02]  /*3130*/  IMAD R52, R5, R39, R52 ;  /* 0x0000002705347224 */ /* 0x000fe400078e0234 */
[----:B------:R-:W-:Y:S02]  /*3140*/  IMAD.MOV.U32 R39, RZ, RZ, R41 ;  /* 0x000000ffff277224 */ /* 0x000fe400078e0029 */
[----:B------:R-:W-:-:S04]  /*3150*/  IMAD.HI.U32 R40, R2, R50, RZ ;  /* 0x0000003202287227 */ /* 0x000fc800078e00ff */
[----:B------:R-:W-:Y:S01]  /*3160*/  @!P2 IMAD.MOV R39, RZ, RZ, -R39 ;  /* 0x000000ffff27a224 */ /* 0x000fe200078e0a27 */
[C---:B------:R-:W-:Y:S01]  /*3170*/  ISETP.GT.U32.AND P2, PT, R5.reuse, R42, PT ;  /* 0x0000002a0500720c */ /* 0x040fe20003f44070 */
[----:B------:R-:W-:Y:S02]  /*3180*/  IMAD.MOV R43, RZ, RZ, -R43 ;  /* 0x000000ffff2b7224 */ /* 0x000fe400078e0a2b */
[--C-:B------:R-:W-:Y:S01]  /*3190*/  @!P0 IMAD.IADD R6, R6, 0x1, -R5.reuse ;  /* 0x0000000106068824 */ /* 0x100fe200078e0a05 */
[C---:B------:R-:W-:Y:S01]  /*31a0*/  ISETP.GT.U32.AND P0, PT, R5.reuse, R46, PT ;  /* 0x0000002e0500720c */ /* 0x040fe20003f04070 */
[----:B------:R-:W-:Y:S02]  /*31b0*/  IMAD.MOV R40, RZ, RZ, -R40 ;  /* 0x000000ffff287224 */ /* 0x000fe400078e0a28 */
[----:B------:R-:W-:Y:S02]  /*31c0*/  IMAD R48, R5, R43, R48 ;  /* 0x0000002b05307224 */ /* 0x000fe400078e0230 */
[----:B------:R-:W-:-:S02]  /*31d0*/  @!P6 IMAD.IADD R44, R44, 0x1, -R5 ;  /* 0x000000012c2ce824 */ /* 0x000fc400078e0a05 */
[----:B------:R-:W-:Y:S02]  /*31e0*/  IMAD.MOV.U32 R41, RZ, RZ, R6 ;  /* 0x000000ffff297224 */ /* 0x000fe400078e0006 */
[C---:B------:R-:W-:Y:S01]  /*31f0*/  IMAD R50, R5.reuse, R40, R50 ;  /* 0x0000002805327224 */ /* 0x040fe200078e0232 */
[C---:B------:R-:W-:Y:S01]  /*3200*/  ISETP.GT.U32.AND P6, PT, R5.reuse, R44, PT ;  /* 0x0000002c0500720c */ /* 0x040fe20003fc4070 */
[----:B------:R-:W-:Y:S01]  /*3210*/  @!P5 IMAD.MOV R41, RZ, RZ, -R41 ;  /* 0x000000ffff29d224 */ /* 0x000fe200078e0a29 */
[C---:B------:R-:W-:Y:S01]  /*3220*/  ISETP.GT.U32.AND P5, PT, R5.reuse, R48, PT ;  /* 0x000000300500720c */ /* 0x040fe20003fa4070 */
[----:B------:R-:W-:Y:S01]  /*3230*/  @!P2 IMAD.IADD R42, R42, 0x1, -R5 ;  /* 0x000000012a2aa824 */ /* 0x000fe200078e0a05 */
[----:B------:R-:W-:Y:S01]  /*3240*/  ISETP.GT.U32.AND P2, PT, R5, R50, PT ;  /* 0x000000320500720c */ /* 0x000fe20003f44070 */
[----:B------:R-:W-:-:S04]  /*3250*/  IMAD.HI.U32 R43, R2, R54, RZ ;  /* 0x00000036022b7227 */ /* 0x000fc800078e00ff */
[----:B------:R-:W-:Y:S02]  /*3260*/  IMAD.MOV R43, RZ, RZ, -R43 ;  /* 0x000000ffff2b7224 */ /* 0x000fe400078e0a2b */
[--C-:B------:R-:W-:Y:S01]  /*3270*/  @!P0 IMAD.IADD R46, R46, 0x1, -R5.reuse ;  /* 0x000000012e2e8824 */ /* 0x100fe200078e0a05 */
[----:B------:R-:W-:Y:S01]  /*3280*/  ISETP.GE.AND P0, PT, R238, RZ, PT ;  /* 0x000000ffee00720c */ /* 0x000fe20003f06270 */
[--C-:B------:R-:W-:Y:S01]  /*3290*/  @!P6 IMAD.IADD R44, R44, 0x1, -R5.reuse ;  /* 0x000000012c2ce824 */ /* 0x100fe200078e0a05 */
[C---:B------:R-:W-:Y:S01]  /*32a0*/  ISETP.GT.U32.AND P6, PT, R5.reuse, R52, PT ;  /* 0x000000340500720c */ /* 0x040fe20003fc4070 */
[C---:B------:R-:W-:Y:S02]  /*32b0*/  IMAD R54, R5.reuse, R43, R54 ;  /* 0x0000002b05367224 */ /* 0x040fe400078e0236 */
[----:B------:R-:W-:Y:S01]  /*32c0*/  @!P5 IMAD.IADD R48, R48, 0x1, -R5 ;  /* 0x000000013030d824 */ /* 0x000fe200078e0a05 */
[----:B------:R-:W-:Y:S01]  /*32d0*/  ISETP.GT.U32.AND P5, PT, R5, R46, PT ;  /* 0x0000002e0500720c */ /* 0x000fe20003fa4070 */
[----:B------:R-:W-:-:S04]  /*32e0*/  IMAD.HI.U32 R40, R2, R56, RZ ;  /* 0x0000003802287227 */ /* 0x000fc800078e00ff */
[----:B------:R-:W-:Y:S01]  /*32f0*/  @!P2 IMAD.IADD R50, R50, 0x1, -R5 ;  /* 0x000000013232a824 */ /* 0x000fe200078e0a05 */
[C---:B------:R-:W-:Y:S01]  /*3300*/  ISETP.GT.U32.AND P2, PT, R5.reuse, R48, PT ;  /* 0x000000300500720c */ /* 0x040fe20003f44070 */
[----:B------:R-:W-:Y:S01]  /*3310*/  @!P1 IMAD.MOV R44, RZ, RZ, -R44 ;  /* 0x000000ffff2c9224 */ /* 0x000fe200078e0a2c */
[----:B------:R-:W-:Y:S01]  /*3320*/  ISETP.GT.U32.AND P1, PT, R5, R54, PT ;  /* 0x000000360500720c */ /* 0x000fe20003f24070 */
[----:B------:R-:W-:Y:S02]  /*3330*/  IMAD.MOV R40, RZ, RZ, -R40 ;  /* 0x000000ffff287224 */ /* 0x000fe400078e0a28 */
[----:B------:R-:W-:-:S04]  /*3340*/  IMAD.HI.U32 R6, R2, R58, RZ ;  /* 0x0000003a02067227 */ /* 0x000fc800078e00ff */
[C---:B------:R-:W-:Y:S02]  /*3350*/  IMAD R56, R5.reuse, R40, R56 ;  /* 0x0000002805387224 */ /* 0x040fe400078e0238 */
[----:B------:R-:W-:Y:S02]  /*3360*/  IMAD.MOV R6, RZ, RZ, -R6 ;  /* 0x000000ffff067224 */ /* 0x000fe400078e0a06 */
[--C-:B------:R-:W-:Y:S01]  /*3370*/  @!P6 IMAD.IADD R52, R52, 0x1, -R5.reuse ;  /* 0x000000013434e824 */ /* 0x100fe200078e0a05 */
[C---:B------:R-:W-:Y:S01]  /*3380*/  ISETP.GT.U32.AND P6, PT, R5.reuse, R50, PT ;  /* 0x000000320500720c */ /* 0x040fe20003fc4070 */
[--C-:B------:R-:W-:Y:S01]  /*3390*/  @!P5 IMAD.IADD R46, R46, 0x1, -R5.reuse ;  /* 0x000000012e2ed824 */ /* 0x100fe200078e0a05 */
[C---:B------:R-:W-:Y:S01]  /*33a0*/  ISETP.GT.U32.AND P5, PT, R5.reuse, R56, PT ;  /* 0x000000380500720c */ /* 0x040fe20003fa4070 */
[----:B------:R-:W-:Y:S01]  /*33b0*/  IMAD R58, R5, R6, R58 ;  /* 0x00000006053a7224 */ /* 0x000fe200078e023a */
[----:B------:R-:W-:Y:S01]  /*33c0*/  IABS R6, R232 ;  /* 0x000000e800067213 */ /* 0x000fe20000000000 */
[--C-:B------:R-:W-:Y:S01]  /*33d0*/  @!P2 IMAD.IADD R48, R48, 0x1, -R5.reuse ;  /* 0x000000013030a824 */ /* 0x100fe200078e0a05 */
[----:B------:R-:W-:Y:S01]  /*33e0*/  ISETP.GE.AND P2, PT, R234, RZ, PT ;  /* 0x000000ffea00720c */ /* 0x000fe20003f46270 */
[----:B------:R-:W-:Y:S01]  /*33f0*/  @!P1 IMAD.IADD R54, R54, 0x1, -R5 ;  /* 0x0000000136369824 */ /* 0x000fe200078e0a05 */
[----:B------:R-:W-:Y:S01]  /*3400*/  ISETP.GE.AND P1, PT, R236, RZ, PT ;  /* 0x000000ffec00720c */ /* 0x000fe20003f26270 */
[----:B------:R-:W-:-:S04]  /*3410*/  IMAD.HI.U32 R40, R2, R60, RZ ;  /* 0x0000003c02287227 */ /* 0x000fc800078e00ff */
[----:B------:R-:W-:Y:S01]  /*3420*/  @!P4 IMAD.MOV R46, RZ, RZ, -R46 ;  /* 0x000000ffff2ec224 */ /* 0x000fe200078e0a2e */
[----:B------:R-:W-:Y:S01]  /*3430*/  ISETP.GT.U32.AND P4, PT, R5, R54, PT ;  /* 0x000000360500720c */ /* 0x000fe20003f84070 */
[----:B------:R-:W-:Y:S02]  /*3440*/  IMAD.MOV R43, RZ, RZ, -R40 ;  /* 0x000000ffff2b7224 */ /* 0x000fe400078e0a28 */
[----:B------:R-:W-:-:S04]  /*3450*/  IMAD.HI.U32 R40, R2, R6, RZ ;  /* 0x0000000602287227 */ /* 0x000fc800078e00ff */
[--C-:B------:R-:W-:Y:S01]  /*3460*/  @!P6 IMAD.IADD R50, R50, 0x1, -R5.reuse ;  /* 0x000000013232e824 */ /* 0x100fe200078e0a05 */
[----:B------:R-:W-:Y:S01]  /*3470*/  ISETP.GT.U32.AND P6, PT, R5, R58, PT ;  /* 0x0000003a0500720c */ /* 0x000fe20003fc4070 */
[----:B------:R-:W-:Y:S01]  /*3480*/  @!P5 IMAD.IADD R56, R56, 0x1, -R5 ;  /* 0x000000013838d824 */ /* 0x000fe200078e0a05 */
[----:B------:R-:W-:Y:S01]  /*3490*/  ISETP.GE.AND P5, PT, R237, RZ, PT ;  /* 0x000000ffed00720c */ /* 0x000fe20003fa6270 */
[C---:B------:R-:W-:Y:S01]  /*34a0*/  IMAD R60, R5.reuse, R43, R60 ;  /* 0x0000002b053c7224 */ /* 0x040fe200078e023c */
[----:B------:R-:W-:Y:S01]  /*34b0*/  IABS R43, R233 ;  /* 0x000000e9002b7213 */ /* 0x000fe20000000000 */
[----:B------:R-:W-:Y:S01]  /*34c0*/  IMAD.MOV R40, RZ, RZ, -R40 ;  /* 0x000000ffff287224 */ /* 0x000fe200078e0a28 */
[----:B------:R-:W-:Y:S01]  /*34d0*/  IABS R237, R151 ;  /* 0x0000009700ed7213 */ /* 0x000fe20000000000 */
[----:B------:R-:W-:Y:S01]  /*34e0*/  @!P0 IMAD.MOV R48, RZ, RZ, -R48 ;  /* 0x000000ffff308224 */ /* 0x000fe200078e0a30 */
[C---:B------:R-:W-:Y:S01]  /*34f0*/  ISETP.GT.U32.AND P0, PT, R5.reuse, R56, PT ;  /* 0x000000380500720c */ /* 0x040fe20003f04070 */
[----:B------:R-:W-:Y:S01]  /*3500*/  @!P2 IMAD.MOV R50, RZ, RZ, -R50 ;  /* 0x000000ffff32a224 */ /* 0x000fe200078e0a32 */
[C---:B------:R-:W-:Y:S01]  /*3510*/  ISETP.GT.U32.AND P2, PT, R5.reuse, R60, PT ;  /* 0x0000003c0500720c */ /* 0x040fe20003f44070 */
[----:B------:R-:W-:-:S02]  /*3520*/  IMAD R6, R5, R40, R6 ;  /* 0x0000002805067224 */ /* 0x000fc400078e0206 */
[----:B------:R-:W-:Y:S02]  /*3530*/  @!P4 IMAD.IADD R54, R54, 0x1, -R5 ;  /* 0x000000013636c824 */ /* 0x000fe400078e0a05 */
[----:B------:R-:W-:Y:S01]  /*3540*/  IMAD.HI.U32 R40, R2, R43, RZ ;  /* 0x0000002b02287227 */ /* 0x000fe200078e00ff */
[----:B------:R-:W-:-:S03]  /*3550*/  ISETP.GT.U32.AND P4, PT, R5, R6, PT ;  /* 0x000000060500720c */ /* 0x000fc60003f84070 */
[----:B------:R-:W-:Y:S02]  /*3560*/  IMAD.MOV R40, RZ, RZ, -R40 ;  /* 0x000000ffff287224 */ /* 0x000fe400078e0a28 */
[--C-:B------:R-:W-:Y:S02]  /*3570*/  @!P6 IMAD.IADD R58, R58, 0x1, -R5.reuse ;  /* 0x000000013a3ae824 */ /* 0x100fe400078e0a05 */
[--C-:B------:R-:W-:Y:S01]  /*3580*/  @!P0 IMAD.IADD R56, R56, 0x1, -R5.reuse ;  /* 0x0000000138388824 */ /* 0x100fe200078e0a05 */
[----:B------:R-:W-:Y:S01]  /*3590*/  ISETP.GE.AND P0, PT, R231, RZ, PT ;  /* 0x000000ffe700720c */ /* 0x000fe20003f06270 */
[----:B------:R-:W-:Y:S01]  /*35a0*/  @!P2 IMAD.IADD R60, R60, 0x1, -R5 ;  /* 0x000000013c3ca824 */ /* 0x000fe200078e0a05 */
[C---:B------:R-:W-:Y:S01]  /*35b0*/  ISETP.GT.U32.AND P6, PT, R5.reuse, R58, PT ;  /* 0x0000003a0500720c */ /* 0x040fe20003fc4070 */
[----:B------:R-:W-:Y:S01]  /*35c0*/  IMAD R64, R5, R40, R43 ;  /* 0x0000002805407224 */ /* 0x000fe200078e022b */
[----:B------:R-:W-:Y:S01]  /*35d0*/  ISETP.GE.AND P2, PT, R233, RZ, PT ;  /* 0x000000ffe900720c */ /* 0x000fe20003f46270 */
[----:B------:R-:W-:Y:S01]  /*35e0*/  @!P4 IMAD.IADD R6, R6, 0x1, -R5 ;  /* 0x000000010606c824 */ /* 0x000fe200078e0a05 */
[C---:B------:R-:W-:Y:S01]  /*35f0*/  ISETP.GT.U32.AND P4, PT, R5.reuse, R60, PT ;  /* 0x0000003c0500720c */ /* 0x040fe20003f84070 */
[----:B------:R-:W-:Y:S01]  /*3600*/  @!P5 IMAD.MOV R56, RZ, RZ, -R56 ;  /* 0x000000ffff38d224 */ /* 0x000fe200078e0a38 */
[C---:B------:R-:W-:Y:S01]  /*3610*/  ISETP.GT.U32.AND P5, PT, R5.reuse, R64, PT ;  /* 0x000000400500720c */ /* 0x040fe20003fa4070 */
[----:B------:R-:W-:Y:S01]  /*3620*/  @!P1 IMAD.MOV R54, RZ, RZ, -R54 ;  /* 0x000000ffff369224 */ /* 0x000fe200078e0a36 */
[C---:B------:R-:W-:Y:S01]  /*3630*/  ISETP.GT.U32.AND P1, PT, R5.reuse, R6, PT ;  /* 0x000000060500720c */ /* 0x040fe20003f24070 */
[----:B------:R-:W-:Y:S01]  /*3640*/  @!P3 IMAD.MOV R42, RZ, RZ, -R42 ;  /* 0x000000ffff2ab224 */ /* 0x000fe200078e0a2a */
[----:B------:R-:W-:Y:S01]  /*3650*/  ISETP.GT.U32.AND P3, PT, R5, R52, PT ;  /* 0x000000340500720c */ /* 0x000fe20003f64070 */
[----:B------:R-:W-:Y:S01]  /*3660*/  IMAD.HI.U32 R40, R2, R66, RZ ;  /* 0x0000004202287227 */ /* 0x000fe200078e00ff */
[----:B------:R-:W-:-:S02]  /*3670*/  IABS R231, R0 ;  /* 0x0000000000e77213 */ /* 0x000fc40000000000 */
[----:B------:R-:W-:Y:S01]  /*3680*/  IABS R233, R143 ;  /* 0x0000008f00e97213 */ /* 0x000fe20000000000 */
[--C-:B------:R-:W-:Y:S01]  /*3690*/  @!P6 IMAD.IADD R58, R58, 0x1, -R5.reuse ;  /* 0x000000013a3ae824 */ /* 0x100fe200078e0a05 */
[----:B------:R-:W-:Y:S01]  /*36a0*/  ISETP.GE.AND P6, PT, R232, RZ, PT ;  /* 0x000000ffe800720c */ /* 0x000fe20003fc6270 */
[--C-:B------:R-:W-:Y:S01]  /*36b0*/  @!P4 IMAD.IADD R60, R60, 0x1, -R5.reuse ;  /* 0x000000013c3cc824 */ /* 0x100fe200078e0a05 */
[----:B------:R-:W-:Y:S01]  /*36c0*/  ISETP.GE.AND P4, PT, R229, RZ, PT ;  /* 0x000000ffe500720c */ /* 0x000fe20003f86270 */
[----:B------:R-:W-:Y:S01]  /*36d0*/  @!P5 IMAD.IADD R64, R64, 0x1, -R5 ;  /* 0x000000014040d824 */ /* 0x000fe200078e0a05 */
[----:B------:R-:W-:Y:S01]  /*36e0*/  ISETP.GE.AND P5, PT, R227, RZ, PT ;  /* 0x000000ffe300720c */ /* 0x000fe20003fa6270 */
[----:B------:R-:W-:Y:S01]  /*36f0*/  @!P0 IMAD.MOV R60, RZ, RZ, -R60 ;  /* 0x000000ffff3c8224 */ /* 0x000fe200078e0a3c */
[----:B------:R-:W-:Y:S01]  /*3700*/  IABS R227, R9 ;  /* 0x0000000900e37213 */ /* 0x000fe20000000000 */
[----:B------:R-:W-:Y:S01]  /*3710*/  IMAD.HI.U32 R43, R2, R68, RZ ;  /* 0x00000044022b7227 */ /* 0x000fe200078e00ff */
[----:B------:R-:W-:-:S02]  /*3720*/  ISETP.GT.U32.AND P0, PT, R5, R64, PT ;  /* 0x000000400500720c */ /* 0x000fc40003f04070 */
[----:B------:R-:W-:Y:S01]  /*3730*/  IABS R229, R3 ;  /* 0x0000000300e57213 */ /* 0x000fe20000000000 */
[----:B------:R-:W-:Y:S02]  /*3740*/  IMAD.MOV R40, RZ, RZ, -R40 ;  /* 0x000000ffff287224 */ /* 0x000fe400078e0a28 */
[--C-:B------:R-:W-:Y:S01]  /*3750*/  @!P1 IMAD.IADD R6, R6, 0x1, -R5.reuse ;  /* 0x0000000106069824 */ /* 0x100fe200078e0a05 */
[----:B------:R-:W-:Y:S01]  /*3760*/  ISETP.GE.AND P1, PT, R226, RZ, PT ;  /* 0x000000ffe200720c */ /* 0x000fe20003f26270 */
[----:B------:R-:W-:Y:S01]  /*3770*/  @!P3 IMAD.IADD R52, R52, 0x1, -R5 ;  /* 0x000000013434b824 */ /* 0x000fe200078e0a05 */
[----:B------:R-:W-:Y:S01]  /*3780*/  ISETP.GE.AND P3, PT, R235, RZ, PT ;  /* 0x000000ffeb00720c */ /* 0x000fe20003f66270 */
[----:B------:R-:W-:Y:S01]  /*3790*/  IMAD.MOV R43, RZ, RZ, -R43 ;  /* 0x000000ffff2b7224 */ /* 0x000fe200078e0a2b */
[----:B------:R-:W-:Y:S01]  /*37a0*/  IABS R235, R149 ;  /* 0x0000009500eb7213 */ /* 0x000fe20000000000 */
[----:B------:R-:W-:Y:S02]  /*37b0*/  IMAD R66, R5, R40, R66 ;  /* 0x0000002805427224 */ /* 0x000fe400078e0242 */
[----:B------:R-:W-:-:S02]  /*37c0*/  IMAD.MOV.U32 R62, RZ, RZ, R6 ;  /* 0x000000ffff3e7224 */ /* 0x000fc400078e0006 */
[C---:B------:R-:W-:Y:S02]  /*37d0*/  IMAD R68, R5.reuse, R43, R68 ;  /* 0x0000002b05447224 */ /* 0x040fe400078e0244 */
[----:B------:R-:W-:Y:S01]  /*37e0*/  @!P6 IMAD.MOV R62, RZ, RZ, -R62 ;  /* 0x000000ffff3ee224 */ /* 0x000fe200078e0a3e */
[C---:B------:R-:W-:Y:S01]  /*37f0*/  ISETP.GT.U32.AND P6, PT, R5.reuse, R66, PT ;  /* 0x000000420500720c */ /* 0x040fe20003fc4070 */
[----:B------:R-:W-:Y:S01]  /*3800*/  @!P0 IMAD.IADD R64, R64, 0x1, -R5 ;  /* 0x0000000140408824 */ /* 0x000fe200078e0a05 */
[----:B------:R-:W-:Y:S01]  /*3810*/  ISETP.GT.U32.AND P0, PT, R5, R68, PT ;  /* 0x000000440500720c */ /* 0x000fe20003f04070 */
[----:B------:R-:W-:-:S04]  /*3820*/  IMAD.HI.U32 R40, R2, R70, RZ ;  /* 0x0000004602287227 */ /* 0x000fc800078e00ff */
[----:B------:R-:W-:Y:S01]  /*3830*/  @!P3 IMAD.MOV R52, RZ, RZ, -R52 ;  /* 0x000000ffff34b224 */ /* 0x000fe200078e0a34 */
[----:B------:R-:W-:Y:S01]  /*3840*/  ISETP.GE.AND P3, PT, R230, RZ, PT ;  /* 0x000000ffe600720c */ /* 0x000fe20003f66270 */
[----:B------:R-:W-:Y:S02]  /*3850*/  IMAD.MOV R40, RZ, RZ, -R40 ;  /* 0x000000ffff287224 */ /* 0x000fe400078e0a28 */
[----:B------:R-:W-:-:S04]  /*3860*/  IMAD.HI.U32 R6, R2, R72, RZ ;  /* 0x0000004802067227 */ /* 0x000fc800078e00ff */
[C---:B------:R-:W-:Y:S02]  /*3870*/  IMAD R70, R5.reuse, R40, R70 ;  /* 0x0000002805467224 */ /* 0x040fe400078e0246 */
[--C-:B------:R-:W-:Y:S02]  /*3880*/  @!P6 IMAD.IADD R66, R66, 0x1, -R5.reuse ;  /* 0x000000014242e824 */ /* 0x100fe400078e0a05 */
[----:B------:R-:W-:Y:S01]  /*3890*/  @!P0 IMAD.IADD R68, R68, 0x1, -R5 ;  /* 0x0000000144448824 */ /* 0x000fe200078e0a05 */
[C---:B------:R-:W-:Y:S01]  /*38a0*/  ISETP.GT.U32.AND P6, PT, R5.reuse, R70, PT ;  /* 0x000000460500720c */ /* 0x040fe20003fc4070 */
[----:B------:R-:W-:Y:S01]  /*38b0*/  @!P3 IMAD.MOV R58, RZ, RZ, -R58 ;  /* 0x000000ffff3ab224 */ /* 0x000fe200078e0a3a */
[----:B------:R-:W-:Y:S01]  /*38c0*/  ISETP.GT.U32.AND P0, PT, R5, R66, PT ;  /* 0x000000420500720c */ /* 0x000fe20003f04070 */
[----:B------:R-:W-:Y:S01]  /*38d0*/  IMAD.MOV R6, RZ, RZ, -R6 ;  /* 0x000000ffff067224 */ /* 0x000fe200078e0a06 */
[----:B------:R-:W-:Y:S01]  /*38e0*/  ISETP.GE.AND P3, PT, R228, RZ, PT ;  /* 0x000000ffe400720c */ /* 0x000fe20003f66270 */
[----:B------:R-:W-:-:S04]  /*38f0*/  IMAD.HI.U32 R43, R2, R74, RZ ;  /* 0x0000004a022b7227 */ /* 0x000fc800078e00ff */
[----:B------:R-:W-:Y:S01]  /*3900*/  @!P2 IMAD.MOV R64, RZ, RZ, -R64 ;  /* 0x000000ffff40a224 */ /* 0x000fe200078e0a40 */
[C---:B------:R-:W-:Y:S01]  /*3910*/  ISETP.GT.U32.AND P2, PT, R5.reuse, R68, PT ;  /* 0x000000440500720c */ /* 0x040fe20003f44070 */
[----:B------:R-:W-:Y:S02]  /*3920*/  IMAD R72, R5, R6, R72 ;  /* 0x0000000605487224 */ /* 0x000fe400078e0248 */
[----:B------:R-:W-:-:S04]  /*3930*/  IMAD.HI.U32 R40, R2, R76, RZ ;  /* 0x0000004c02287227 */ /* 0x000fc800078e00ff */
[----:B------:R-:W-:Y:S02]  /*3940*/  IMAD.MOV R43, RZ, RZ, -R43 ;  /* 0x000000ffff2b7224 */ /* 0x000fe400078e0a2b */
[----:B------:R-:W-:Y:S02]  /*3950*/  IMAD.MOV R40, RZ, RZ, -R40 ;  /* 0x000000ffff287224 */ /* 0x000fe400078e0a28 */
[C---:B------:R-:W-:Y:S02]  /*3960*/  IMAD R74, R5.reuse, R43, R74 ;  /* 0x0000002b054a7224 */ /* 0x040fe400078e024a */
[--C-:B------:R-:W-:Y:S02]  /*3970*/  @!P6 IMAD.IADD R70, R70, 0x1, -R5.reuse ;  /* 0x000000014646e824 */ /* 0x100fe400078e0a05 */
[----:B------:R-:W-:Y:S01]  /*3980*/  @!P0 IMAD.IADD R66, R66, 0x1, -R5 ;  /* 0x0000000142428824 */ /* 0x000fe200078e0a05 */
[C---:B------:R-:W-:Y:S01]  /*3990*/  ISETP.GT.U32.AND P0, PT, R5.reuse, R72, PT ;  /* 0x000000480500720c */ /* 0x040fe20003f04070 */
[C---:B------:R-:W-:Y:S01]  /*39a0*/  IMAD R76, R5.reuse, R40, R76 ;  /* 0x00000028054c7224 */ /* 0x040fe200078e024c */
[C---:B------:R-:W-:Y:S01]  /*39b0*/  ISETP.GT.U32.AND P6, PT, R5.reuse, R70, PT ;  /* 0x000000460500720c */ /* 0x040fe20003fc4070 */
[----:B------:R-:W-:Y:S01]  /*39c0*/  @!P3 IMAD.MOV R66, RZ, RZ, -R66 ;  /* 0x000000ffff42b224 */ /* 0x000fe200078e0a42 */
[----:B------:R-:W-:Y:S01]  /*39d0*/  ISETP.GT.U32.AND P3, PT, R5, R74, PT ;  /* 0x0000004a0500720c */ /* 0x000fe20003f64070 */
[----:B------:R-:W-:-:S04]  /*39e0*/  IMAD.HI.U32 R6, R2, R78, RZ ;  /* 0x0000004e02067227 */ /* 0x000fc800078e00ff */
[----:B------:R-:W-:Y:S01]  /*39f0*/  @!P2 IMAD.IADD R68, R68, 0x1, -R5 ;  /* 0x000000014444a824 */ /* 0x000fe200078e0a05 */
[----:B------:R-:W-:Y:S01]  /*3a00*/  ISETP.GT.U32.AND P2, PT, R5, R76, PT ;  /* 0x0000004c0500720c */ /* 0x000fe20003f44070 */
[----:B------:R-:W-:Y:S02]  /*3a10*/  IMAD.MOV R6, RZ, RZ, -R6 ;  /* 0x000000ffff067224 */ /* 0x000fe400078e0a06 */
[----:B------:R-:W-:-:S04]  /*3a20*/  IMAD.HI.U32 R43, R2, R80, RZ ;  /* 0x00000050022b7227 */ /* 0x000fc800078e00ff */
[----:B------:R-:W-:Y:S02]  /*3a30*/  IMAD R78, R5, R6, R78 ;  /* 0x00000006054e7224 */ /* 0x000fe400078e024e */
[----:B------:R-:W-:Y:S02]  /*3a40*/  IMAD.MOV R43, RZ, RZ, -R43 ;  /* 0x000000ffff2b7224 */ /* 0x000fe400078e0a2b */
[--C-:B------:R-:W-:Y:S01]  /*3a50*/  @!P0 IMAD.IADD R72, R72, 0x1, -R5.reuse ;  /* 0x0000000148488824 */ /* 0x100fe200078e0a05 */
[----:B------:R-:W-:Y:S01]  /*3a60*/  ISETP.GE.AND P0, PT, R225, RZ, PT ;  /* 0x000000ffe100720c */ /* 0x000fe20003f06270 */
[--C-:B------:R-:W-:Y:S01]  /*3a70*/  @!P6 IMAD.IADD R70, R70, 0x1, -R5.reuse ;  /* 0x000000014646e824 */ /* 0x100fe200078e0a05 */
[C---:B------:R-:W-:Y:S01]  /*3a80*/  ISETP.GT.U32.AND P6, PT, R5.reuse, R78, PT ;  /* 0x0000004e0500720c */ /* 0x040fe20003fc4070 */
[C---:B------:R-:W-:Y:S01]  /*3a90*/  IMAD R80, R5.reuse, R43, R80 ;  /* 0x0000002b05507224 */ /* 0x040fe200078e0250 */
[----:B------:R-:W-:Y:S01]  /*3aa0*/  IABS R225, R10 ;  /* 0x0000000a00e17213 */ /* 0x000fe20000000000 */
        /* <DEDUP_REMOVED lines=21> */
[----:B------:R-:W-:Y:S01]  /*3c00*/  IMAD.HI.U32 R40, R2, R86, RZ ;  /* 0x0000005602287227 */ /* 0x000fe200078e00ff */
[----:B------:R-:W-:-:S02]  /*3c10*/  IABS R221, R12 ;  /* 0x0000000c00dd7213 */ /* 0x000fc40000000000 */
[----:B------:R-:W-:Y:S01]  /*3c20*/  IABS R223, R11 ;  /* 0x0000000b00df7213 */ /* 0x000fe20000000000 */
[----:B------:R-:W-:Y:S01]  /*3c30*/  @!P5 IMAD.MOV R72, RZ, RZ, -R72 ;  /* 0x000000ffff48d224 */ /* 0x000fe200078e0a48 */
[----:B------:R-:W-:Y:S01]  /*3c40*/  ISETP.GT.U32.AND P5, PT, R5, R80, PT ;  /* 0x000000500500720c */ /* 0x000fe20003fa4070 */
[----:B------:R-:W-:Y:S02]  /*3c50*/  IMAD.MOV R43, RZ, RZ, -R40 ;  /* 0x000000ffff2b7224 */ /* 0x000fe400078e0a28 */
[----:B------:R-:W-:-:S04]  /*3c60*/  IMAD.HI.U32 R40, R2, R6, RZ ;  /* 0x0000000602287227 */ /* 0x000fc800078e00ff */
[--C-:B------:R-:W-:Y:S01]  /*3c70*/  @!P6 IMAD.IADD R76, R76, 0x1, -R5.reuse ;  /* 0x000000014c4ce824 */ /* 0x100fe200078e0a05 */
[C---:B------:R-:W-:Y:S01]  /*3c80*/  ISETP.GT.U32.AND P6, PT, R5.reuse, R84, PT ;  /* 0x000000540500720c */ /* 0x040fe20003fc4070 */
[----:B------:R-:W-:Y:S01]  /*3c90*/  @!P3 IMAD.IADD R82, R82, 0x1, -R5 ;  /* 0x000000015252b824 */ /* 0x000fe200078e0a05 */
[----:B------:R-:W-:Y:S01]  /*3ca0*/  ISETP.GE.AND P3, PT, R224, RZ, PT ;  /* 0x000000ffe000720c */ /* 0x000fe20003f66270 */
[C---:B------:R-:W-:Y:S01]  /*3cb0*/  IMAD R86, R5.reuse, R43, R86 ;  /* 0x0000002b05567224 */ /* 0x040fe200078e0256 */
[----:B------:R-:W-:Y:S01]  /*3cc0*/  IABS R43, R220 ;  /* 0x000000dc002b7213 */ /* 0x000fe20000000000 */
[----:B------:R-:W-:Y:S02]  /*3cd0*/  IMAD.MOV R40, RZ, RZ, -R40 ;  /* 0x000000ffff287224 */ /* 0x000fe400078e0a28 */
        /* <DEDUP_REMOVED lines=14> */
[C---:B------:R-:W-:Y:S01]  /*3dc0*/  IMAD R90, R5.reuse, R40, R43 ;  /* 0x00000028055a7224 */ /* 0x040fe200078e022b */
        /* <DEDUP_REMOVED lines=9> */
[----:B------:R-:W-:-:S04]  /*3e60*/  IMAD.HI.U32 R40, R2, R92, RZ ;  /* 0x0000005c02287227 */ /* 0x000fc800078e00ff */
        /* <DEDUP_REMOVED lines=9> */
[----:B------:R-:W-:-:S03]  /*3f00*/  ISETP.GT.U32.AND P0, PT, R5, R90, PT ;  /* 0x0000005a0500720c */ /* 0x000fc60003f04070 */
        /* <DEDUP_REMOVED lines=47> */
[C---:B------:R-:W-:Y:S02]  /*4200*/  IMAD R104, R5.reuse, R6, R104 ;  /* 0x0000000605687224 */ /* 0x040fe400078e0268 */
[----:B------:R-:W-:Y:S02]  /*4210*/  IMAD.MOV R43, RZ, RZ, -R43 ;  /* 0x000000ffff2b7224 */ /* 0x000fe400078e0a2b */
[--C-:B------:R-:W-:Y:S01]  /*4220*/  @!P0 IMAD.IADD R98, R98, 0x1, -R5.reuse ;  /* 0x0000000162628824 */ /* 0x100fe200078e0a05 */
[----:B------:R-:W-:Y:S01]  /*4230*/  ISETP.GE.AND P0, PT, R212, RZ, PT ;  /* 0x000000ffd400720c */ /* 0x000fe20003f06270 */
[----:B------:R-:W-:Y:S01]  /*4240*/  @!P6 IMAD.IADD R96, R96, 0x1, -R5 ;  /* 0x000000016060e824 */ /* 0x000fe200078e0a05 */
        /* <DEDUP_REMOVED lines=15> */
[----:B------:R-:W-:Y:S01]  /*4340*/  @!P4 IMAD.IADD R98, R98, 0x1, -R5 ;  /* 0x000000016262c824 */ /* 0x000fe200078e0a05 */
        /* <DEDUP_REMOVED lines=69> */
[----:B------:R-:W-:Y:S01]  /*47a0*/  ISETP.GT.U32.AND P6, PT, R5, R117, PT ;  /* 0x000000750500720c */ /* 0x000fe20003fc4070 */
[----:B------:R-:W-:Y:S01]  /*47b0*/  @!P0 IMAD.IADD R115, R115, 0x1, -R5 ;  /* 0x0000000173738824 */ /* 0x000fe200078e0a05 */
[----:B------:R-:W-:Y:S01]  /*47c0*/  ISETP.GT.U32.AND P0, PT, R5, R119, PT ;  /* 0x000000770500720c */ /* 0x000fe20003f04070 */
[----:B------:R-:W-:-:S04]  /*47d0*/  IMAD.HI.U32 R40, R2, R121, RZ ;  /* 0x0000007902287227 */ /* 0x000fc800078e00ff */
[----:B------:R-:W-:Y:S01]  /*47e0*/  @!P5 IMAD.MOV R104, RZ, RZ, -R104 ;  /* 0x000000ffff68d224 */ /* 0x000fe200078e0a68 */
[----:B------:R-:W-:Y:S01]  /*47f0*/  ISETP.GE.AND P5, PT, R204, RZ, PT ;  /* 0x000000ffcc00720c */ /* 0x000fe20003fa6270 */
[----:B------:R-:W-:Y:S02]  /*4800*/  IMAD.MOV R40, RZ, RZ, -R40 ;  /* 0x000000ffff287224 */ /* 0x000fe400078e0a28 */
[----:B------:R-:W-:-:S04]  /*4810*/  IMAD.HI.U32 R6, R2, R123, RZ ;  /* 0x0000007b02067227 */ /* 0x000fc800078e00ff */
[----:B------:R-:W-:Y:S02]  /*4820*/  IMAD R121, R5, R40, R121 ;  /* 0x0000002805797224 */ /* 0x000fe400078e0279 */
        /* <DEDUP_REMOVED lines=14> */
[----:B------:R-:W-:Y:S02]  /*4910*/  IMAD R125, R5, R43, R125 ;  /* 0x0000002b057d7224 */ /* 0x000fe400078e027d */
        /* <DEDUP_REMOVED lines=16> */
[----:B------:R-:W-:Y:S01]  /*4a20*/  @!P6 IMAD.IADD R121, R121, 0x1, -R5 ;  /* 0x000000017979e824 */ /* 0x000fe200078e0a05 */
[C---:B------:R-:W-:Y:S01]  /*4a30*/  ISETP.GT.U32.AND P6, PT, R5.reuse, R129, PT ;  /* 0x000000810500720c */ /* 0x040fe20003fc4070 */
[----:B------:R-:W-:Y:S01]  /*4a40*/  IMAD R131, R5, R43, R131 ;  /* 0x0000002b05837224 */ /* 0x000fe200078e0283 */
        /* <DEDUP_REMOVED lines=10> */
[----:B------:R-:W-:Y:S02]  /*4af0*/  IMAD R133, R5, R40, R133 ;  /* 0x0000002805857224 */ /* 0x000fe400078e0285 */
[----:B------:R-:W-:Y:S02]  /*4b00*/  IMAD.MOV R6, RZ, RZ, -R6 ;  /* 0x000000ffff067224 */ /* 0x000fe400078e0a06 */
[--C-:B------:R-:W-:Y:S01]  /*4b10*/  @!P6 IMAD.IADD R129, R129, 0x1, -R5.reuse ;  /* 0x000000018181e824 */ /* 0x100fe200078e0a05 */
[----:B------:R-:W-:Y:S01]  /*4b20*/  ISETP.GT.U32.AND P6, PT, R5, R127, PT ;  /* 0x0000007f0500720c */ /* 0x000fe20003fc4070 */
        /* <DEDUP_REMOVED lines=47> */
[----:B------:R-:W-:-:S03]  /*4e20*/  IABS R192, R128 ;  /* 0x0000008000c07213 */ /* 0x000fc60000000000 */
        /* <DEDUP_REMOVED lines=17> */
[C---:B------:R-:W-:Y:S01]  /*4f40*/  IMAD R142, R5.reuse, R40, R142 ;  /* 0x00000028058e7224 */ /* 0x040fe200078e028e */
[----:B------:R-:W-:Y:S01]  /*4f50*/  IABS R40, R152 ;  /* 0x0000009800287213 */ /* 0x000fe20000000000 */
[----:B------:R-:W-:Y:S01]  /*4f60*/  IMAD.MOV.U32 R138, RZ, RZ, R6 ;  /* 0x000000ffff8a7224 */ /* 0x000fe200078e0006 */
[----:B------:R-:W-:Y:S01]  /*4f70*/  IABS R6, R154 ;  /* 0x0000009a00067213 */ /* 0x000fe20000000000 */
[----:B------:R-:W-:-:S02]  /*4f80*/  IMAD R144, R5, R43, R144 ;  /* 0x0000002b05907224 */ /* 0x000fc400078e0290 */
[----:B------:R-:W-:Y:S01]  /*4f90*/  @!P6 IMAD.MOV R138, RZ, RZ, -R138 ;  /* 0x000000ffff8ae224 */ /* 0x000fe200078e0a8a */
[----:B------:R-:W-:Y:S01]  /*4fa0*/  ISETP.GT.U32.AND P6, PT, R5, R142, PT ;  /* 0x0000008e0500720c */ /* 0x000fe20003fc4070 */
[----:B------:R-:W-:-:S04]  /*4fb0*/  IMAD.HI.U32 R45, R2, R146, RZ ;  /* 0x00000092022d7227 */ /* 0x000fc800078e00ff */
[----:B------:R-:W-:Y:S01]  /*4fc0*/  @!P0 IMAD.IADD R140, R140, 0x1, -R5 ;  /* 0x000000018c8c8824 */ /* 0x000fe200078e0a05 */
[----:B------:R-:W-:Y:S01]  /*4fd0*/  ISETP.GT.U32.AND P0, PT, R5, R144, PT ;  /* 0x000000900500720c */ /* 0x000fe20003f04070 */
[----:B------:R-:W-:Y:S02]  /*4fe0*/  IMAD.MOV R45, RZ, RZ, -R45 ;  /* 0x000000ffff2d7224 */ /* 0x000fe400078e0a2d */
[----:B------:R-:W-:Y:S01]  /*4ff0*/  @!P3 IMAD.MOV R129, RZ, RZ, -R129 ;  /* 0x000000ffff81b224 */ /* 0x000fe200078e0a81 */
[----:B------:R-:W-:Y:S01]  /*5000*/  ISETP.GE.AND P3, PT, R191, RZ, PT ;  /* 0x000000ffbf00720c */ /* 0x000fe20003f66270 */
[C---:B------:R-:W-:Y:S02]  /*5010*/  IMAD R146, R5.reuse, R45, R146 ;  /* 0x0000002d05927224 */ /* 0x040fe400078e0292 */
[----:B------:R-:W-:Y:S02]  /*5020*/  @!P6 IMAD.IADD R142, R142, 0x1, -R5 ;  /* 0x000000018e8ee824 */ /* 0x000fe400078e0a05 */
[----:B------:R-:W-:Y:S01]  /*5030*/  IMAD.HI.U32 R43, R2, R148, RZ ;  /* 0x00000094022b7227 */ /* 0x000fe200078e00ff */
[----:B------:R-:W-:-:S03]  /*5040*/  ISETP.GT.U32.AND P6, PT, R5, R146, PT ;  /* 0x000000920500720c */ /* 0x000fc60003fc4070 */
[----:B------:R-:W-:Y:S01]  /*5050*/  @!P0 IMAD.IADD R144, R144, 0x1, -R5 ;  /* 0x0000000190908824 */ /* 0x000fe200078e0a05 */
[----:B------:R-:W-:Y:S01]  /*5060*/  ISETP.GT.U32.AND P0, PT, R5, R142, PT ;  /* 0x0000008e0500720c */ /* 0x000fe20003f04070 */
[----:B------:R-:W-:Y:S02]  /*5070*/  IMAD.MOV R43, RZ, RZ, -R43 ;  /* 0x000000ffff2b7224 */ /* 0x000fe400078e0a2b */
[----:B------:R-:W-:Y:S01]  /*5080*/  @!P3 IMAD.MOV R135, RZ, RZ, -R135 ;  /* 0x000000ffff87b224 */ /* 0x000fe200078e0a87 */
[----:B------:R-:W-:Y:S01]  /*5090*/  ISETP.GE.AND P3, PT, R189, RZ, PT ;  /* 0x000000ffbd00720c */ /* 0x000fe20003f66270 */
[----:B------:R-:W-:-:S04]  /*50a0*/  IMAD.HI.U32 R47, R2, R150, RZ ;  /* 0x00000096022f7227 */ /* 0x000fc800078e00ff */
[----:B------:R-:W-:Y:S01]  /*50b0*/  @!P2 IMAD.MOV R140, RZ, RZ, -R140 ;  /* 0x000000ffff8ca224 */ /* 0x000fe200078e0a8c */
[C---:B------:R-:W-:Y:S01]  /*50c0*/  ISETP.GT.U32.AND P2, PT, R5.reuse, R144, PT ;  /* 0x000000900500720c */ /* 0x040fe20003f44070 */
[----:B------:R-:W-:Y:S02]  /*50d0*/  IMAD R148, R5, R43, R148 ;  /* 0x0000002b05947224 */ /* 0x000fe400078e0294 */
[----:B------:R-:W-:-:S04]  /*50e0*/  IMAD.HI.U32 R45, R2, R40, RZ ;  /* 0x00000028022d7227 */ /* 0x000fc800078e00ff */
[----:B------:R-:W-:Y:S02]  /*50f0*/  IMAD.MOV R47, RZ, RZ, -R47 ;  /* 0x000000ffff2f7224 */ /* 0x000fe400078e0a2f */
[----:B------:R-:W-:Y:S02]  /*5100*/  @!P6 IMAD.IADD R146, R146, 0x1, -R5 ;  /* 0x000000019292e824 */ /* 0x000fe400078e0a05 */
[----:B------:R-:W-:Y:S02]  /*5110*/  IMAD.MOV R45, RZ, RZ, -R45 ;  /* 0x000000ffff2d7224 */ /* 0x000fe400078e0a2d */
[C---:B------:R-:W-:Y:S01]  /*5120*/  IMAD R150, R5.reuse, R47, R150 ;  /* 0x0000002f05967224 */ /* 0x040fe200078e0296 */
[C---:B------:R-:W-:Y:S01]  /*5130*/  ISETP.GT.U32.AND P6, PT, R5.reuse, R146, PT ;  /* 0x000000920500720c */ /* 0x040fe20003fc4070 */
[----:B------:R-:W-:Y:S01]  /*5140*/  @!P0 IMAD.IADD R142, R142, 0x1, -R5 ;  /* 0x000000018e8e8824 */ /* 0x000fe200078e0a05 */
[----:B------:R-:W-:Y:S01]  /*5150*/  ISETP.GT.U32.AND P0, PT, R5, R148, PT ;  /* 0x000000940500720c */ /* 0x000fe20003f04070 */
[----:B------:R-:W-:-:S04]  /*5160*/  IMAD.HI.U32 R43, R2, R6, RZ ;  /* 0x00000006022b7227 */ /* 0x000fc800078e00ff */
[C---:B------:R-:W-:Y:S02]  /*5170*/  IMAD R40, R5.reuse, R45, R40 ;  /* 0x0000002d05287224 */ /* 0x040fe400078e0228 */
[----:B------:R-:W-:Y:S01]  /*5180*/  @!P3 IMAD.MOV R142, RZ, RZ, -R142 ;  /* 0x000000ffff8eb224 */ /* 0x000fe200078e0a8e */
[----:B------:R-:W-:Y:S01]  /*5190*/  ISETP.GT.U32.AND P3, PT, R5, R150, PT ;  /* 0x000000960500720c */ /* 0x000fe20003f64070 */
[----:B------:R-:W-:Y:S02]  /*51a0*/  IMAD.MOV R43, RZ, RZ, -R43 ;  /* 0x000000ffff2b7224 */ /* 0x000fe400078e0a2b */
[----:B------:R-:W-:-:S04]  /*51b0*/  IMAD.HI.U32 R47, R2, R156, RZ ;  /* 0x0000009c022f7227 */ /* 0x000fc800078e00ff */
[----:B------:R-:W-:Y:S01]  /*51c0*/  @!P2 IMAD.IADD R144, R144, 0x1, -R5 ;  /* 0x000000019090a824 */ /* 0x000fe200078e0a05 */
[C---:B------:R-:W-:Y:S01]  /*51d0*/  ISETP.GT.U32.AND P2, PT, R5.reuse, R40, PT ;  /* 0x000000280500720c */ /* 0x040fe20003f44070 */
[C---:B------:R-:W-:Y:S02]  /*51e0*/  IMAD R6, R5.reuse, R43, R6 ;  /* 0x0000002b05067224 */ /* 0x040fe400078e0206 */
[----:B------:R-:W-:Y:S02]  /*51f0*/  IMAD.MOV R47, RZ, RZ, -R47 ;  /* 0x000000ffff2f7224 */ /* 0x000fe400078e0a2f */
[--C-:B------:R-:W-:Y:S01]  /*5200*/  @!P6 IMAD.IADD R146, R146, 0x1, -R5.reuse ;  /* 0x000000019292e824 */ /* 0x100fe200078e0a05 */
[C---:B------:R-:W-:Y:S01]  /*5210*/  ISETP.GT.U32.AND P6, PT, R5.reuse, R6, PT ;  /* 0x000000060500720c */ /* 0x040fe20003fc4070 */
[----:B------:R-:W-:Y:S01]  /*5220*/  @!P0 IMAD.IADD R148, R148, 0x1, -R5 ;  /* 0x0000000194948824 */ /* 0x000fe200078e0a05 */
[----:B------:R-:W-:Y:S01]  /*5230*/  ISETP.GE.AND P0, PT, R186, RZ, PT ;  /* 0x000000ffba00720c */ /* 0x000fe20003f06270 */
[----:B------:R-:W-:-:S02]  /*5240*/  IMAD R156, R5, R47, R156 ;  /* 0x0000002f059c7224 */ /* 0x000fc400078e029c */
[----:B------:R-:W-:Y:S01]  /*5250*/  @!P3 IMAD.IADD R150, R150, 0x1, -R5 ;  /* 0x000000019696b824 */ /* 0x000fe200078e0a05 */
[----:B------:R-:W-:Y:S01]  /*5260*/  ISETP.GT.U32.AND P3, PT, R5, R148, PT ;  /* 0x000000940500720c */ /* 0x000fe20003f64070 */
[----:B------:R-:W-:-:S04]  /*5270*/  IMAD.HI.U32 R45, R2, R158, RZ ;  /* 0x0000009e022d7227 */ /* 0x000fc800078e00ff */
[----:B------:R-:W-:Y:S01]  /*5280*/  @!P1 IMAD.MOV R146, RZ, RZ, -R146 ;  /* 0x000000ffff929224 */ /* 0x000fe200078e0a92 */
[C---:B------:R-:W-:Y:S01]  /*5290*/  ISETP.GT.U32.AND P1, PT, R5.reuse, R156, PT ;  /* 0x0000009c0500720c */ /* 0x040fe20003f24070 */
[----:B------:R-:W-:Y:S01]  /*52a0*/  @!P2 IMAD.IADD R40, R40, 0x1, -R5 ;  /* 0x000000012828a824 */ /* 0x000fe200078e0a05 */
[----:B------:R-:W-:Y:S01]  /*52b0*/  ISETP.GT.U32.AND P2, PT, R5, R150, PT ;  /* 0x000000960500720c */ /* 0x000fe20003f44070 */
[----:B------:R-:W-:Y:S02]  /*52c0*/  IMAD.MOV R45, RZ, RZ, -R45 ;  /* 0x000000ffff2d7224 */ /* 0x000fe400078e0a2d */
[----:B------:R-:W-:-:S04]  /*52d0*/  IMAD.HI.U32 R43, R2, R160, RZ ;  /* 0x000000a0022b7227 */ /* 0x000fc800078e00ff */
[C---:B------:R-:W-:Y:S02]  /*52e0*/  IMAD R158, R5.reuse, R45, R158 ;  /* 0x0000002d059e7224 */ /* 0x040fe400078e029e */
[----:B------:R-:W-:Y:S01]  /*52f0*/  @!P6 IMAD.IADD R6, R6, 0x1, -R5 ;  /* 0x000000010606e824 */ /* 0x000fe200078e0a05 */
[C---:B------:R-:W-:Y:S01]  /*5300*/  ISETP.GT.U32.AND P6, PT, R5.reuse, R40, PT ;  /* 0x000000280500720c */ /* 0x040fe20003fc4070 */
[----:B------:R-:W-:Y:S02]  /*5310*/  IMAD.MOV R43, RZ, RZ, -R43 ;  /* 0x000000ffff2b7224 */ /* 0x000fe400078e0a2b */
[--C-:B------:R-:W-:Y:S01]  /*5320*/  @!P3 IMAD.IADD R148, R148, 0x1, -R5.reuse ;  /* 0x000000019494b824 */ /* 0x100fe200078e0a05 */
[C---:B------:R-:W-:Y:S01]  /*5330*/  ISETP.GT.U32.AND P3, PT, R5.reuse, R158, PT ;  /* 0x0000009e0500720c */ /* 0x040fe20003f64070 */
[----:B------:R-:W-:Y:S01]  /*5340*/  IMAD R160, R5, R43, R160 ;  /* 0x0000002b05a07224 */ /* 0x000fe200078e02a0 */
[----:B------:R-:W-:Y:S01]  /*5350*/  IABS R43, R182 ;  /* 0x000000b6002b7213 */ /* 0x000fe20000000000 */
[----:B------:R-:W-:Y:S01]  /*5360*/  @!P1 IMAD.IADD R156, R156, 0x1, -R5 ;  /* 0x000000019c9c9824 */ /* 0x000fe200078e0a05 */
[----:B------:R-:W-:Y:S01]  /*5370*/  ISETP.GE.AND P1, PT, R184, RZ, PT ;  /* 0x000000ffb800720c */ /* 0x000fe20003f26270 */
[----:B------:R-:W-:-:S04]  /*5380*/  IMAD.HI.U32 R45, R2, R162, RZ ;  /* 0x000000a2022d7227 */ /* 0x000fc800078e00ff */
[----:B------:R-:W-:Y:S01]  /*5390*/  @!P2 IMAD.IADD R150, R150, 0x1, -R5 ;  /* 0x000000019696a824 */ /* 0x000fe200078e0a05 */
[----:B------:R-:W-:Y:S01]  /*53a0*/  ISETP.GE.AND P2, PT, R152, RZ, PT ;  /* 0x000000ff9800720c */ /* 0x000fe20003f46270 */
[----:B------:R-:W-:Y:S01]  /*53b0*/  @!P4 IMAD.MOV R144, RZ, RZ, -R144 ;  /* 0x000000ffff90c224 */ /* 0x000fe200078e0a90 */
[C---:B------:R-:W-:Y:S01]  /*53c0*/  ISETP.GT.U32.AND P4, PT, R5.reuse, R6, PT ;  /* 0x000000060500720c */ /* 0x040fe20003f84070 */
[----:B------:R-:W-:Y:S01]  /*53d0*/  @!P5 IMAD.MOV R148, RZ, RZ, -R148 ;  /* 0x000000ffff94d224 */ /* 0x000fe200078e0a94 */
[----:B------:R-:W-:Y:S01]  /*53e0*/  ISETP.GT.U32.AND P5, PT, R5, R156, PT ;  /* 0x0000009c0500720c */ /* 0x000fe20003fa4070 */
[----:B------:R-:W-:Y:S02]  /*53f0*/  IMAD.MOV R47, RZ, RZ, -R45 ;  /* 0x000000ffff2f7224 */ /* 0x000fe400078e0a2d */
[----:B------:R-:W-:-:S04]  /*5400*/  IMAD.HI.U32 R45, R2, R43, RZ ;  /* 0x0000002b022d7227 */ /* 0x000fc800078e00ff */
[----:B------:R-:W-:Y:S01]  /*5410*/  @!P6 IMAD.IADD R40, R40, 0x1, -R5 ;  /* 0x000000012828e824 */ /* 0x000fe200078e0a05 */
[----:B------:R-:W-:Y:S01]  /*5420*/  ISETP.GT.U32.AND P6, PT, R5, R160, PT ;  /* 0x000000a00500720c */ /* 0x000fe20003fc4070 */
[----:B------:R-:W-:Y:S02]  /*5430*/  IMAD.MOV R45, RZ, RZ, -R45 ;  /* 0x000000ffff2d7224 */ /* 0x000fe400078e0a2d */
[----:B------:R-:W-:Y:S01]  /*5440*/  @!P3 IMAD.IADD R158, R158, 0x1, -R5 ;  /* 0x000000019e9eb824 */ /* 0x000fe200078e0a05 */
[----:B------:R-:W-:Y:S01]  /*5450*/  ISETP.GE.AND P3, PT, R185, RZ, PT ;  /* 0x000000ffb900720c */ /* 0x000fe20003f66270 */
[C---:B------:R-:W-:Y:S01]  /*5460*/  IMAD R162, R5.reuse, R47, R162 ;  /* 0x0000002f05a27224 */ /* 0x040fe200078e02a2 */
[----:B------:R-:W-:Y:S01]  /*5470*/  IABS R185, R153 ;  /* 0x0000009900b97213 */ /* 0x000fe20000000000 */
[----:B------:R-:W-:Y:S01]  /*5480*/  IMAD.MOV.U32 R152, RZ, RZ, R40 ;  /* 0x000000ffff987224 */ /* 0x000fe200078e0028 */
[----:B------:R-:W-:Y:S01]  /*5490*/  IABS R40, R183 ;  /* 0x000000b700287213 */ /* 0x000fe20000000000 */
[C---:B------:R-:W-:Y:S01]  /*54a0*/  IMAD R43, R5.reuse, R45, R43 ;  /* 0x0000002d052b7224 */ /* 0x040fe200078e022b */
[----:B------:R-:W-:Y:S01]  /*54b0*/  IABS R45, R167 ;  /* 0x000000a7002d7213 */ /* 0x000fe20000000000 */
[----:B------:R-:W-:Y:S01]  /*54c0*/  @!P0 IMAD.MOV R150, RZ, RZ, -R150 ;  /* 0x000000ffff968224 */ /* 0x000fe200078e0a96 */
[C---:B------:R-:W-:Y:S01]  /*54d0*/  ISETP.GT.U32.AND P0, PT, R5.reuse, R158, PT ;  /* 0x0000009e0500720c */ /* 0x040fe20003f04070 */
[----:B------:R-:W-:Y:S01]  /*54e0*/  @!P2 IMAD.MOV R152, RZ, RZ, -R152 ;  /* 0x000000ffff98a224 */ /* 0x000fe200078e0a98 */
[C---:B------:R-:W-:Y:S01]  /*54f0*/  ISETP.GT.U32.AND P2, PT, R5.reuse, R162, PT ;  /* 0x000000a20500720c */ /* 0x040fe20003f44070 */
[--C-:B------:R-:W-:Y:S01]  /*5500*/  @!P4 IMAD.IADD R6, R6, 0x1, -R5.reuse ;  /* 0x000000010606c824 */ /* 0x100fe200078e0a05 */
[----:B------:R-:W-:Y:S01]  /*5510*/  ISETP.GE.AND P4, PT, R154, RZ, PT ;  /* 0x000000ff9a00720c */ /* 0x000fe20003f86270 */
[----:B------:R-:W-:Y:S01]  /*5520*/  @!P5 IMAD.IADD R156, R156, 0x1, -R5 ;  /* 0x000000019c9cd824 */ /* 0x000fe200078e0a05 */
[----:B------:R-:W-:Y:S01]  /*5530*/  ISETP.GT.U32.AND P5, PT, R5, R43, PT ;  /* 0x0000002b0500720c */ /* 0x000fe20003fa4070 */
[----:B------:R-:W-:-:S02]  /*5540*/  IMAD.MOV.U32 R154, RZ, RZ, R6 ;  /* 0x000000ffff9a7224 */ /* 0x000fc400078e0006 */
[----:B------:R-:W-:-:S04]  /*5550*/  IMAD.HI.U32 R6, R2, R40, RZ ;  /* 0x0000002802067227 */ /* 0x000fc800078e00ff */
[--C-:B------:R-:W-:Y:S02]  /*5560*/  @!P6 IMAD.IADD R160, R160, 0x1, -R5.reuse ;  /* 0x00000001a0a0e824 */ /* 0x100fe400078e0a05 */
[----:B------:R-:W-:Y:S02]  /*5570*/  IMAD.MOV R6, RZ, RZ, -R6 ;  /* 0x000000ffff067224 */ /* 0x000fe400078e0a06 */
[--C-:B------:R-:W-:Y:S01]  /*5580*/  @!P0 IMAD.IADD R158, R158, 0x1, -R5.reuse ;  /* 0x000000019e9e8824 */ /* 0x100fe200078e0a05 */
[----:B------:R-:W-:Y:S01]  /*5590*/  ISETP.GT.U32.AND P6, PT, R5, R160, PT ;  /* 0x000000a00500720c */ /* 0x000fe20003fc4070 */
[--C-:B------:R-:W-:Y:S01]  /*55a0*/  @!P2 IMAD.IADD R162, R162, 0x1, -R5.reuse ;  /* 0x00000001a2a2a824 */ /* 0x100fe200078e0a05 */
[----:B------:R-:W-:Y:S01]  /*55b0*/  ISETP.GE.AND P0, PT, R181, RZ, PT ;  /* 0x000000ffb500720c */ /* 0x000fe20003f06270 */
[----:B------:R-:W-:Y:S01]  /*55c0*/  IMAD R6, R5, R6, R40 ;  /* 0x0000000605067224 */ /* 0x000fe200078e0228 */
[----:B------:R-:W-:Y:S01]  /*55d0*/  ISETP.GE.AND P2, PT, R183, RZ, PT ;  /* 0x000000ffb700720c */ /* 0x000fe20003f46270 */
[--C-:B------:R-:W-:Y:S01]  /*55e0*/  @!P5 IMAD.IADD R43, R43, 0x1, -R5.reuse ;  /* 0x000000012b2bd824 */ /* 0x100fe200078e0a05 */
[C---:B------:R-:W-:Y:S01]  /*55f0*/  ISETP.GT.U32.AND P5, PT, R5.reuse, R162, PT ;  /* 0x000000a20500720c */ /* 0x040fe20003fa4070 */
[----:B------:R-:W-:Y:S01]  /*5600*/  @!P3 IMAD.MOV R158, RZ, RZ, -R158 ;  /* 0x000000ffff9eb224 */ /* 0x000fe200078e0a9e */
[C---:B------:R-:W-:Y:S01]  /*5610*/  ISETP.GT.U32.AND P3, PT, R5.reuse, R6, PT ;  /* 0x000000060500720c */ /* 0x040fe20003f64070 */
[----:B------:R-:W-:Y:S01]  /*5620*/  @!P1 IMAD.MOV R156, RZ, RZ, -R156 ;  /* 0x000000ffff9c9224 */ /* 0x000fe200078e0a9c */
[----:B------:R-:W-:Y:S01]  /*5630*/  ISETP.GT.U32.AND P1, PT, R5, R43, PT ;  /* 0x0000002b0500720c */ /* 0x000fe20003f24070 */
[----:B------:R-:W-:Y:S01]  /*5640*/  @!P4 IMAD.MOV R154, RZ, RZ, -R154 ;  /* 0x000000ffff9ac224 */ /* 0x000fe200078e0a9a */
[----:B------:R-:W-:Y:S01]  /*5650*/  ISETP.GE.AND P4, PT, R180, RZ, PT ;  /* 0x000000ffb400720c */ /* 0x000fe20003f86270 */
[----:B------:R-:W-:Y:S01]  /*5660*/  @!P6 IMAD.IADD R160, R160, 0x1, -R5 ;  /* 0x00000001a0a0e824 */ /* 0x000fe200078e0a05 */
[----:B------:R-:W-:Y:S01]  /*5670*/  ISETP.GE.AND P6, PT, R182, RZ, PT ;  /* 0x000000ffb600720c */ /* 0x000fe20003fc6270 */
[----:B------:R-:W-:Y:S01]  /*5680*/  IMAD.HI.U32 R40, R2, R45, RZ ;  /* 0x0000002d02287227 */ /* 0x000fe200078e00ff */
[----:B------:R-:W-:-:S02]  /*5690*/  IABS R183, R173 ;  /* 0x000000ad00b77213 */ /* 0x000fc40000000000 */
[----:B------:R-:W-:Y:S01]  /*56a0*/  IABS R181, R172 ;  /* 0x000000ac00b57213 */ /* 0x000fe20000000000 */
[--C-:B------:R-:W-:Y:S01]  /*56b0*/  @!P5 IMAD.IADD R162, R162, 0x1, -R5.reuse ;  /* 0x00000001a2a2d824 */ /* 0x100fe200078e0a05 */
[----:B------:R-:W-:Y:S01]  /*56c0*/  ISETP.GE.AND P5, PT, R175, RZ, PT ;  /* 0x000000ffaf00720c */ /* 0x000fe20003fa6270 */
[--C-:B------:R-:W-:Y:S01]  /*56d0*/  @!P3 IMAD.IADD R6, R6, 0x1, -R5.reuse ;  /* 0x000000010606b824 */ /* 0x100fe200078e0a05 */
[----:B------:R-:W-:Y:S01]  /*56e0*/  ISETP.GE.AND P3, PT, R166, RZ, PT ;  /* 0x000000ffa600720c */ /* 0x000fe20003f66270 */
[----:B------:R-:W-:Y:S01]  /*56f0*/  IMAD.MOV R40, RZ, RZ, -R40 ;  /* 0x000000ffff287224 */ /* 0x000fe200078e0a28 */
[----:B------:R-:W-:Y:S01]  /*5700*/  IABS R175, R174 ;  /* 0x000000ae00af7213 */ /* 0x000fe20000000000 */
[----:B------:R-:W-:Y:S01]  /*5710*/  @!P1 IMAD.IADD R43, R43, 0x1, -R5 ;  /* 0x000000012b2b9824 */ /* 0x000fe200078e0a05 */
[----:B------:R-:W-:Y:S01]  /*5720*/  ISETP.GE.AND P1, PT, R164, RZ, PT ;  /* 0x000000ffa400720c */ /* 0x000fe20003f26270 */
[----:B------:R-:W-:Y:S01]  /*5730*/  @!P4 IMAD.MOV R160, RZ, RZ, -R160 ;  /* 0x000000ffffa0c224 */ /* 0x000fe200078e0aa0 */
[----:B------:R-:W-:Y:S01]  /*5740*/  ISETP.GE.AND P4, PT, R167, RZ, PT ;  /* 0x000000ffa700720c */ /* 0x000fe20003f86270 */
[----:B------:R-:W-:Y:S01]  /*5750*/  @!P0 IMAD.MOV R162, RZ, RZ, -R162 ;  /* 0x000000ffffa28224 */ /* 0x000fe200078e0aa2 */
[----:B------:R-:W-:Y:S01]  /*5760*/  ISETP.GT.U32.AND P0, PT, R5, R6, PT ;  /* 0x000000060500720c */ /* 0x000fe20003f04070 */
[----:B------:R-:W-:-:S04]  /*5770*/  IMAD.HI.U32 R47, R2, R169, RZ ;  /* 0x000000a9022f7227 */ /* 0x000fc800078e00ff */
[C---:B------:R-:W-:Y:S01]  /*5780*/  IMAD R167, R5.reuse, R40, R45 ;  /* 0x0000002805a77224 */ /* 0x040fe200078e022d */
[----:B------:R-:W-:Y:S01]  /*5790*/  IABS R40, R166 ;  /* 0x000000a600287213 */ /* 0x000fe20000000000 */
[----:B------:R-:W-:Y:S02]  /*57a0*/  IMAD.MOV.U32 R164, RZ, RZ, R43 ;  /* 0x000000ffffa47224 */ /* 0x000fe400078e002b */
[----:B------:R-:W-:Y:S02]  /*57b0*/  IMAD.MOV R47, RZ, RZ, -R47 ;  /* 0x000000ffff2f7224 */ /* 0x000fe400078e0a2f */
[----:B------:R-:W-:Y:S01]  /*57c0*/  @!P6 IMAD.MOV R164, RZ, RZ, -R164 ;  /* 0x000000ffffa4e224 */ /* 0x000fe200078e0aa4 */
[----:B------:R-:W-:Y:S01]  /*57d0*/  ISETP.GT.U32.AND P6, PT, R5, R167, PT ;  /* 0x000000a70500720c */ /* 0x000fe20003fc4070 */
[----:B------:R-:W-:-:S04]  /*57e0*/  IMAD.HI.U32 R45, R2, R171, RZ ;  /* 0x000000ab022d7227 */ /* 0x000fc800078e00ff */
[C---:B------:R-:W-:Y:S02]  /*57f0*/  IMAD R169, R5.reuse, R47, R169 ;  /* 0x0000002f05a97224 */ /* 0x040fe400078e02a9 */
[----:B------:R-:W-:Y:S02]  /*5800*/  IMAD.MOV R45, RZ, RZ, -R45 ;  /* 0x000000ffff2d7224 */ /* 0x000fe400078e0a2d */
[----:B------:R-:W-:Y:S01]  /*5810*/  @!P0 IMAD.IADD R6, R6, 0x1, -R5 ;  /* 0x0000000106068824 */ /* 0x000fe200078e0a05 */
[C---:B------:R-:W-:Y:S01]  /*5820*/  ISETP.GT.U32.AND P0, PT, R5.reuse, R169, PT ;  /* 0x000000a90500720c */ /* 0x040fe20003f04070 */
[----:B------:R-:W-:Y:S02]  /*5830*/  IMAD R171, R5, R45, R171 ;  /* 0x0000002d05ab7224 */ /* 0x000fe400078e02ab */
[----:B------:R-:W-:Y:S02]  /*5840*/  @!P6 IMAD.IADD R167, R167, 0x1, -R5 ;  /* 0x00000001a7a7e824 */ /* 0x000fe400078e0a05 */
[----:B------:R-:W-:Y:S01]  /*5850*/  IMAD.HI.U32 R43, R2, R40, RZ ;  /* 0x00000028022b7227 */ /* 0x000fe200078e00ff */
[----:B------:R-:W-:-:S03]  /*5860*/  ISETP.GT.U32.AND P6, PT, R5, R171, PT ;  /* 0x000000ab0500720c */ /* 0x000fc60003fc4070 */
[----:B------:R-:W-:Y:S02]  /*5870*/  IMAD.MOV.U32 R166, RZ, RZ, R6 ;  /* 0x000000ffffa67224 */ /* 0x000fe400078e0006 */
[----:B------:R-:W-:Y:S02]  /*5880*/  IMAD.MOV R43, RZ, RZ, -R43 ;  /* 0x000000ffff2b7224 */ /* 0x000fe400078e0a2b */
[----:B------:R-:W-:Y:S01]  /*5890*/  @!P0 IMAD.IADD R169, R169, 0x1, -R5 ;  /* 0x00000001a9a98824 */ /* 0x000fe200078e0a05 */
[----:B------:R-:W-:Y:S01]  /*58a0*/  ISETP.GT.U32.AND P0, PT, R5, R167, PT ;  /* 0x000000a70500720c */ /* 0x000fe20003f04070 */
[----:B------:R-:W-:-:S04]  /*58b0*/  IMAD.HI.U32 R47, R2, R175, RZ ;  /* 0x000000af022f7227 */ /* 0x000fc800078e00ff */
[----:B------:R-:W-:Y:S02]  /*58c0*/  @!P6 IMAD.IADD R171, R171, 0x1, -R5 ;  /* 0x00000001ababe824 */ /* 0x000fe400078e0a05 */
[----:B------:R-:W-:Y:S01]  /*58d0*/  @!P2 IMAD.MOV R166, RZ, RZ, -R166 ;  /* 0x000000ffffa6a224 */ /* 0x000fe200078e0aa6 */
[C---:B------:R-:W-:Y:S01]  /*58e0*/  ISETP.GT.U32.AND P2, PT, R5.reuse, R169, PT ;  /* 0x000000a90500720c */ /* 0x040fe20003f44070 */
[----:B------:R-:W-:Y:S01]  /*58f0*/  IMAD.HI.U32 R45, R2, R177, RZ ;  /* 0x000000b1022d7227 */ /* 0x000fe200078e00ff */
[----:B------:R-:W-:-:S03]  /*5900*/  ISETP.GT.U32.AND P6, PT, R5, R171, PT ;  /* 0x000000ab0500720c */ /* 0x000fc60003fc4070 */
[----:B------:R-:W-:Y:S02]  /*5910*/  IMAD R40, R5, R43, R40 ;  /* 0x0000002b05287224 */ /* 0x000fe400078e0228 */
[----:B------:R-:W-:Y:S02]  /*5920*/  IMAD.MOV R47, RZ, RZ, -R47 ;  /* 0x000000ffff2f7224 */ /* 0x000fe400078e0a2f */
[----:B------:R-:W-:-:S04]  /*5930*/  IMAD.HI.U32 R43, R2, R179, RZ ;  /* 0x000000b3022b7227 */ /* 0x000fc800078e00ff */
[----:B------:R-:W-:Y:S02]  /*5940*/  IMAD.MOV R45, RZ, RZ, -R45 ;  /* 0x000000ffff2d7224 */ /* 0x000fe400078e0a2d */
[----:B------:R-:W-:Y:S02]  /*5950*/  IMAD R175, R5, R47, R175 ;  /* 0x0000002f05af7224 */ /* 0x000fe400078e02af */
[----:B------:R-:W-:Y:S01]  /*5960*/  @!P0 IMAD.IADD R167, R167, 0x1, -R5 ;  /* 0x00000001a7a78824 */ /* 0x000fe200078e0a05 */
[C---:B------:R-:W-:Y:S01]  /*5970*/  ISETP.GT.U32.AND P0, PT, R5.reuse, R40, PT ;  /* 0x000000280500720c */ /* 0x040fe20003f04070 */
[----:B------:R-:W-:Y:S02]  /*5980*/  IMAD.MOV R43, RZ, RZ, -R43 ;  /* 0x000000ffff2b7224 */ /* 0x000fe400078e0a2b */
[C---:B------:R-:W-:Y:S02]  /*5990*/  IMAD R177, R5.reuse, R45, R177 ;  /* 0x0000002d05b17224 */ /* 0x040fe400078e02b1 */
[----:B------:R-:W-:Y:S01]  /*59a0*/  @!P4 IMAD.MOV R167, RZ, RZ, -R167 ;  /* 0x000000ffffa7c224 */ /* 0x000fe200078e0aa7 */
[C---:B------:R-:W-:Y:S01]  /*59b0*/  ISETP.GT.U32.AND P4, PT, R5.reuse, R175, PT ;  /* 0x000000af0500720c */ /* 0x040fe20003f84070 */
[----:B------:R-:W-:-:S02]  /*59c0*/  IMAD R179, R5, R43, R179 ;  /* 0x0000002b05b37224 */ /* 0x000fc400078e02b3 */
[--C-:B------:R-:W-:Y:S01]  /*59d0*/  @!P2 IMAD.IADD R169, R169, 0x1, -R5.reuse ;  /* 0x00000001a9a9a824 */ /* 0x100fe200078e0a05 */
[----:B------:R-:W-:Y:S01]  /*59e0*/  ISETP.GT.U32.AND P2, PT, R5, R177, PT ;  /* 0x000000b10500720c */ /* 0x000fe20003f44070 */
[--C-:B------:R-:W-:Y:S01]  /*59f0*/  @!P6 IMAD.IADD R171, R171, 0x1, -R5.reuse ;  /* 0x00000001ababe824 */ /* 0x100fe200078e0a05 */
[----:B------:R-:W-:Y:S01]  /*5a00*/  ISETP.GT.U32.AND P6, PT, R5, R179, PT ;  /* 0x000000b30500720c */ /* 0x000fe20003fc4070 */
[----:B------:R-:W-:Y:S01]  /*5a10*/  @!P0 IMAD.IADD R40, R40, 0x1, -R5 ;  /* 0x0000000128288824 */ /* 0x000fe200078e0a05 */
[----:B------:R-:W-:Y:S01]  /*5a20*/  ISETP.GE.AND P0, PT, R174, RZ, PT ;  /* 0x000000ffae00720c */ /* 0x000fe20003f06270 */
[----:B------:R-:W-:-:S04]  /*5a30*/  IMAD.HI.U32 R43, R2, R183, RZ ;  /* 0x000000b7022b7227 */ /* 0x000fc800078e00ff */
[----:B------:R-:W-:Y:S01]  /*5a40*/  @!P4 IMAD.IADD R175, R175, 0x1, -R5 ;  /* 0x00000001afafc824 */ /* 0x000fe200078e0a05 */
[----:B------:R-:W-:Y:S01]  /*5a50*/  ISETP.GT.U32.AND P4, PT, R5, R40, PT ;  /* 0x000000280500720c */ /* 0x000fe20003f84070 */
[----:B------:R-:W-:-:S04]  /*5a60*/  IMAD.HI.U32 R45, R2, R181, RZ ;  /* 0x000000b5022d7227 */ /* 0x000fc800078e00ff */
[----:B------:R-:W-:Y:S01]  /*5a70*/  @!P2 IMAD.IADD R177, R177, 0x1, -R5 ;  /* 0x00000001b1b1a824 */ /* 0x000fe200078e0a05 */
[----:B------:R-:W-:Y:S01]  /*5a80*/  ISETP.GT.U32.AND P2, PT, R5, R175, PT ;  /* 0x000000af0500720c */ /* 0x000fe20003f44070 */
[----:B------:R-:W-:Y:S02]  /*5a90*/  IMAD.MOV R43, RZ, RZ, -R43 ;  /* 0x000000ffff2b7224 */ /* 0x000fe400078e0a2b */
[----:B------:R-:W-:Y:S01]  /*5aa0*/  @!P6 IMAD.IADD R179, R179, 0x1, -R5 ;  /* 0x00000001b3b3e824 */ /* 0x000fe200078e0a05 */
[----:B------:R-:W-:Y:S01]  /*5ab0*/  ISETP.GT.U32.AND P6, PT, R5, R177, PT ;  /* 0x000000b10500720c */ /* 0x000fe20003fc4070 */
[----:B------:R-:W-:-:S04]  /*5ac0*/  IMAD.HI.U32 R6, R2, R185, RZ ;  /* 0x000000b902067227 */ /* 0x000fc800078e00ff */
[----:B------:R-:W-:Y:S02]  /*5ad0*/  IMAD.MOV R45, RZ, RZ, -R45 ;  /* 0x000000ffff2d7224 */ /* 0x000fe400078e0a2d */
[C---:B------:R-:W-:Y:S02]  /*5ae0*/  IMAD R183, R5.reuse, R43, R183 ;  /* 0x0000002b05b77224 */ /* 0x040fe400078e02b7 */
[----:B------:R-:W-:Y:S02]  /*5af0*/  IMAD.MOV R6, RZ, RZ, -R6 ;  /* 0x000000ffff067224 */ /* 0x000fe400078e0a06 */
[C---:B------:R-:W-:Y:S02]  /*5b00*/  IMAD R181, R5.reuse, R45, R181 ;  /* 0x0000002d05b57224 */ /* 0x040fe400078e02b5 */
[----:B------:R-:W-:Y:S01]  /*5b10*/  @!P4 IMAD.IADD R40, R40, 0x1, -R5 ;  /* 0x000000012828c824 */ /* 0x000fe200078e0a05 */
[C---:B------:R-:W-:Y:S01]  /*5b20*/  ISETP.GT.U32.AND P4, PT, R5.reuse, R183, PT ;  /* 0x000000b70500720c */ /* 0x040fe20003f84070 */
[C---:B------:R-:W-:Y:S01]  /*5b30*/  IMAD R185, R5.reuse, R6, R185 ;  /* 0x0000000605b97224 */ /* 0x040fe200078e02b9 */
[----:B------:R-:W-:Y:S01]  /*5b40*/  IABS R6, R36 ;  /* 0x0000002400067213 */ /* 0x000fe20000000000 */
[----:B------:R-:W-:Y:S01]  /*5b50*/  @!P1 IMAD.MOV R171, RZ, RZ, -R171 ;  /* 0x000000ffffab9224 */ /* 0x000fe200078e0aab */
[----:B------:R-:W-:Y:S01]  /*5b60*/  ISETP.GT.U32.AND P1, PT, R5, R181, PT ;  /* 0x000000b50500720c */ /* 0x000fe20003f24070 */
[----:B------:R-:W-:Y:S01]  /*5b70*/  @!P6 IMAD.IADD R177, R177, 0x1, -R5 ;  /* 0x00000001b1b1e824 */ /* 0x000fe200078e0a05 */
[----:B------:R-:W-:Y:S01]  /*5b80*/  ISETP.GT.U32.AND P6, PT, R5, R185, PT ;  /* 0x000000b90500720c */ /* 0x000fe20003fc4070 */
[----:B------:R-:W-:-:S04]  /*5b90*/  IMAD.HI.U32 R43, R2, R187, RZ ;  /* 0x000000bb022b7227 */ /* 0x000fc800078e00ff */
[--C-:B------:R-:W-:Y:S01]  /*5ba0*/  @!P2 IMAD.IADD R175, R175, 0x1, -R5.reuse ;  /* 0x00000001afafa824 */ /* 0x100fe200078e0a05 */
[----:B------:R-:W-:Y:S01]  /*5bb0*/  ISETP.GE.AND P2, PT, R155, RZ, PT ;  /* 0x000000ff9b00720c */ /* 0x000fe20003f46270 */
[--C-:B------:R-:W-:Y:S01]  /*5bc0*/  @!P4 IMAD.IADD R183, R183, 0x1, -R5.reuse ;  /* 0x00000001b7b7c824 */ /* 0x100fe200078e0a05 */
[----:B------:R-:W-:Y:S01]  /*5bd0*/  ISETP.GE.AND P4, PT, R173, RZ, PT ;  /* 0x000000ffad00720c */ /* 0x000fe20003f86270 */
[----:B------:R-:W-:Y:S01]  /*5be0*/  IMAD.MOV.U32 R173, RZ, RZ, R40 ;  /* 0x000000ffffad7224 */ /* 0x000fe200078e0028 */
[----:B------:R-:W-:Y:S01]  /*5bf0*/  IABS R40, R34 ;  /* 0x0000002200287213 */ /* 0x000fe20000000000 */
[--C-:B------:R-:W-:Y:S01]  /*5c00*/  @!P1 IMAD.IADD R181, R181, 0x1, -R5.reuse ;  /* 0x00000001b5b59824 */ /* 0x100fe200078e0a05 */
[----:B------:R-:W-:Y:S01]  /*5c10*/  ISETP.GE.AND P1, PT, R172, RZ, PT ;  /* 0x000000ffac00720c */ /* 0x000fe20003f26270 */
[----:B------:R-:W-:Y:S01]  /*5c20*/  @!P6 IMAD.IADD R185, R185, 0x1, -R5 ;  /* 0x00000001b9b9e824 */ /* 0x000fe200078e0a05 */
[----:B------:R-:W-:Y:S01]  /*5c30*/  IABS R155, R97 ;  /* 0x00000061009b7213 */ /* 0x000fe20000000000 */
[----:B------:R-:W-:Y:S01]  /*5c40*/  @!P3 IMAD.MOV R173, RZ, RZ, -R173 ;  /* 0x000000ffffadb224 */ /* 0x000fe200078e0aad */
[C---:B------:R-:W-:Y:S01]  /*5c50*/  ISETP.GT.U32.AND P3, PT, R5.reuse, R181, PT ;  /* 0x000000b50500720c */ /* 0x040fe20003f64070 */
[----:B------:R-:W-:Y:S01]  /*5c60*/  IMAD.MOV R45, RZ, RZ, -R43 ;  /* 0x000000ffff2d7224 */ /* 0x000fe200078e0a2b */
[----:B------:R-:W-:Y:S01]  /*5c70*/  ISETP.GT.U32.AND P6, PT, R5, R185, PT ;  /* 0x000000b90500720c */ /* 0x000fe20003fc4070 */
[----:B------:R-:W-:-:S04]  /*5c80*/  IMAD.HI.U32 R43, R2, R6, RZ ;  /* 0x00000006022b7227 */ /* 0x000fc800078e00ff */
[----:B------:R-:W-:Y:S02]  /*5c90*/  IMAD.MOV R43, RZ, RZ, -R43 ;  /* 0x000000ffff2b7224 */ /* 0x000fe400078e0a2b */
[C---:B------:R-:W-:Y:S02]  /*5ca0*/  IMAD R187, R5.reuse, R45, R187 ;  /* 0x0000002d05bb7224 */ /* 0x040fe400078e02bb */
[C---:B------:R-:W-:Y:S02]  /*5cb0*/  IMAD R6, R5.reuse, R43, R6 ;  /* 0x0000002b05067224 */ /* 0x040fe400078e0206 */
[----:B------:R-:W-:Y:S01]  /*5cc0*/  @!P0 IMAD.MOV R175, RZ, RZ, -R175 ;  /* 0x000000ffffaf8224 */ /* 0x000fe200078e0aaf */
[C---:B------:R-:W-:Y:S01]  /*5cd0*/  ISETP.GT.U32.AND P0, PT, R5.reuse, R183, PT ;  /* 0x000000b70500720c */ /* 0x040fe20003f04070 */
[----:B------:R-:W-:Y:S01]  /*5ce0*/  @!P2 IMAD.MOV R177, RZ, RZ, -R177 ;  /* 0x000000ffffb1a224 */ /* 0x000fe200078e0ab1 */
[----:B------:R-:W-:Y:S01]  /*5cf0*/  ISETP.GT.U32.AND P2, PT, R5, R187, PT ;  /* 0x000000bb0500720c */ /* 0x000fe20003f44070 */
[--C-:B------:R-:W-:Y:S01]  /*5d00*/  @!P3 IMAD.IADD R181, R181, 0x1, -R5.reuse ;  /* 0x00000001b5b5b824 */ /* 0x100fe200078e0a05 */
[----:B------:R-:W-:Y:S01]  /*5d10*/  ISETP.GT.U32.AND P3, PT, R5, R6, PT ;  /* 0x000000060500720c */ /* 0x000fe20003f64070 */
[----:B------:R-:W-:Y:S01]  /*5d20*/  @!P6 IMAD.IADD R185, R185, 0x1, -R5 ;  /* 0x00000001b9b9e824 */ /* 0x000fe200078e0a05 */
[----:B------:R-:W-:Y:S01]  /*5d30*/  ISETP.GE.AND P6, PT, R36, RZ, PT ;  /* 0x000000ff2400720c */ /* 0x000fe20003fc6270 */
[----:B------:R-:W-:-:S04]  /*5d40*/  IMAD.HI.U32 R36, R2, R40, RZ ;  /* 0x0000002802247227 */ /* 0x000fc800078e00ff */
[----:B------:R-:W-:Y:S02]  /*5d50*/  IMAD.MOV R36, RZ, RZ, -R36 ;  /* 0x000000ffff247224 */ /* 0x000fe400078e0a24 */
[--C-:B------:R-:W-:Y:S01]  /*5d60*/  @!P0 IMAD.IADD R183, R183, 0x1, -R5.reuse ;  /* 0x00000001b7b78824 */ /* 0x100fe200078e0a05 */
[----:B------:R-:W-:Y:S01]  /*5d70*/  ISETP.GE.AND P0, PT, R38, RZ, PT ;  /* 0x000000ff2600720c */ /* 0x000fe20003f06270 */
[--C-:B------:R-:W-:Y:S01]  /*5d80*/  @!P2 IMAD.IADD R187, R187, 0x1, -R5.reuse ;  /* 0x00000001bbbba824 */ /* 0x100fe200078e0a05 */
[----:B------:R-:W-:Y:S01]  /*5d90*/  ISETP.GE.AND P2, PT, R34, RZ, PT ;  /* 0x000000ff2200720c */ /* 0x000fe20003f46270 */
[----:B------:R-:W-:Y:S02]  /*5da0*/  @!P3 IMAD.IADD R6, R6, 0x1, -R5 ;  /* 0x000000010606b824 */ /* 0x000fe400078e0a05 */
[C---:B------:R-:W-:Y:S01]  /*5db0*/  IMAD R191, R5.reuse, R36, R40 ;  /* 0x0000002405bf7224 */ /* 0x040fe200078e0228 */
[C---:B------:R-:W-:Y:S01]  /*5dc0*/  ISETP.GT.U32.AND P3, PT, R5.reuse, R187, PT ;  /* 0x000000bb0500720c */ /* 0x040fe20003f64070 */
[----:B------:R-:W-:Y:S01]  /*5dd0*/  @!P1 IMAD.MOV R181, RZ, RZ, -R181 ;  /* 0x000000ffffb59224 */ /* 0x000fe200078e0ab5 */
[C---:B------:R-:W-:Y:S01]  /*5de0*/  ISETP.GT.U32.AND P1, PT, R5.reuse, R6, PT ;  /* 0x000000060500720c */ /* 0x040fe20003f24070 */
[----:B------:R-:W-:Y:S01]  /*5df0*/  @!P4 IMAD.MOV R183, RZ, RZ, -R183 ;  /* 0x000000ffffb7c224 */ /* 0x000fe200078e0ab7 */
[----:B------:R-:W-:Y:S01]  /*5e00*/  ISETP.GT.U32.AND P4, PT, R5, R191, PT ;  /* 0x000000bf0500720c */ /* 0x000fe20003f84070 */
[----:B------:R-:W-:-:S04]  /*5e10*/  IMAD.HI.U32 R34, R2, R193, RZ ;  /* 0x000000c102227227 */ /* 0x000fc800078e00ff */
[----:B------:R-:W-:Y:S02]  /*5e20*/  IMAD.MOV R34, RZ, RZ, -R34 ;  /* 0x000000ffff227224 */ /* 0x000fe400078e0a22 */
[----:B------:R-:W-:Y:S01]  /*5e30*/  @!P5 IMAD.MOV R169, RZ, RZ, -R169 ;  /* 0x000000ffffa9d224 */ /* 0x000fe200078e0aa9 */
[----:B------:R-:W-:Y:S01]  /*5e40*/  ISETP.GT.U32.AND P5, PT, R5, R179, PT ;  /* 0x000000b30500720c */ /* 0x000fe20003fa4070 */
[--C-:B------:R-:W-:Y:S01]  /*5e50*/  @!P3 IMAD.IADD R187, R187, 0x1, -R5.reuse ;  /* 0x00000001bbbbb824 */ /* 0x100fe200078e0a05 */
[----:B------:R-:W-:Y:S01]  /*5e60*/  ISETP.GE.AND P3, PT, R30, RZ, PT ;  /* 0x000000ff1e00720c */ /* 0x000fe20003f66270 */
[--C-:B------:R-:W-:Y:S01]  /*5e70*/  @!P1 IMAD.IADD R6, R6, 0x1, -R5.reuse ;  /* 0x0000000106069824 */ /* 0x100fe200078e0a05 */
[----:B------:R-:W-:Y:S01]  /*5e80*/  ISETP.GE.AND P1, PT, R26, RZ, PT ;  /* 0x000000ff1a00720c */ /* 0x000fe20003f26270 */
[----:B------:R-:W-:Y:S01]  /*5e90*/  @!P4 IMAD.IADD R191, R191, 0x1, -R5 ;  /* 0x00000001bfbfc824 */ /* 0x000fe200078e0a05 */
[----:B------:R-:W-:Y:S01]  /*5ea0*/  ISETP.GE.AND P4, PT, R28, RZ, PT ;  /* 0x000000ff1c00720c */ /* 0x000fe20003f86270 */
[----:B------:R-:W-:-:S02]  /*5eb0*/  IMAD R193, R5, R34, R193 ;  /* 0x0000002205c17224 */ /* 0x000fc400078e02c1 */
[----:B------:R-:W-:Y:S01]  /*5ec0*/  @!P0 IMAD.MOV R187, RZ, RZ, -R187 ;  /* 0x000000ffffbb8224 */ /* 0x000fe200078e0abb */
[----:B------:R-:W-:Y:S01]  /*5ed0*/  ISETP.GT.U32.AND P0, PT, R5, R191, PT ;  /* 0x000000bf0500720c */ /* 0x000fe20003f04070 */
[----:B------:R-:W-:Y:S02]  /*5ee0*/  IMAD.MOV.U32 R189, RZ, RZ, R6 ;  /* 0x000000ffffbd7224 */ /* 0x000fe400078e0006 */
[----:B------:R-:W-:-:S04]  /*5ef0*/  IMAD.HI.U32 R36, R2, R195, RZ ;  /* 0x000000c302247227 */ /* 0x000fc800078e00ff */
[----:B------:R-:W-:Y:S01]  /*5f00*/  @!P6 IMAD.MOV R189, RZ, RZ, -R189 ;  /* 0x000000ffffbde224 */ /* 0x000fe200078e0abd */
        /* <DEDUP_REMOVED lines=9> */
[----:B------:R-:W-:Y:S02]  /*5fa0*/  IMAD R197, R5, R26, R197 ;  /* 0x0000001a05c57224 */ /* 0x000fe400078e02c5 */
[----:B------:R-:W-:-:S02]  /*5fb0*/  @!P6 IMAD.IADD R193, R193, 0x1, -R5 ;  /* 0x00000001c1c1e824 */ /* 0x000fc400078e0a05 */
[----:B------:R-:W-:Y:S01]  /*5fc0*/  IMAD.HI.U32 R6, R2, R199, RZ ;  /* 0x000000c702067227 */ /* 0x000fe200078e00ff */
[----:B------:R-:W-:-:S03]  /*5fd0*/  ISETP.GT.U32.AND P6, PT, R5, R197, PT ;  /* 0x000000c50500720c */ /* 0x000fc60003fc4070 */
[----:B------:R-:W-:Y:S02]  /*5fe0*/  @!P2 IMAD.MOV R191, RZ, RZ, -R191 ;  /* 0x000000ffffbfa224 */ /* 0x000fe400078e0abf */
[----:B------:R-:W-:Y:S01]  /*5ff0*/  @!P5 IMAD.MOV R179, RZ, RZ, -R179 ;  /* 0x000000ffffb3d224 */ /* 0x000fe200078e0ab3 */
[----:B------:R-:W-:Y:S01]  /*6000*/  ISETP.GE.AND P5, PT, R153, RZ, PT ;  /* 0x000000ff9900720c */ /* 0x000fe20003fa6270 */
[----:B------:R-:W-:Y:S01]  /*6010*/  @!P0 IMAD.IADD R195, R195, 0x1, -R5 ;  /* 0x00000001c3c38824 */ /* 0x000fe200078e0a05 */
[C---:B------:R-:W-:Y:S01]  /*6020*/  ISETP.GT.U32.AND P0, PT, R5.reuse, R193, PT ;  /* 0x000000c10500720c */ /* 0x040fe20003f04070 */
[----:B------:R-:W-:Y:S01]  /*6030*/  IMAD.MOV R6, RZ, RZ, -R6 ;  /* 0x000000ffff067224 */ /* 0x000fe200078e0a06 */
[----:B------:R-:W-:Y:S01]  /*6040*/  IABS R153, R132 ;  /* 0x0000008400997213 */ /* 0x000fe20000000000 */
[----:B------:R-:W-:Y:S01]  /*6050*/  IMAD.HI.U32 R26, R2, R203, RZ ;  /* 0x000000cb021a7227 */ /* 0x000fe200078e00ff */
[----:B------:R-:W-:-:S03]  /*6060*/  ISETP.GT.U32.AND P2, PT, R5, R195, PT ;  /* 0x000000c30500720c */ /* 0x000fc60003f44070 */
[----:B------:R-:W-:Y:S02]  /*6070*/  @!P6 IMAD.IADD R197, R197, 0x1, -R5 ;  /* 0x00000001c5c5e824 */ /* 0x000fe400078e0a05 */
[C---:B------:R-:W-:Y:S02]  /*6080*/  IMAD R199, R5.reuse, R6, R199 ;  /* 0x0000000605c77224 */ /* 0x040fe400078e02c7 */
[----:B------:R-:W-:Y:S01]  /*6090*/  IMAD.HI.U32 R6, R2, R205, RZ ;  /* 0x000000cd02067227 */ /* 0x000fe200078e00ff */
[----:B------:R-:W-:-:S03]  /*60a0*/  ISETP.GT.U32.AND P6, PT, R5, R197, PT ;  /* 0x000000c50500720c */ /* 0x000fc60003fc4070 */
[----:B------:R-:W-:Y:S02]  /*60b0*/  IMAD.MOV R26, RZ, RZ, -R26 ;  /* 0x000000ffff1a7224 */ /* 0x000fe400078e0a1a */
[----:B------:R-:W-:Y:S01]  /*60c0*/  @!P5 IMAD.MOV R185, RZ, RZ, -R185 ;  /* 0x000000ffffb9d224 */ /* 0x000fe200078e0ab9 */
[----:B------:R-:W-:Y:S01]  /*60d0*/  ISETP.GE.AND P5, PT, R32, RZ, PT ;  /* 0x000000ff2000720c */ /* 0x000fe20003fa6270 */
[----:B------:R-:W-:-:S04]  /*60e0*/  IMAD.HI.U32 R28, R2, R201, RZ ;  /* 0x000000c9021c7227 */ /* 0x000fc800078e00ff */
[----:B------:R-:W-:Y:S02]  /*60f0*/  IMAD.MOV R6, RZ, RZ, -R6 ;  /* 0x000000ffff067224 */ /* 0x000fe400078e0a06 */
[C---:B------:R-:W-:Y:S02]  /*6100*/  IMAD R203, R5.reuse, R26, R203 ;  /* 0x0000001a05cb7224 */ /* 0x040fe400078e02cb */
[----:B------:R-:W-:Y:S02]  /*6110*/  IMAD.MOV R28, RZ, RZ, -R28 ;  /* 0x000000ffff1c7224 */ /* 0x000fe400078e0a1c */
[----:B------:R-:W-:Y:S02]  /*6120*/  IMAD R205, R5, R6, R205 ;  /* 0x0000000605cd7224 */ /* 0x000fe400078e02cd */
[----:B------:R-:W-:Y:S01]  /*6130*/  @!P2 IMAD.IADD R195, R195, 0x1, -R5 ;  /* 0x00000001c3c3a824 */ /* 0x000fe200078e0a05 */
[C---:B------:R-:W-:Y:S01]  /*6140*/  ISETP.GT.U32.AND P2, PT, R5.reuse, R203, PT ;  /* 0x000000cb0500720c */ /* 0x040fe20003f44070 */
[----:B------:R-:W-:-:S02]  /*6150*/  IMAD R201, R5, R28, R201 ;  /* 0x0000001c05c97224 */ /* 0x000fc400078e02c9 */
[--C-:B------:R-:W-:Y:S01]  /*6160*/  @!P0 IMAD.IADD R193, R193, 0x1, -R5.reuse ;  /* 0x00000001c1c18824 */ /* 0x100fe200078e0a05 */
[----:B------:R-:W-:Y:S01]  /*6170*/  ISETP.GT.U32.AND P0, PT, R5, R199, PT ;  /* 0x000000c70500720c */ /* 0x000fe20003f04070 */
[----:B------:R-:W-:Y:S01]  /*6180*/  @!P6 IMAD.IADD R197, R197, 0x1, -R5 ;  /* 0x00000001c5c5e824 */ /* 0x000fe200078e0a05 */
[C---:B------:R-:W-:Y:S01]  /*6190*/  ISETP.GT.U32.AND P6, PT, R5.reuse, R205, PT ;  /* 0x000000cd0500720c */ /* 0x040fe20003fc4070 */
[----:B------:R-:W-:Y:S01]  /*61a0*/  @!P5 IMAD.MOV R193, RZ, RZ, -R193 ;  /* 0x000000ffffc1d224 */ /* 0x000fe200078e0ac1 */
[----:B------:R-:W-:Y:S01]  /*61b0*/  ISETP.GT.U32.AND P5, PT, R5, R201, PT ;  /* 0x000000c90500720c */ /* 0x000fe20003fa4070 */
[----:B------:R-:W-:-:S04]  /*61c0*/  IMAD.HI.U32 R28, R2, R207, RZ ;  /* 0x000000cf021c7227 */ /* 0x000fc800078e00ff */
[----:B------:R-:W-:Y:S02]  /*61d0*/  @!P2 IMAD.IADD R203, R203, 0x1, -R5 ;  /* 0x00000001cbcba824 */ /* 0x000fe400078e0a05 */
[----:B------:R-:W-:Y:S02]  /*61e0*/  IMAD.MOV R28, RZ, RZ, -R28 ;  /* 0x000000ffff1c7224 */ /* 0x000fe400078e0a1c */
[----:B------:R-:W-:-:S04]  /*61f0*/  IMAD.HI.U32 R6, R2, R211, RZ ;  /* 0x000000d302067227 */ /* 0x000fc800078e00ff */
[--C-:B------:R-:W-:Y:S01]  /*6200*/  @!P6 IMAD.IADD R205, R205, 0x1, -R5.reuse ;  /* 0x00000001cdcde824 */ /* 0x100fe200078e0a05 */
[----:B------:R-:W-:Y:S01]  /*6210*/  ISETP.GT.U32.AND P6, PT, R5, R203, PT ;  /* 0x000000cb0500720c */ /* 0x000fe20003fc4070 */
[--C-:B------:R-:W-:Y:S02]  /*6220*/  @!P5 IMAD.IADD R201, R201, 0x1, -R5.reuse ;  /* 0x00000001c9c9d824 */ /* 0x100fe400078e0a05 */
[----:B------:R-:W-:Y:S01]  /*6230*/  @!P0 IMAD.IADD R199, R199, 0x1, -R5 ;  /* 0x00000001c7c78824 */ /* 0x000fe200078e0a05 */
[----:B------:R-:W-:Y:S01]  /*6240*/  ISETP.GE.AND P0, PT, R24, RZ, PT ;  /* 0x000000ff1800720c */ /* 0x000fe20003f06270 */
[C---:B------:R-:W-:Y:S01]  /*6250*/  IMAD R207, R5.reuse, R28, R207 ;  /* 0x0000001c05cf7224 */ /* 0x040fe200078e02cf */
[C---:B------:R-:W-:Y:S01]  /*6260*/  ISETP.GT.U32.AND P2, PT, R5.reuse, R201, PT ;  /* 0x000000c90500720c */ /* 0x040fe20003f44070 */
[----:B------:R-:W-:Y:S01]  /*6270*/  IMAD.MOV R6, RZ, RZ, -R6 ;  /* 0x000000ffff067224 */ /* 0x000fe200078e0a06 */
[C---:B------:R-:W-:Y:S01]  /*6280*/  ISETP.GT.U32.AND P5, PT, R5.reuse, R199, PT ;  /* 0x000000c70500720c */ /* 0x040fe20003fa4070 */
[----:B------:R-:W-:Y:S01]  /*6290*/  @!P1 IMAD.MOV R197, RZ, RZ, -R197 ;  /* 0x000000ffffc59224 */ /* 0x000fe200078e0ac5 */
[C---:B------:R-:W-:Y:S01]  /*62a0*/  ISETP.GT.U32.AND P1, PT, R5.reuse, R207, PT ;  /* 0x000000cf0500720c */ /* 0x040fe20003f24070 */
[C---:B------:R-:W-:Y:S01]  /*62b0*/  IMAD R211, R5.reuse, R6, R211 ;  /* 0x0000000605d37224 */ /* 0x040fe200078e02d3 */
[----:B------:R-:W-:Y:S01]  /*62c0*/  IABS R6, R15 ;  /* 0x0000000f00067213 */ /* 0x000fe20000000000 */
[----:B------:R-:W-:Y:S01]  /*62d0*/  @!P3 IMAD.MOV R195, RZ, RZ, -R195 ;  /* 0x000000ffffc3b224 */ /* 0x000fe200078e0ac3 */
[----:B------:R-:W-:Y:S01]  /*62e0*/  ISETP.GT.U32.AND P3, PT, R5, R205, PT ;  /* 0x000000cd0500720c */ /* 0x000fe20003f64070 */
[----:B------:R-:W-:-:S04]  /*62f0*/  IMAD.HI.U32 R26, R2, R209, RZ ;  /* 0x000000d1021a7227 */ /* 0x000fc800078e00ff */
[--C-:B------:R-:W-:Y:S01]  /*6300*/  @!P6 IMAD.IADD R203, R203, 0x1, -R5.reuse ;  /* 0x00000001cbcbe824 */ /* 0x100fe200078e0a05 */
[----:B------:R-:W-:Y:S01]  /*6310*/  ISETP.GT.U32.AND P6, PT, R5, R211, PT ;  /* 0x000000d30500720c */ /* 0x000fe20003fc4070 */
[----:B------:R-:W-:Y:S02]  /*6320*/  IMAD.MOV R26, RZ, RZ, -R26 ;  /* 0x000000ffff1a7224 */ /* 0x000fe400078e0a1a */
[----:B------:R-:W-:Y:S01]  /*6330*/  @!P2 IMAD.IADD R201, R201, 0x1, -R5 ;  /* 0x00000001c9c9a824 */ /* 0x000fe200078e0a05 */
[----:B------:R-:W-:Y:S01]  /*6340*/  ISETP.GE.AND P2, PT, R18, RZ, PT ;  /* 0x000000ff1200720c */ /* 0x000fe20003f46270 */
[----:B------:R-:W-:Y:S02]  /*6350*/  IMAD R209, R5, R26, R209 ;  /* 0x0000001a05d17224 */ /* 0x000fe400078e02d1 */
[--C-:B------:R-:W-:Y:S02]  /*6360*/  @!P5 IMAD.IADD R199, R199, 0x1, -R5.reuse ;  /* 0x00000001c7c7d824 */ /* 0x100fe400078e0a05 */
[----:B------:R-:W-:Y:S01]  /*6370*/  @!P1 IMAD.IADD R207, R207, 0x1, -R5 ;  /* 0x00000001cfcf9824 */ /* 0x000fe200078e0a05 */
[----:B------:R-:W-:Y:S01]  /*6380*/  ISETP.GT.U32.AND P5, PT, R5, R209, PT ;  /* 0x000000d10500720c */ /* 0x000fe20003fa4070 */
[----:B------:R-:W-:Y:S01]  /*6390*/  IMAD.HI.U32 R18, R2, R213, RZ ;  /* 0x000000d502127227 */ /* 0x000fe200078e00ff */
[----:B------:R-:W-:-:S03]  /*63a0*/  ISETP.GE.AND P1, PT, R20, RZ, PT ;  /* 0x000000ff1400720c */ /* 0x000fc60003f26270 */
[----:B------:R-:W-:Y:S01]  /*63b0*/  @!P3 IMAD.IADD R205, R205, 0x1, -R5 ;  /* 0x00000001cdcdb824 */ /* 0x000fe200078e0a05 */
[----:B------:R-:W-:Y:S01]  /*63c0*/  ISETP.GE.AND P3, PT, R19, RZ, PT ;  /* 0x000000ff1300720c */ /* 0x000fe20003f66270 */
[----:B------:R-:W-:Y:S01]  /*63d0*/  @!P4 IMAD.MOV R199, RZ, RZ, -R199 ;  /* 0x000000ffffc7c224 */ /* 0x000fe200078e0ac7 */
[----:B------:R-:W-:Y:S01]  /*63e0*/  ISETP.GT.U32.AND P4, PT, R5, R207, PT ;  /* 0x000000cf0500720c */ /* 0x000fe20003f84070 */
[----:B------:R-:W-:Y:S02]  /*63f0*/  IMAD.MOV R19, RZ, RZ, -R18 ;  /* 0x000000ffff137224 */ /* 0x000fe400078e0a12 */
[----:B------:R-:W-:-:S04]  /*6400*/  IMAD.HI.U32 R18, R2, R6, RZ ;  /* 0x0000000602127227 */ /* 0x000fc800078e00ff */
[--C-:B------:R-:W-:Y:S02]  /*6410*/  @!P6 IMAD.IADD R211, R211, 0x1, -R5.reuse ;  /* 0x00000001d3d3e824 */ /* 0x100fe400078e0a05 */
[----:B------:R-:W-:Y:S02]  /*6420*/  IMAD.MOV R18, RZ, RZ, -R18 ;  /* 0x000000ffff127224 */ /* 0x000fe400078e0a12 */
[----:B------:R-:W-:Y:S01]  /*6430*/  @!P5 IMAD.IADD R209, R209, 0x1, -R5 ;  /* 0x00000001d1d1d824 */ /* 0x000fe200078e0a05 */
[C---:B------:R-:W-:Y:S01]  /*6440*/  ISETP.GT.U32.AND P6, PT, R5.reuse, R211, PT ;  /* 0x000000d30500720c */ /* 0x040fe20003fc4070 */
[C---:B------:R-:W-:Y:S01]  /*6450*/  IMAD R6, R5.reuse, R18, R6 ;  /* 0x0000001205067224 */ /* 0x040fe200078e0206 */
[----:B------:R-:W-:Y:S01]  /*6460*/  ISETP.GE.AND P5, PT, R22, RZ, PT ;  /* 0x000000ff1600720c */ /* 0x000fe20003fa6270 */
[----:B------:R-:W-:Y:S01]  /*6470*/  IMAD R213, R5, R19, R213 ;  /* 0x0000001305d57224 */ /* 0x000fe200078e02d5 */
[----:B------:R-:W-:Y:S01]  /*6480*/  IABS R19, R14 ;  /* 0x0000000e00137213 */ /* 0x000fe20000000000 */
[----:B------:R-:W-:Y:S01]  /*6490*/  @!P4 IMAD.IADD R207, R207, 0x1, -R5 ;  /* 0x00000001cfcfc824 */ /* 0x000fe200078e0a05 */
[C---:B------:R-:W-:Y:S01]  /*64a0*/  ISETP.GT.U32.AND P4, PT, R5.reuse, R6, PT ;  /* 0x000000060500720c */ /* 0x040fe20003f84070 */
[----:B------:R-:W-:Y:S01]  /*64b0*/  @!P0 IMAD.MOV R201, RZ, RZ, -R201 ;  /* 0x000000ffffc98224 */ /* 0x000fe200078e0ac9 */
[C---:B------:R-:W-:Y:S01]  /*64c0*/  ISETP.GT.U32.AND P0, PT, R5.reuse, R209, PT ;  /* 0x000000d10500720c */ /* 0x040fe20003f04070 */
[----:B------:R-:W-:Y:S01]  /*64d0*/  @!P2 IMAD.MOV R203, RZ, RZ, -R203 ;  /* 0x000000ffffcba224 */ /* 0x000fe200078e0acb */
[----:B------:R-:W-:Y:S01]  /*64e0*/  ISETP.GT.U32.AND P2, PT, R5, R213, PT ;  /* 0x000000d50500720c */ /* 0x000fe20003f44070 */
[----:B------:R-:W-:Y:S01]  /*64f0*/  @!P1 IMAD.MOV R207, RZ, RZ, -R207 ;  /* 0x000000ffffcf9224 */ /* 0x000fe200078e0acf */
[----:B------:R-:W-:Y:S01]  /*6500*/  IABS R18, R141 ;  /* 0x0000008d00127213 */ /* 0x000fe20000000000 */
[----:B------:R-:W-:Y:S01]  /*6510*/  @!P6 IMAD.IADD R211, R211, 0x1, -R5 ;  /* 0x00000001d3d3e824 */ /* 0x000fe200078e0a05 */
[----:B------:R-:W-:Y:S01]  /*6520*/  ISETP.GE.AND P6, PT, R15, RZ, PT ;  /* 0x000000ff0f00720c */ /* 0x000fe20003fc6270 */
[----:B------:R-:W-:Y:S01]  /*6530*/  IMAD.HI.U32 R15, R2, R19, RZ ;  /* 0x00000013020f7227 */ /* 0x000fe200078e00ff */
[----:B------:R-:W-:-:S03]  /*6540*/  IABS R22, R124 ;  /* 0x0000007c00167213 */ /* 0x000fc60000000000 */
        /* <DEDUP_REMOVED lines=8> */
[----:B------:R-:W-:Y:S01]  /*65d0*/  @!P5 IMAD.MOV R209, RZ, RZ, -R209 ;  /* 0x000000ffffd1d224 */ /* 0x000fe200078e0ad1 */
[C---:B------:R-:W-:Y:S01]  /*65e0*/  ISETP.GT.U32.AND P1, PT, R5.reuse, R213, PT ;  /* 0x000000d50500720c */ /* 0x040fe20003f24070 */
[----:B------:R-:W-:Y:S01]  /*65f0*/  IMAD.HI.U32 R14, R2, R219, RZ ;  /* 0x000000db020e7227 */ /* 0x000fe200078e00ff */
[----:B------:R-:W-:-:S03]  /*6600*/  ISETP.GT.U32.AND P5, PT, R5, R217, PT ;  /* 0x000000d90500720c */ /* 0x000fc60003fa4070 */
[----:B------:R-:W-:Y:S02]  /*6610*/  IMAD.MOV R14, RZ, RZ, -R14 ;  /* 0x000000ffff0e7224 */ /* 0x000fe400078e0a0e */
[----:B------:R-:W-:-:S04]  /*6620*/  IMAD.HI.U32 R15, R2, R221, RZ ;  /* 0x000000dd020f7227 */ /* 0x000fc800078e00ff */
[--C-:B------:R-:W-:Y:S01]  /*6630*/  @!P4 IMAD.IADD R6, R6, 0x1, -R5.reuse ;  /* 0x000000010606c824 */ /* 0x100fe200078e0a05 */
[----:B------:R-:W-:Y:S01]  /*6640*/  ISETP.GE.AND P4, PT, R11, RZ, PT ;  /* 0x000000ff0b00720c */ /* 0x000fe20003f86270 */
[--C-:B------:R-:W-:Y:S01]  /*6650*/  @!P1 IMAD.IADD R213, R213, 0x1, -R5.reuse ;  /* 0x00000001d5d59824 */ /* 0x100fe200078e0a05 */
[----:B------:R-:W-:Y:S01]  /*6660*/  ISETP.GE.AND P1, PT, R12, RZ, PT ;  /* 0x000000ff0c00720c */ /* 0x000fe20003f26270 */
[----:B------:R-:W-:Y:S01]  /*6670*/  @!P5 IMAD.IADD R217, R217, 0x1, -R5 ;  /* 0x00000001d9d9d824 */ /* 0x000fe200078e0a05 */
[----:B------:R-:W-:Y:S01]  /*6680*/  ISETP.GE.AND P5, PT, R10, RZ, PT ;  /* 0x000000ff0a00720c */ /* 0x000fe20003fa6270 */
[C---:B------:R-:W-:Y:S02]  /*6690*/  IMAD R219, R5.reuse, R14, R219 ;  /* 0x0000000e05db7224 */ /* 0x040fe400078e02db */
[----:B------:R-:W-:Y:S02]  /*66a0*/  IMAD.MOV.U32 R215, RZ, RZ, R6 ;  /* 0x000000ffffd77224 */ /* 0x000fe400078e0006 */
[----:B------:R-:W-:Y:S01]  /*66b0*/  @!P0 IMAD.MOV R213, RZ, RZ, -R213 ;  /* 0x000000ffffd58224 */ /* 0x000fe200078e0ad5 */
[C---:B------:R-:W-:Y:S01]  /*66c0*/  ISETP.GT.U32.AND P0, PT, R5.reuse, R217, PT ;  /* 0x000000d90500720c */ /* 0x040fe20003f04070 */
[----:B------:R-:W-:Y:S01]  /*66d0*/  @!P6 IMAD.MOV R215, RZ, RZ, -R215 ;  /* 0x000000ffffd7e224 */ /* 0x000fe200078e0ad7 */
[----:B------:R-:W-:Y:S01]  /*66e0*/  ISETP.GT.U32.AND P6, PT, R5, R219, PT ;  /* 0x000000db0500720c */ /* 0x000fe20003fc4070 */
[----:B------:R-:W-:-:S04]  /*66f0*/  IMAD.HI.U32 R10, R2, R223, RZ ;  /* 0x000000df020a7227 */ /* 0x000fc800078e00ff */
[----:B------:R-:W-:Y:S02]  /*6700*/  IMAD.MOV R15, RZ, RZ, -R15 ;  /* 0x000000ffff0f7224 */ /* 0x000fe400078e0a0f */
[----:B------:R-:W-:Y:S02]  /*6710*/  IMAD.MOV R10, RZ, RZ, -R10 ;  /* 0x000000ffff0a7224 */ /* 0x000fe400078e0a0a */
[C---:B------:R-:W-:Y:S02]  /*6720*/  IMAD R221, R5.reuse, R15, R221 ;  /* 0x0000000f05dd7224 */ /* 0x040fe400078e02dd */
[----:B------:R-:W-:Y:S02]  /*6730*/  IMAD R223, R5, R10, R223 ;  /* 0x0000000a05df7224 */ /* 0x000fe400078e02df */
[--C-:B------:R-:W-:Y:S01]  /*6740*/  @!P0 IMAD.IADD R217, R217, 0x1, -R5.reuse ;  /* 0x00000001d9d98824 */ /* 0x100fe200078e0a05 */
[----:B------:R-:W-:Y:S01]  /*6750*/  ISETP.GT.U32.AND P0, PT, R5, R221, PT ;  /* 0x000000dd0500720c */ /* 0x000fe20003f04070 */
[----:B------:R-:W-:Y:S01]  /*6760*/  @!P6 IMAD.IADD R219, R219, 0x1, -R5 ;  /* 0x00000001dbdbe824 */ /* 0x000fe200078e0a05 */
[----:B------:R-:W-:Y:S01]  /*6770*/  ISETP.GT.U32.AND P6, PT, R5, R223, PT ;  /* 0x000000df0500720c */ /* 0x000fe20003fc4070 */
[----:B------:R-:W-:Y:S01]  /*6780*/  @!P3 IMAD.MOV R205, RZ, RZ, -R205 ;  /* 0x000000ffffcdb224 */ /* 0x000fe200078e0acd */
[----:B------:R-:W-:Y:S01]  /*6790*/  ISETP.GE.AND P3, PT, R17, RZ, PT ;  /* 0x000000ff1100720c */ /* 0x000fe20003f66270 */
[----:B------:R-:W-:-:S04]  /*67a0*/  IMAD.HI.U32 R6, R2, R225, RZ ;  /* 0x000000e102067227 */ /* 0x000fc800078e00ff */
[----:B------:R-:W-:Y:S02]  /*67b0*/  IMAD.MOV R6, RZ, RZ, -R6 ;  /* 0x000000ffff067224 */ /* 0x000fe400078e0a06 */
[----:B------:R-:W-:-:S04]  /*67c0*/  IMAD.HI.U32 R11, R2, R227, RZ ;  /* 0x000000e3020b7227 */ /* 0x000fc800078e00ff */
[--C-:B------:R-:W-:Y:S01]  /*67d0*/  @!P0 IMAD.IADD R221, R221, 0x1, -R5.reuse ;  /* 0x00000001dddd8824 */ /* 0x100fe200078e0a05 */
[----:B------:R-:W-:Y:S01]  /*67e0*/  ISETP.GT.U32.AND P0, PT, R5, R219, PT ;  /* 0x000000db0500720c */ /* 0x000fe20003f04070 */
[----:B------:R-:W-:Y:S02]  /*67f0*/  @!P6 IMAD.IADD R223, R223, 0x1, -R5 ;  /* 0x00000001dfdfe824 */ /* 0x000fe400078e0a05 */
[----:B------:R-:W-:Y:S01]  /*6800*/  @!P3 IMAD.MOV R211, RZ, RZ, -R211 ;  /* 0x000000ffffd3b224 */ /* 0x000fe200078e0ad3 */
[----:B------:R-:W-:Y:S01]  /*6810*/  ISETP.GE.AND P3, PT, R13, RZ, PT ;  /* 0x000000ff0d00720c */ /* 0x000fe20003f66270 */
[C---:B------:R-:W-:Y:S01]  /*6820*/  IMAD R225, R5.reuse, R6, R225 ;  /* 0x0000000605e17224 */ /* 0x040fe200078e02e1 */
[----:B------:R-:W-:Y:S01]  /*6830*/  ISETP.GT.U32.AND P6, PT, R5, R223, PT ;  /* 0x000000df0500720c */ /* 0x000fe20003fc4070 */
[----:B------:R-:W-:-:S04]  /*6840*/  IMAD.HI.U32 R6, R2, R231, RZ ;  /* 0x000000e702067227 */ /* 0x000fc800078e00ff */
[----:B------:R-:W-:Y:S01]  /*6850*/  @!P2 IMAD.MOV R217, RZ, RZ, -R217 ;  /* 0x000000ffffd9a224 */ /* 0x000fe200078e0ad9 */
[----:B------:R-:W-:Y:S01]  /*6860*/  ISETP.GT.U32.AND P2, PT, R5, R221, PT ;  /* 0x000000dd0500720c */ /* 0x000fe20003f44070 */
[----:B------:R-:W-:-:S04]  /*6870*/  IMAD.HI.U32 R10, R2, R229, RZ ;  /* 0x000000e5020a7227 */ /* 0x000fc800078e00ff */
[----:B------:R-:W-:Y:S02]  /*6880*/  IMAD.MOV R11, RZ, RZ, -R11 ;  /* 0x000000ffff0b7224 */ /* 0x000fe400078e0a0b */
[----:B------:R-:W-:Y:S02]  /*6890*/  IMAD.MOV R6, RZ, RZ, -R6 ;  /* 0x000000ffff067224 */ /* 0x000fe400078e0a06 */
[----:B------:R-:W-:Y:S02]  /*68a0*/  IMAD.MOV R10, RZ, RZ, -R10 ;  /* 0x000000ffff0a7224 */ /* 0x000fe400078e0a0a */
[----:B------:R-:W-:Y:S02]  /*68b0*/  IMAD R227, R5, R11, R227 ;  /* 0x0000000b05e37224 */ /* 0x000fe400078e02e3 */
[----:B------:R-:W-:Y:S01]  /*68c0*/  @!P0 IMAD.IADD R219, R219, 0x1, -R5 ;  /* 0x00000001dbdb8824 */ /* 0x000fe200078e0a05 */
[C---:B------:R-:W-:Y:S01]  /*68d0*/  ISETP.GT.U32.AND P0, PT, R5.reuse, R225, PT ;  /* 0x000000e10500720c */ /* 0x040fe20003f04070 */
[----:B------:R-:W-:-:S02]  /*68e0*/  IMAD R231, R5, R6, R231 ;  /* 0x0000000605e77224 */ /* 0x000fc400078e02e7 */
[C---:B------:R-:W-:Y:S02]  /*68f0*/  IMAD R229, R5.reuse, R10, R229 ;  /* 0x0000000a05e57224 */ /* 0x040fe400078e02e5 */
[----:B------:R-:W-:Y:S01]  /*6900*/  @!P3 IMAD.MOV R219, RZ, RZ, -R219 ;  /* 0x000000ffffdbb224 */ /* 0x000fe200078e0adb */
[----:B------:R-:W-:Y:S01]  /*6910*/  ISETP.GT.U32.AND P3, PT, R5, R227, PT ;  /* 0x000000e30500720c */ /* 0x000fe20003f64070 */
[----:B------:R-:W-:Y:S01]  /*6920*/  @!P6 IMAD.IADD R223, R223, 0x1, -R5 ;  /* 0x00000001dfdfe824 */ /* 0x000fe200078e0a05 */
[----:B------:R-:W-:Y:S01]  /*6930*/  ISETP.GT.U32.AND P6, PT, R5, R231, PT ;  /* 0x000000e70500720c */ /* 0x000fe20003fc4070 */
[----:B------:R-:W-:-:S04]  /*6940*/  IMAD.HI.U32 R11, R2, R233, RZ ;  /* 0x000000e9020b7227 */ /* 0x000fc800078e00ff */
[----:B------:R-:W-:Y:S01]  /*6950*/  @!P2 IMAD.IADD R221, R221, 0x1, -R5 ;  /* 0x00000001dddda824 */ /* 0x000fe200078e0a05 */
[----:B------:R-:W-:Y:S01]  /*6960*/  ISETP.GT.U32.AND P2, PT, R5, R229, PT ;  /* 0x000000e50500720c */ /* 0x000fe20003f44070 */
[----:B------:R-:W-:Y:S02]  /*6970*/  IMAD.MOV R11, RZ, RZ, -R11 ;  /* 0x000000ffff0b7224 */ /* 0x000fe400078e0a0b */
[----:B------:R-:W-:Y:S01]  /*6980*/  @!P0 IMAD.IADD R225, R225, 0x1, -R5 ;  /* 0x00000001e1e18824 */ /* 0x000fe200078e0a05 */
[----:B------:R-:W-:Y:S01]  /*6990*/  ISETP.GE.AND P0, PT, R9, RZ, PT ;  /* 0x000000ff0900720c */ /* 0x000fe20003f06270 */
[----:B------:R-:W-:Y:S02]  /*69a0*/  IMAD R233, R5, R11, R233 ;  /* 0x0000000b05e97224 */ /* 0x000fe400078e02e9 */
[--C-:B------:R-:W-:Y:S01]  /*69b0*/  @!P3 IMAD.IADD R227, R227, 0x1, -R5.reuse ;  /* 0x00000001e3e3b824 */ /* 0x100fe200078e0a05 */
[----:B------:R-:W-:Y:S01]  /*69c0*/  ISETP.GT.U32.AND P3, PT, R5, R225, PT ;  /* 0x000000e10500720c */ /* 0x000fe20003f64070 */
[----:B------:R-:W-:-:S02]  /*69d0*/  @!P6 IMAD.IADD R231, R231, 0x1, -R5 ;  /* 0x00000001e7e7e824 */ /* 0x000fc400078e0a05 */
[----:B------:R-:W-:Y:S01]  /*69e0*/  @!P4 IMAD.MOV R223, RZ, RZ, -R223 ;  /* 0x000000ffffdfc224 */ /* 0x000fe200078e0adf */
[----:B------:R-:W-:Y:S01]  /*69f0*/  ISETP.GT.U32.AND P4, PT, R5, R233, PT ;  /* 0x000000e90500720c */ /* 0x000fe20003f84070 */
[----:B------:R-:W-:Y:S01]  /*6a00*/  @!P2 IMAD.IADD R229, R229, 0x1, -R5 ;  /* 0x00000001e5e5a824 */ /* 0x000fe200078e0a05 */
[----:B------:R-:W-:Y:S01]  /*6a10*/  ISETP.GT.U32.AND P2, PT, R5, R227, PT ;  /* 0x000000e30500720c */ /* 0x000fe20003f44070 */
[----:B------:R-:W-:-:S03]  /*6a20*/  IMAD.HI.U32 R10, R2, R235, RZ ;  /* 0x000000eb020a7227 */ /* 0x000fc600078e00ff */
        /* <DEDUP_REMOVED lines=9> */
[--C-:B------:R-:W-:Y:S01]  /*6ac0*/  @!P4 IMAD.IADD R233, R233, 0x1, -R5.reuse ;  /* 0x00000001e9e9c824 */ /* 0x100fe200078e0a05 */
[----:B------:R-:W-:Y:S01]  /*6ad0*/  ISETP.GE.AND P4, PT, R143, RZ, PT ;  /* 0x000000ff8f00720c */ /* 0x000fe20003f86270 */
[----:B------:R-:W-:Y:S01]  /*6ae0*/  @!P2 IMAD.IADD R227, R227, 0x1, -R5 ;  /* 0x00000001e3e3a824 */ /* 0x000fe200078e0a05 */
[----:B------:R-:W-:Y:S01]  /*6af0*/  ISETP.GE.AND P2, PT, R3, RZ, PT ;  /* 0x000000ff0300720c */ /* 0x000fe20003f46270 */
[----:B------:R-:W-:-:S02]  /*6b00*/  IMAD R237, R5, R6, R237 ;  /* 0x0000000605ed7224 */ /* 0x000fc400078e02ed */
[----:B------:R-:W-:-:S04]  /*6b10*/  IMAD.HI.U32 R3, R2, R239, RZ ;  /* 0x000000ef02037227 */ /* 0x000fc800078e00ff */
[----:B------:R-:W-:Y:S01]  /*6b20*/  @!P1 IMAD.IADD R231, R231, 0x1, -R5 ;  /* 0x00000001e7e79824 */ /* 0x000fe200078e0a05 */
[----:B------:R-:W-:Y:S01]  /*6b30*/  ISETP.GE.AND P1, PT, R0, RZ, PT ;  /* 0x000000ff0000720c */ /* 0x000fe20003f26270 */
[----:B------:R-:W-:Y:S01]  /*6b40*/  @!P5 IMAD.MOV R225, RZ, RZ, -R225 ;  /* 0x000000ffffe1d224 */ /* 0x000fe200078e0ae1 */
[----:B------:R-:W-:Y:S01]  /*6b50*/  ISETP.GT.U32.AND P5, PT, R5, R233, PT ;  /* 0x000000e90500720c */ /* 0x000fe20003fa4070 */
[----:B------:R-:W-:-:S04]  /*6b60*/  IMAD.HI.U32 R0, R2, R241, RZ ;  /* 0x000000f102007227 */ /* 0x000fc800078e00ff */
[----:B------:R-:W-:Y:S01]  /*6b70*/  @!P6 IMAD.IADD R229, R229, 0x1, -R5 ;  /* 0x00000001e5e5e824 */ /* 0x000fe200078e0a05 */
[C---:B------:R-:W-:Y:S01]  /*6b80*/  ISETP.GT.U32.AND P6, PT, R5.reuse, R237, PT ;  /* 0x000000ed0500720c */ /* 0x040fe20003fc4070 */
[----:B------:R-:W-:Y:S02]  /*6b90*/  IMAD.MOV R3, RZ, RZ, -R3 ;  /* 0x000000ffff037224 */ /* 0x000fe400078e0a03 */
[----:B------:R-:W-:Y:S02]  /*6ba0*/  IMAD.MOV R0, RZ, RZ, -R0 ;  /* 0x000000ffff007224 */ /* 0x000fe400078e0a00 */
[C---:B------:R-:W-:Y:S02]  /*6bb0*/  IMAD R239, R5.reuse, R3, R239 ;  /* 0x0000000305ef7224 */ /* 0x040fe400078e02ef */
[----:B------:R-:W-:Y:S02]  /*6bc0*/  IMAD R241, R5, R0, R241 ;  /* 0x0000000005f17224 */ /* 0x000fe400078e02f1 */
[----:B------:R-:W-:Y:S01]  /*6bd0*/  @!P3 IMAD.IADD R235, R235, 0x1, -R5 ;  /* 0x00000001ebebb824 */ /* 0x000fe200078e0a05 */
[----:B------:R-:W-:Y:S01]  /*6be0*/  ISETP.GE.AND P3, PT, R149, RZ, PT ;  /* 0x000000ff9500720c */ /* 0x000fe20003f66270 */
[----:B------:R-:W-:Y:S01]  /*6bf0*/  @!P2 IMAD.MOV R229, RZ, RZ, -R229 ;  /* 0x000000ffffe5a224 */ /* 0x000fe200078e0ae5 */
[----:B------:R-:W-:Y:S01]  /*6c00*/  ISETP.GT.U32.AND P2, PT, R5, R239, PT ;  /* 0x000000ef0500720c */ /* 0x000fe20003f44070 */
[----:B------:R-:W-:-:S02]  /*6c10*/  VIADD R149, R4, 0x84 ;  /* 0x0000008404957836 */ /* 0x000fc40000000000 */
[----:B------:R-:W-:Y:S01]  /*6c20*/  @!P5 IMAD.IADD R233, R233, 0x1, -R5 ;  /* 0x00000001e9e9d824 */ /* 0x000fe200078e0a05 */
[----:B------:R-:W-:Y:S01]  /*6c30*/  ISETP.GT.U32.AND P5, PT, R5, R241, PT ;  /* 0x000000f10500720c */ /* 0x000fe20003fa4070 */
[----:B------:R-:W-:Y:S01]  /*6c40*/  @!P1 IMAD.MOV R231, RZ, RZ, -R231 ;  /* 0x000000ffffe79224 */ /* 0x000fe200078e0ae7 */
[----:B------:R-:W-:Y:S01]  /*6c50*/  ISETP.GE.AND P1, PT, R151, RZ, PT ;  /* 0x000000ff9700720c */ /* 0x000fe20003f26270 */
[----:B------:R-:W-:Y:S01]  /*6c60*/  @!P6 IMAD.IADD R237, R237, 0x1, -R5 ;  /* 0x00000001edede824 */ /* 0x000fe200078e0a05 */
[----:B------:R-:W-:Y:S01]  /*6c70*/  IABS R243, R149 ;  /* 0x0000009500f37213 */ /* 0x000fe20000000000 */
[----:B------:R-:W-:Y:S02]  /*6c80*/  VIADD R151, R4, 0x83 ;  /* 0x0000008304977836 */ /* 0x000fe40000000000 */
[----:B------:R-:W-:Y:S01]  /*6c90*/  @!P0 IMAD.MOV R227, RZ, RZ, -R227 ;  /* 0x000000ffffe38224 */ /* 0x000fe200078e0ae3 */
[C---:B------:R-:W-:Y:S01]  /*6ca0*/  ISETP.GT.U32.AND P0, PT, R5.reuse, R235, PT ;  /* 0x000000eb0500720c */ /* 0x040fe20003f04070 */
[----:B------:R-:W-:Y:S01]  /*6cb0*/  IMAD.HI.U32 R0, R2, R243, RZ ;  /* 0x000000f302007227 */ /* 0x000fe200078e00ff */
[----:B------:R-:W-:-:S02]  /*6cc0*/  ISETP.GT.U32.AND P6, PT, R5, R237, PT ;  /* 0x000000ed0500720c */ /* 0x000fc40003fc4070 */
[----:B------:R-:W-:Y:S01]  /*6cd0*/  IABS R245, R151 ;  /* 0x0000009700f57213 */ /* 0x000fe20000000000 */
[----:B------:R-:W-:Y:S01]  /*6ce0*/  @!P2 IMAD.IADD R239, R239, 0x1, -R5 ;  /* 0x00000001efefa824 */ /* 0x000fe200078e0a05 */
[----:B------:R-:W-:Y:S01]  /*6cf0*/  ISETP.GE.AND P2, PT, R149, RZ, PT ;  /* 0x000000ff9500720c */ /* 0x000fe20003f46270 */
[----:B------:R-:W-:Y:S02]  /*6d00*/  IMAD.MOV R3, RZ, RZ, -R0 ;  /* 0x000000ffff037224 */ /* 0x000fe400078e0a00 */
[----:B------:R-:W-:-:S04]  /*6d10*/  IMAD.HI.U32 R0, R2, R245, RZ ;  /* 0x000000f502007227 */ /* 0x000fc800078e00ff */
[----:B------:R-:W-:Y:S01]  /*6d20*/  @!P5 IMAD.IADD R241, R241, 0x1, -R5 ;  /* 0x00000001f1f1d824 */ /* 0x000fe200078e0a05 */
[C---:B------:R-:W-:Y:S01]  /*6d30*/  ISETP.GT.U32.AND P5, PT, R5.reuse, R239, PT ;  /* 0x000000ef0500720c */ /* 0x040fe20003fa4070 */
[----:B------:R-:W-:Y:S02]  /*6d40*/  VIADD R149, R4, 0x82 ;  /* 0x0000008204957836 */ /* 0x000fe40000000000 */
[C---:B------:R-:W-:Y:S02]  /*6d50*/  IMAD R243, R5.reuse, R3, R243 ;  /* 0x0000000305f37224 */ /* 0x040fe400078e02f3 */
[----:B------:R-:W-:Y:S01]  /*6d60*/  @!P4 IMAD.MOV R233, RZ, RZ, -R233 ;  /* 0x000000ffffe9c224 */ /* 0x000fe200078e0ae9 */
[----:B------:R-:W-:Y:S01]  /*6d70*/  ISETP.GT.U32.AND P4, PT, R5, R241, PT ;  /* 0x000000f10500720c */ /* 0x000fe20003f84070 */
[----:B------:R-:W-:Y:S01]  /*6d80*/  IMAD.MOV R3, RZ, RZ, -R0 ;  /* 0x000000ffff037224 */ /* 0x000fe200078e0a00 */
[----:B------:R-:W-:Y:S01]  /*6d90*/  IABS R0, R149 ;  /* 0x0000009500007213 */ /* 0x000fe20000000000 */
[--C-:B------:R-:W-:Y:S01]  /*6da0*/  @!P0 IMAD.IADD R235, R235, 0x1, -R5.reuse ;  /* 0x00000001ebeb8824 */ /* 0x100fe200078e0a05 */
[----:B------:R-:W-:Y:S01]  /*6db0*/  ISETP.GE.AND P0, PT, R145, RZ, PT ;  /* 0x000000ff9100720c */ /* 0x000fe20003f06270 */
[----:B------:R-:W-:Y:S01]  /*6dc0*/  @!P6 IMAD.IADD R237, R237, 0x1, -R5 ;  /* 0x00000001edede824 */ /* 0x000fe200078e0a05 */
[----:B------:R-:W-:Y:S01]  /*6dd0*/  ISETP.GE.AND P6, PT, R147, RZ, PT ;  /* 0x000000ff9300720c */ /* 0x000fe20003fc6270 */
[----:B------:R-:W-:-:S02]  /*6de0*/  IMAD R245, R5, R3, R245 ;  /* 0x0000000305f57224 */ /* 0x000fc400078e02f5 */
[----:B------:R-:W-:-:S04]  /*6df0*/  IMAD.HI.U32 R3, R2, R0, RZ ;  /* 0x0000000002037227 */ /* 0x000fc800078e00ff */
[----:B------:R-:W-:Y:S01]  /*6e00*/  @!P3 IMAD.MOV R235, RZ, RZ, -R235 ;  /* 0x000000ffffebb224 */ /* 0x000fe200078e0aeb */
[----:B------:R-:W-:Y:S01]  /*6e10*/  ISETP.GT.U32.AND P3, PT, R5, R243, PT ;  /* 0x000000f30500720c */ /* 0x000fe20003f64070 */
[----:B------:R-:W-:Y:S02]  /*6e20*/  IMAD.MOV R3, RZ, RZ, -R3 ;  /* 0x000000ffff037224 */ /* 0x000fe400078e0a03 */
[--C-:B------:R-:W-:Y:S01]  /*6e30*/  @!P4 IMAD.IADD R241, R241, 0x1, -R5.reuse ;  /* 0x00000001f1f1c824 */ /* 0x100fe200078e0a05 */
[----:B------:R-:W-:Y:S01]  /*6e40*/  ISETP.GE.AND P4, PT, R149, RZ, PT ;  /* 0x000000ff9500720c */ /* 0x000fe20003f86270 */
[----:B------:R-:W-:Y:S02]  /*6e50*/  IMAD R247, R5, R3, R0 ;  /* 0x0000000305f77224 */ /* 0x000fe400078e0200 */
[----:B------:R-:W-:Y:S01]  /*6e60*/  @!P5 IMAD.IADD R239, R239, 0x1, -R5 ;  /* 0x00000001efefd824 */ /* 0x000fe200078e0a05 */
[C---:B------:R-:W-:Y:S01]  /*6e70*/  ISETP.GT.U32.AND P5, PT, R5.reuse, R245, PT ;  /* 0x000000f50500720c */ /* 0x040fe20003fa4070 */
[----:B------:R-:W-:Y:S01]  /*6e80*/  @!P6 IMAD.MOV R241, RZ, RZ, -R241 ;  /* 0x000000fffff1e224 */ /* 0x000fe200078e0af1 */
[----:B------:R-:W-:Y:S01]  /*6e90*/  ISETP.GT.U32.AND P6, PT, R5, R247, PT ;  /* 0x000000f70500720c */ /* 0x000fe20003fc4070 */
[----:B------:R-:W-:Y:S01]  /*6ea0*/  @!P1 IMAD.MOV R237, RZ, RZ, -R237 ;  /* 0x000000ffffed9224 */ /* 0x000fe200078e0aed */
[----:B------:R-:W-:Y:S01]  /*6eb0*/  ISETP.GE.AND P1, PT, R151, RZ, PT ;  /* 0x000000ff9700720c */ /* 0x000fe20003f26270 */
[----:B------:R-:W-:-:S02]  /*6ec0*/  @!P3 IMAD.IADD R243, R243, 0x1, -R5 ;  /* 0x00000001f3f3b824 */ /* 0x000fc400078e0a05 */
[C---:B------:R-:W-:Y:S02]  /*6ed0*/  VIADD R151, R4.reuse, 0x81 ;  /* 0x0000008104977836 */ /* 0x040fe40000000000 */
[----:B------:R-:W-:Y:S01]  /*6ee0*/  @!P0 IMAD.MOV R239, RZ, RZ, -R239 ;  /* 0x000000ffffef8224 */ /* 0x000fe200078e0aef */
[----:B------:R-:W-:Y:S01]  /*6ef0*/  ISETP.GT.U32.AND P0, PT, R5, R243, PT ;  /* 0x000000f30500720c */ /* 0x000fe20003f04070 */
[C---:B------:R-:W-:Y:S01]  /*6f00*/  VIADD R149, R4.reuse, 0x80 ;  /* 0x0000008004957836 */ /* 0x040fe20000000000 */
[----:B------:R-:W-:Y:S01]  /*6f10*/  IABS R249, R151 ;  /* 0x0000009700f97213 */ /* 0x000fe20000000000 */
[--C-:B------:R-:W-:Y:S01]  /*6f20*/  @!P5 IMAD.IADD R245, R245, 0x1, -R5.reuse ;  /* 0x00000001f5f5d824 */ /* 0x100fe200078e0a05 */
[----:B------:R-:W-:Y:S01]  /*6f30*/  ISETP.GE.AND P3, PT, R151, RZ, PT ;  /* 0x000000ff9700720c */ /* 0x000fe20003f66270 */
[----:B------:R-:W-:Y:S01]  /*6f40*/  @!P6 IMAD.IADD R247, R247, 0x1, -R5 ;  /* 0x00000001f7f7e824 */ /* 0x000fe200078e0a05 */
[----:B------:R-:W-:Y:S01]  /*6f50*/  IABS R251, R149 ;  /* 0x0000009500fb7213 */ /* 0x000fe20000000000 */
[----:B------:R-:W-:Y:S01]  /*6f60*/  VIADD R151, R4, 0x7f ;  /* 0x0000007f04977836 */ /* 0x000fe20000000000 */
[C---:B------:R-:W-:Y:S01]  /*6f70*/  ISETP.GT.U32.AND P5, PT, R5.reuse, R245, PT ;  /* 0x000000f50500720c */ /* 0x040fe20003fa4070 */
[----:B------:R-:W-:Y:S01]  /*6f80*/  IMAD.HI.U32 R3, R2, R249, RZ ;  /* 0x000000f902037227 */ /* 0x000fe200078e00ff */
[----:B------:R-:W-:-:S02]  /*6f90*/  ISETP.GT.U32.AND P6, PT, R5, R247, PT ;  /* 0x000000f70500720c */ /* 0x000fc40003fc4070 */
[----:B------:R-:W-:Y:S01]  /*6fa0*/  IABS R230, R151 ;  /* 0x0000009700e67213 */ /* 0x000fe20000000000 */
[----:B------:R-:W-:-:S04]  /*6fb0*/  IMAD.HI.U32 R0, R2, R251, RZ ;  /* 0x000000fb02007227 */ /* 0x000fc800078e00ff */
[----:B------:R-:W-:Y:S02]  /*6fc0*/  IMAD.MOV R3, RZ, RZ, -R3 ;  /* 0x000000ffff037224 */ /* 0x000fe400078e0a03 */
[----:B------:R-:W-:Y:S01]  /*6fd0*/  @!P0 IMAD.IADD R243, R243, 0x1, -R5 ;  /* 0x00000001f3f38824 */ /* 0x000fe200078e0a05 */
[----:B------:R-:W-:Y:S01]  /*6fe0*/  ISETP.GE.AND P0, PT, R149, RZ, PT ;  /* 0x000000ff9500720c */ /* 0x000fe20003f06270 */
[----:B------:R-:W-:Y:S02]  /*6ff0*/  IMAD.MOV R0, RZ, RZ, -R0 ;  /* 0x000000ffff007224 */ /* 0x000fe400078e0a00 */
[----:B------:R-:W-:Y:S02]  /*7000*/  VIADD R149, R4, 0x7e ;  /* 0x0000007e04957836 */ /* 0x000fe40000000000 */
[----:B------:R-:W-:Y:S02]  /*7010*/  IMAD R249, R5, R3, R249 ;  /* 0x0000000305f97224 */ /* 0x000fe400078e02f9 */
[----:B------:R-:W-:Y:S01]  /*7020*/  IMAD.HI.U32 R3, R2, R230, RZ ;  /* 0x000000e602037227 */ /* 0x000fe200078e00ff */
[----:B------:R-:W-:-:S03]  /*7030*/  IABS R6, R149 ;  /* 0x0000009500067213 */ /* 0x000fc60000000000 */
[----:B------:R-:W-:Y:S02]  /*7040*/  IMAD R251, R5, R0, R251 ;  /* 0x0000000005fb7224 */ /* 0x000fe400078e02fb */
[----:B------:R-:W-:Y:S02]  /*7050*/  IMAD.MOV R3, RZ, RZ, -R3 ;  /* 0x000000ffff037224 */ /* 0x000fe400078e0a03 */
[--C-:B------:R-:W-:Y:S01]  /*7060*/  @!P5 IMAD.IADD R245, R245, 0x1, -R5.reuse ;  /* 0x00000001f5f5d824 */ /* 0x100fe200078e0a05 */
[----:B------:R-:W-:Y:S01]  /*7070*/  ISETP.GT.U32.AND P5, PT, R5, R249, PT ;  /* 0x000000f90500720c */ /* 0x000fe20003fa4070 */
[----:B------:R-:W-:Y:S01]  /*7080*/  @!P6 IMAD.IADD R247, R247, 0x1, -R5 ;  /* 0x00000001f7f7e824 */ /* 0x000fe200078e0a05 */
[C---:B------:R-:W-:Y:S01]  /*7090*/  ISETP.GT.U32.AND P6, PT, R5.reuse, R251, PT ;  /* 0x000000fb0500720c */ /* 0x040fe20003fc4070 */
[----:B------:R-:W-:Y:S02]  /*70a0*/  IMAD R230, R5, R3, R230 ;  /* 0x0000000305e67224 */ /* 0x000fe400078e02e6 */
[----:B------:R-:W-:-:S04]  /*70b0*/  IMAD.HI.U32 R0, R2, R6, RZ ;  /* 0x0000000602007227 */ /* 0x000fc800078e00ff */
[----:B------:R-:W-:Y:S01]  /*70c0*/  @!P2 IMAD.MOV R243, RZ, RZ, -R243 ;  /* 0x000000fffff3a224 */ /* 0x000fe200078e0af3 */
[----:B------:R-:W-:Y:S01]  /*70d0*/  ISETP.GE.AND P2, PT, R151, RZ, PT ;  /* 0x000000ff9700720c */ /* 0x000fe20003f46270 */
[----:B------:R-:W-:Y:S02]  /*70e0*/  IMAD.MOV R0, RZ, RZ, -R0 ;  /* 0x000000ffff007224 */ /* 0x000fe400078e0a00 */
[----:B------:R-:W-:Y:S01]  /*70f0*/  @!P4 IMAD.MOV R247, RZ, RZ, -R247 ;  /* 0x000000fffff7c224 */ /* 0x000fe200078e0af7 */
[C---:B------:R-:W-:Y:S01]  /*7100*/  ISETP.GT.U32.AND P4, PT, R5.reuse, R230, PT ;  /* 0x000000e60500720c */ /* 0x040fe20003f84070 */
[C---:B------:R-:W-:Y:S02]  /*7110*/  VIADD R151, R4.reuse, 0x7d ;  /* 0x0000007d04977836 */ /* 0x040fe40000000000 */
[----:B------:R-:W-:Y:S02]  /*7120*/  IMAD R6, R5, R0, R6 ;  /* 0x0000000005067224 */ /* 0x000fe400078e0206 */
[--C-:B------:R-:W-:Y:S01]  /*7130*/  @!P5 IMAD.IADD R249, R249, 0x1, -R5.reuse ;  /* 0x00000001f9f9d824 */ /* 0x100fe200078e0a05 */
[----:B------:R-:W-:Y:S01]  /*7140*/  IABS R10, R151 ;  /* 0x00000097000a7213 */ /* 0x000fe20000000000 */
[----:B------:R-:W-:Y:S01]  /*7150*/  @!P6 IMAD.IADD R251, R251, 0x1, -R5 ;  /* 0x00000001fbfbe824 */ /* 0x000fe200078e0a05 */
[C---:B------:R-:W-:Y:S01]  /*7160*/  ISETP.GT.U32.AND P6, PT, R5.reuse, R6, PT ;  /* 0x000000060500720c */ /* 0x040fe20003fc4070 */
[----:B------:R-:W-:Y:S01]  /*7170*/  VIADD R145, R4, 0x7c ;  /* 0x0000007c04917836 */ /* 0x000fe20000000000 */
[----:B------:R-:W-:Y:S01]  /*7180*/  ISETP.GT.U32.AND P5, PT, R5, R249, PT ;  /* 0x000000f90500720c */ /* 0x000fe20003fa4070 */
[----:B------:R-:W-:-:S03]  /*7190*/  IMAD.HI.U32 R3, R2, R10, RZ ;  /* 0x0000000a02037227 */ /* 0x000fc600078e00ff */
[----:B------:R-:W-:Y:S01]  /*71a0*/  IABS R12, R145 ;  /* 0x00000091000c7213 */ /* 0x000fe20000000000 */
[----:B------:R-:W-:Y:S01]  /*71b0*/  @!P1 IMAD.MOV R245, RZ, RZ, -R245 ;  /* 0x000000fffff59224 */ /* 0x000fe200078e0af5 */
[----:B------:R-:W-:Y:S01]  /*71c0*/  ISETP.GE.AND P1, PT, R149, RZ, PT ;  /* 0x000000ff9500720c */ /* 0x000fe20003f26270 */
[----:B------:R-:W-:Y:S02]  /*71d0*/  VIADD R149, R4, 0x7b ;  /* 0x0000007b04957836 */ /* 0x000fe40000000000 */
[----:B------:R-:W-:Y:S01]  /*71e0*/  @!P4 IMAD.IADD R230, R230, 0x1, -R5 ;  /* 0x00000001e6e6c824 */ /* 0x000fe200078e0a05 */
[C---:B------:R-:W-:Y:S01]  /*71f0*/  ISETP.GT.U32.AND P4, PT, R5.reuse, R251, PT ;  /* 0x000000fb0500720c */ /* 0x040fe20003f84070 */
[----:B------:R-:W-:Y:S01]  /*7200*/  IMAD.MOV R3, RZ, RZ, -R3 ;  /* 0x000000ffff037224 */ /* 0x000fe200078e0a03 */
[----:B------:R-:W-:Y:S01]  /*7210*/  IABS R14, R149 ;  /* 0x00000095000e7213 */ /* 0x000fe20000000000 */
[----:B------:R-:W-:Y:S01]  /*7220*/  @!P6 IMAD.IADD R6, R6, 0x1, -R5 ;  /* 0x000000010606e824 */ /* 0x000fe200078e0a05 */
[C---:B------:R-:W-:Y:S01]  /*7230*/  ISETP.GT.U32.AND P6, PT, R5.reuse, R230, PT ;  /* 0x000000e60500720c */ /* 0x040fe20003fc4070 */
[----:B------:R-:W-:-:S02]  /*7240*/  IMAD R10, R5, R3, R10 ;  /* 0x00000003050a7224 */ /* 0x000fc400078e020a */
[----:B------:R-:W-:-:S04]  /*7250*/  IMAD.HI.U32 R3, R2, R12, RZ ;  /* 0x0000000c02037227 */ /* 0x000fc800078e00ff */
[----:B------:R-:W-:-:S04]  /*7260*/  IMAD.HI.U32 R0, R2, R14, RZ ;  /* 0x0000000e02007227 */ /* 0x000fc800078e00ff */
[----:B------:R-:W-:Y:S02]  /*7270*/  IMAD.MOV R3, RZ, RZ, -R3 ;  /* 0x000000ffff037224 */ /* 0x000fe400078e0a03 */
[--C-:B------:R-:W-:Y:S01]  /*7280*/  @!P5 IMAD.IADD R249, R249, 0x1, -R5.reuse ;  /* 0x00000001f9f9d824 */ /* 0x100fe200078e0a05 */
[----:B------:R-:W-:Y:S01]  /*7290*/  ISETP.GE.AND P5, PT, R151, RZ, PT ;  /* 0x000000ff9700720c */ /* 0x000fe20003fa6270 */
[----:B------:R-:W-:Y:S02]  /*72a0*/  VIADD R151, R4, 0x7a ;  /* 0x0000007a04977836 */ /* 0x000fe40000000000 */
[----:B------:R-:W-:Y:S02]  /*72b0*/  IMAD.MOV R0, RZ, RZ, -R0 ;  /* 0x000000ffff007224 */ /* 0x000fe400078e0a00 */
[----:B------:R-:W-:Y:S01]  /*72c0*/  IMAD R12, R5, R3, R12 ;  /* 0x00000003050c7224 */ /* 0x000fe200078e020c */
[----:B------:R-:W-:Y:S01]  /*72d0*/  IABS R16, R151 ;  /* 0x0000009700107213 */ /* 0x000fe20000000000 */
[----:B------:R-:W-:Y:S01]  /*72e0*/  @!P4 IMAD.IADD R251, R251, 0x1, -R5 ;  /* 0x00000001fbfbc824 */ /* 0x000fe200078e0a05 */
[C---:B------:R-:W-:Y:S01]  /*72f0*/  ISETP.GT.U32.AND P4, PT, R5.reuse, R10, PT ;  /* 0x0000000a0500720c */ /* 0x040fe20003f84070 */
[----:B------:R-:W-:-:S02]  /*7300*/  IMAD R14, R5, R0, R14 ;  /* 0x00000000050e7224 */ /* 0x000fc400078e020e */
[----:B------:R-:W-:Y:S01]  /*7310*/  @!P0 IMAD.MOV R251, RZ, RZ, -R251 ;  /* 0x000000fffffb8224 */ /* 0x000fe200078e0afb */
[C---:B------:R-:W-:Y:S01]  /*7320*/  ISETP.GT.U32.AND P0, PT, R5.reuse, R12, PT ;  /* 0x0000000c0500720c */ /* 0x040fe20003f04070 */
[----:B------:R-:W-:Y:S01]  /*7330*/  @!P3 IMAD.MOV R249, RZ, RZ, -R249 ;  /* 0x000000fffff9b224 */ /* 0x000fe200078e0af9 */
[C---:B------:R-:W-:Y:S01]  /*7340*/  ISETP.GT.U32.AND P3, PT, R5.reuse, R6, PT ;  /* 0x000000060500720c */ /* 0x040fe20003f64070 */
[----:B------:R-:W-:Y:S01]  /*7350*/  @!P6 IMAD.IADD R230, R230, 0x1, -R5 ;  /* 0x00000001e6e6e824 */ /* 0x000fe200078e0a05 */
[----:B------:R-:W-:Y:S01]  /*7360*/  ISETP.GT.U32.AND P6, PT, R5, R14, PT ;  /* 0x0000000e0500720c */ /* 0x000fe20003fc4070 */
[----:B------:R-:W-:-:S04]  /*7370*/  IMAD.HI.U32 R0, R2, R16, RZ ;  /* 0x0000001002007227 */ /* 0x000fc800078e00ff */
[----:B------:R-:W-:Y:S02]  /*7380*/  VIADD R143, R4, 0x78 ;  /* 0x00000078048f7836 */ /* 0x000fe40000000000 */
[----:B------:R-:W-:Y:S02]  /*7390*/  IMAD.MOV R0, RZ, RZ, -R0 ;  /* 0x000000ffff007224 */ /* 0x000fe400078e0a00 */
[--C-:B------:R-:W-:Y:S01]  /*73a0*/  @!P0 IMAD.IADD R12, R12, 0x1, -R5.reuse ;  /* 0x000000010c0c8824 */ /* 0x100fe200078e0a05 */
[----:B------:R-:W-:Y:S01]  /*73b0*/  IABS R20, R143 ;  /* 0x0000008f00147213 */ /* 0x000fe20000000000 */
[C---:B------:R-:W-:Y:S02]  /*73c0*/  IMAD R16, R5.reuse, R0, R16 ;  /* 0x0000000005107224 */ /* 0x040fe400078e0210 */
[--C-:B------:R-:W-:Y:S02]  /*73d0*/  @!P3 IMAD.IADD R6, R6, 0x1, -R5.reuse ;  /* 0x000000010606b824 */ /* 0x100fe400078e0a05 */
[----:B------:R-:W-:Y:S01]  /*73e0*/  @!P6 IMAD.IADD R14, R14, 0x1, -R5 ;  /* 0x000000010e0ee824 */ /* 0x000fe200078e0a05 */
[C---:B------:R-:W-:Y:S01]  /*73f0*/  ISETP.GT.U32.AND P3, PT, R5.reuse, R16, PT ;  /* 0x000000100500720c */ /* 0x040fe20003f64070 */
[----:B------:R-:W-:Y:S01]  /*7400*/  IMAD.HI.U32 R0, R2, R20, RZ ;  /* 0x0000001402007227 */ /* 0x000fe200078e00ff */
[----:B------:R-:W-:-:S03]  /*7410*/  ISETP.GT.U32.AND P6, PT, R5, R12, PT ;  /* 0x0000000c0500720c */ /* 0x000fc60003fc4070 */
[--C-:B------:R-:W-:Y:S01]  /*7420*/  @!P4 IMAD.IADD R10, R10, 0x1, -R5.reuse ;  /* 0x000000010a0ac824 */ /* 0x100fe200078e0a05 */
[----:B------:R-:W-:Y:S01]  /*7430*/  ISETP.GE.AND P4, PT, R145, RZ, PT ;  /* 0x000000ff9100720c */ /* 0x000fe20003f86270 */
[----:B------:R-:W-:Y:S02]  /*7440*/  IMAD.MOV R0, RZ, RZ, -R0 ;  /* 0x000000ffff007224 */ /* 0x000fe400078e0a00 */
[----:B------:R-:W-:Y:S01]  /*7450*/  VIADD R147, R4, 0x77 ;  /* 0x0000007704937836 */ /* 0x000fe20000000000 */
[C---:B------:R-:W-:Y:S01]  /*7460*/  ISETP.GT.U32.AND P0, PT, R5.reuse, R10, PT ;  /* 0x0000000a0500720c */ /* 0x040fe20003f04070 */
[C---:B------:R-:W-:Y:S02]  /*7470*/  IMAD R20, R5.reuse, R0, R20 ;  /* 0x0000000005147224 */ /* 0x040fe400078e0214 */
[--C-:B------:R-:W-:Y:S01]  /*7480*/  @!P3 IMAD.IADD R16, R16, 0x1, -R5.reuse ;  /* 0x000000011010b824 */ /* 0x100fe200078e0a05 */
[----:B------:R-:W-:Y:S01]  /*7490*/  IABS R24, R147 ;  /* 0x0000009300187213 */ /* 0x000fe20000000000 */
[----:B------:R-:W-:Y:S01]  /*74a0*/  @!P6 IMAD.IADD R12, R12, 0x1, -R5 ;  /* 0x000000010c0ce824 */ /* 0x000fe200078e0a05 */
[C---:B------:R-:W-:Y:S01]  /*74b0*/  ISETP.GT.U32.AND P6, PT, R5.reuse, R20, PT ;  /* 0x000000140500720c */ /* 0x040fe20003fc4070 */
[----:B------:R-:W-:Y:S01]  /*74c0*/  IMAD.HI.U32 R3, R2, R18, RZ ;  /* 0x0000001202037227 */ /* 0x000fe200078e00ff */
[----:B------:R-:W-:-:S03]  /*74d0*/  ISETP.GT.U32.AND P3, PT, R5, R14, PT ;  /* 0x0000000e0500720c */ /* 0x000fc60003f64070 */
[----:B------:R-:W-:Y:S01]  /*74e0*/  @!P2 IMAD.MOV R230, RZ, RZ, -R230 ;  /* 0x000000ffffe6a224 */ /* 0x000fe200078e0ae6 */
[----:B------:R-:W-:Y:S01]  /*74f0*/  ISETP.GT.U32.AND P2, PT, R5, R16, PT ;  /* 0x000000100500720c */ /* 0x000fe20003f44070 */
[----:B------:R-:W-:Y:S02]  /*7500*/  IMAD.MOV R3, RZ, RZ, -R3 ;  /* 0x000000ffff037224 */ /* 0x000fe400078e0a03 */
[----:B------:R-:W-:-:S04]  /*7510*/  IMAD.HI.U32 R0, R2, R24, RZ ;  /* 0x0000001802007227 */ /* 0x000fc800078e00ff */
[----:B------:R-:W-:Y:S02]  /*7520*/  VIADD R145, R4, 0x76 ;  /* 0x0000007604917836 */ /* 0x000fe40000000000 */
[--C-:B------:R-:W-:Y:S01]  /*7530*/  @!P0 IMAD.IADD R10, R10, 0x1, -R5.reuse ;  /* 0x000000010a0a8824 */ /* 0x100fe200078e0a05 */
[----:B------:R-:W-:Y:S01]  /*7540*/  ISETP.GE.AND P0, PT, R149, RZ, PT ;  /* 0x000000ff9500720c */ /* 0x000fe20003f06270 */
[C---:B------:R-:W-:Y:S01]  /*7550*/  IMAD R18, R5.reuse, R3, R18 ;  /* 0x0000000305127224 */ /* 0x040fe200078e0212 */
[----:B------:R-:W-:Y:S01]  /*7560*/  IABS R3, R145 ;  /* 0x0000009100037213 */ /* 0x000fe20000000000 */
[----:B------:R-:W-:Y:S02]  /*7570*/  IMAD.MOV R0, RZ, RZ, -R0 ;  /* 0x000000ffff007224 */ /* 0x000fe400078e0a00 */
[----:B------:R-:W-:Y:S02]  /*7580*/  VIADD R149, R4, 0x75 ;  /* 0x0000007504957836 */ /* 0x000fe40000000000 */
[----:B------:R-:W-:Y:S01]  /*7590*/  @!P1 IMAD.MOV R6, RZ, RZ, -R6 ;  /* 0x000000ffff069224 */ /* 0x000fe200078e0a06 */
[C---:B------:R-:W-:Y:S01]  /*75a0*/  ISETP.GT.U32.AND P1, PT, R5.reuse, R18, PT ;  /* 0x000000120500720c */ /* 0x040fe20003f24070 */
[----:B------:R-:W-:Y:S01]  /*75b0*/  IMAD R24, R5, R0, R24 ;  /* 0x0000000005187224 */ /* 0x000fe200078e0218 */
[----:B------:R-:W-:Y:S01]  /*75c0*/  IABS R32, R149 ;  /* 0x0000009500207213 */ /* 0x000fe20000000000 */
[----:B------:R-:W-:Y:S01]  /*75d0*/  @!P6 IMAD.IADD R20, R20, 0x1, -R5 ;  /* 0x000000011414e824 */ /* 0x000fe200078e0a05 */
[----:B------:R-:W-:Y:S01]  /*75e0*/  ISETP.GE.AND P6, PT, R143, RZ, PT ;  /* 0x000000ff8f00720c */ /* 0x000fe20003fc6270 */
[----:B------:R-:W-:-:S04]  /*75f0*/  IMAD.HI.U32 R28, R2, R3, RZ ;  /* 0x00000003021c7227 */ /* 0x000fc800078e00ff */
[----:B------:R-:W-:Y:S01]  /*7600*/  @!P2 IMAD.IADD R16, R16, 0x1, -R5 ;  /* 0x000000011010a824 */ /* 0x000fe200078e0a05 */
[C---:B------:R-:W-:Y:S01]  /*7610*/  ISETP.GT.U32.AND P2, PT, R5.reuse, R24, PT ;  /* 0x000000180500720c */ /* 0x040fe20003f44070 */
[----:B------:R-:W-:Y:S01]  /*7620*/  @!P5 IMAD.MOV R10, RZ, RZ, -R10 ;  /* 0x000000ffff0ad224 */ /* 0x000fe200078e0a0a */
[----:B------:R-:W-:Y:S01]  /*7630*/  ISETP.GT.U32.AND P5, PT, R5, R20, PT ;  /* 0x000000140500720c */ /* 0x000fe20003fa4070 */
[----:B------:R-:W-:Y:S02]  /*7640*/  IMAD.MOV R28, RZ, RZ, -R28 ;  /* 0x000000ffff1c7224 */ /* 0x000fe400078e0a1c */
[----:B------:R-:W-:-:S04]  /*7650*/  IMAD.HI.U32 R0, R2, R32, RZ ;  /* 0x0000002002007227 */ /* 0x000fc800078e00ff */
[----:B------:R-:W-:Y:S01]  /*7660*/  @!P3 IMAD.IADD R14, R14, 0x1, -R5 ;  /* 0x000000010e0eb824 */ /* 0x000fe200078e0a05 */
[----:B------:R-:W-:Y:S01]  /*7670*/  ISETP.GE.AND P3, PT, R151, RZ, PT ;  /* 0x000000ff9700720c */ /* 0x000fe20003f66270 */
[----:B------:R-:W-:Y:S02]  /*7680*/  VIADD R151, R4, 0x74 ;  /* 0x0000007404977836 */ /* 0x000fe40000000000 */
[----:B------:R-:W-:Y:S02]  /*7690*/  IMAD R28, R5, R28, R3 ;  /* 0x0000001c051c7224 */ /* 0x000fe400078e0203 */
[----:B------:R-:W-:Y:S01]  /*76a0*/  IMAD.MOV R0, RZ, RZ, -R0 ;  /* 0x000000ffff007224 */ /* 0x000fe200078e0a00 */
[----:B------:R-:W-:Y:S01]  /*76b0*/  IABS R36, R151 ;  /* 0x0000009700247213 */ /* 0x000fe20000000000 */
[----:B------:R-:W-:Y:S01]  /*76c0*/  @!P1 IMAD.IADD R18, R18, 0x1, -R5 ;  /* 0x0000000112129824 */ /* 0x000fe200078e0a05 */
[----:B------:R-:W-:Y:S01]  /*76d0*/  ISETP.GE.AND P1, PT, R141, RZ, PT ;  /* 0x000000ff8d00720c */ /* 0x000fe20003f26270 */
[----:B------:R-:W-:Y:S01]  /*76e0*/  @!P0 IMAD.MOV R14, RZ, RZ, -R14 ;  /* 0x000000ffff0e8224 */ /* 0x000fe200078e0a0e */
[C---:B------:R-:W-:Y:S01]  /*76f0*/  ISETP.GT.U32.AND P0, PT, R5.reuse, R28, PT ;  /* 0x0000001c0500720c */ /* 0x040fe20003f04070 */
[----:B------:R-:W-:-:S02]  /*7700*/  IMAD R32, R5, R0, R32 ;  /* 0x0000000005207224 */ /* 0x000fc400078e0220 */
[--C-:B------:R-:W-:Y:S01]  /*7710*/  @!P2 IMAD.IADD R24, R24, 0x1, -R5.reuse ;  /* 0x000000011818a824 */ /* 0x100fe200078e0a05 */
[C---:B------:R-:W-:Y:S01]  /*7720*/  ISETP.GT.U32.AND P2, PT, R5.reuse, R18, PT ;  /* 0x000000120500720c */ /* 0x040fe20003f44070 */
[----:B------:R-:W-:Y:S01]  /*7730*/  @!P5 IMAD.IADD R20, R20, 0x1, -R5 ;  /* 0x000000011414d824 */ /* 0x000fe200078e0a05 */
[----:B------:R-:W-:Y:S01]  /*7740*/  ISETP.GT.U32.AND P5, PT, R5, R32, PT ;  /* 0x000000200500720c */ /* 0x000fe20003fa4070 */
[----:B------:R-:W-:-:S04]  /*7750*/  IMAD.HI.U32 R0, R2, R36, RZ ;  /* 0x0000002402007227 */ /* 0x000fc800078e00ff */
[----:B------:R-:W-:Y:S01]  /*7760*/  @!P4 IMAD.MOV R12, RZ, RZ, -R12 ;  /* 0x000000ffff0cc224 */ /* 0x000fe200078e0a0c */
[----:B------:R-:W-:Y:S01]  /*7770*/  ISETP.GT.U32.AND P4, PT, R5, R24, PT ;  /* 0x000000180500720c */ /* 0x000fe20003f84070 */
[----:B------:R-:W-:Y:S02]  /*7780*/  IMAD.MOV R0, RZ, RZ, -R0 ;  /* 0x000000ffff007224 */ /* 0x000fe400078e0a00 */
[----:B------:R-:W-:Y:S01]  /*7790*/  @!P3 IMAD.MOV R16, RZ, RZ, -R16 ;  /* 0x000000ffff10b224 */ /* 0x000fe200078e0a10 */
[----:B------:R-:W-:Y:S01]  /*77a0*/  ISETP.GE.AND P3, PT, R147, RZ, PT ;  /* 0x000000ff9300720c */ /* 0x000fe20003f66270 */
[----:B------:R-:W-:Y:S02]  /*77b0*/  VIADD R147, R4, 0x73 ;  /* 0x0000007304937836 */ /* 0x000fe40000000000 */
[--C-:B------:R-:W-:Y:S01]  /*77c0*/  @!P0 IMAD.IADD R28, R28, 0x1, -R5.reuse ;  /* 0x000000011c1c8824 */ /* 0x100fe200078e0a05 */
[----:B------:R-:W-:Y:S01]  /*77d0*/  ISETP.GE.AND P0, PT, R151, RZ, PT ;  /* 0x000000ff9700720c */ /* 0x000fe20003f06270 */
[----:B------:R-:W-:Y:S01]  /*77e0*/  IMAD R36, R5, R0, R36 ;  /* 0x0000000005247224 */ /* 0x000fe200078e0224 */
[----:B------:R-:W-:Y:S01]  /*77f0*/  IABS R40, R147 ;  /* 0x0000009300287213 */ /* 0x000fe20000000000 */
[--C-:B------:R-:W-:Y:S01]  /*7800*/  @!P2 IMAD.IADD R18, R18, 0x1, -R5.reuse ;  /* 0x000000011212a824 */ /* 0x100fe200078e0a05 */
[----:B------:R-:W-:Y:S01]  /*7810*/  ISETP.GE.AND P2, PT, R145, RZ, PT ;  /* 0x000000ff9100720c */ /* 0x000fe20003f46270 */
[--C-:B------:R-:W-:Y:S01]  /*7820*/  @!P5 IMAD.IADD R32, R32, 0x1, -R5.reuse ;  /* 0x000000012020d824 */ /* 0x100fe200078e0a05 */
[C---:B------:R-:W-:Y:S01]  /*7830*/  ISETP.GT.U32.AND P5, PT, R5.reuse, R28, PT ;  /* 0x0000001c0500720c */ /* 0x040fe20003fa4070 */
[----:B------:R-:W-:Y:S01]  /*7840*/  @!P6 IMAD.MOV R20, RZ, RZ, -R20 ;  /* 0x000000ffff14e224 */ /* 0x000fe200078e0a14 */
[C---:B------:R-:W-:Y:S01]  /*7850*/  ISETP.GT.U32.AND P6, PT, R5.reuse, R36, PT ;  /* 0x000000240500720c */ /* 0x040fe20003fc4070 */
[----:B------:R-:W-:Y:S01]  /*7860*/  @!P1 IMAD.MOV R18, RZ, RZ, -R18 ;  /* 0x000000ffff129224 */ /* 0x000fe200078e0a12 */
[----:B------:R-:W-:Y:S01]  /*7870*/  ISETP.GT.U32.AND P1, PT, R5, R32, PT ;  /* 0x000000200500720c */ /* 0x000fe20003f24070 */
[----:B------:R-:W-:Y:S01]  /*7880*/  @!P4 IMAD.IADD R24, R24, 0x1, -R5 ;  /* 0x000000011818c824 */ /* 0x000fe200078e0a05 */
[----:B------:R-:W-:Y:S01]  /*7890*/  ISETP.GE.AND P4, PT, R149, RZ, PT ;  /* 0x000000ff9500720c */ /* 0x000fe20003f86270 */
[----:B------:R-:W-:-:S04]  /*78a0*/  IMAD.HI.U32 R3, R2, R40, RZ ;  /* 0x0000002802037227 */ /* 0x000fc800078e00ff */
[C---:B------:R-:W-:Y:S02]  /*78b0*/  VIADD R149, R4.reuse, 0x72 ;  /* 0x0000007204957836 */ /* 0x040fe40000000000 */
[----:B------:R-:W-:Y:S02]  /*78c0*/  VIADD R151, R4, 0x71 ;  /* 0x0000007104977836 */ /* 0x000fe40000000000 */
[----:B------:R-:W-:Y:S01]  /*78d0*/  IMAD.MOV R3, RZ, RZ, -R3 ;  /* 0x000000ffff037224 */ /* 0x000fe200078e0a03 */
[----:B------:R-:W-:Y:S01]  /*78e0*/  IABS R43, R149 ;  /* 0x00000095002b7213 */ /* 0x000fe20000000000 */
[--C-:B------:R-:W-:Y:S01]  /*78f0*/  @!P5 IMAD.IADD R28, R28, 0x1, -R5.reuse ;  /* 0x000000011c1cd824 */ /* 0x100fe200078e0a05 */
[----:B------:R-:W-:Y:S01]  /*7900*/  IABS R0, R151 ;  /* 0x0000009700007213 */ /* 0x000fe20000000000 */
[----:B------:R-:W-:Y:S01]  /*7910*/  IMAD R40, R5, R3, R40 ;  /* 0x0000000305287224 */ /* 0x000fe200078e0228 */
[----:B------:R-:W-:Y:S01]  /*7920*/  ISETP.GE.AND P5, PT, R149, RZ, PT ;  /* 0x000000ff9500720c */ /* 0x000fe20003fa6270 */
[----:B------:R-:W-:Y:S01]  /*7930*/  @!P6 IMAD.IADD R36, R36, 0x1, -R5 ;  /* 0x000000012424e824 */ /* 0x000fe200078e0a05 */
[----:B------:R-:W-:Y:S01]  /*7940*/  ISETP.GE.AND P6, PT, R151, RZ, PT ;  /* 0x000000ff9700720c */ /* 0x000fe20003fc6270 */
[----:B------:R-:W-:-:S04]  /*7950*/  IMAD.HI.U32 R3, R2, R43, RZ ;  /* 0x0000002b02037227 */ /* 0x000fc800078e00ff */
[----:B------:R-:W-:Y:S01]  /*7960*/  @!P1 IMAD.IADD R32, R32, 0x1, -R5 ;  /* 0x0000000120209824 */ /* 0x000fe200078e0a05 */
[C---:B------:R-:W-:Y:S01]  /*7970*/  ISETP.GT.U32.AND P1, PT, R5.reuse, R40, PT ;  /* 0x000000280500720c */ /* 0x040fe20003f24070 */
[----:B------:R-:W-:Y:S01]  /*7980*/  @!P2 IMAD.MOV R28, RZ, RZ, -R28 ;  /* 0x000000ffff1ca224 */ /* 0x000fe200078e0a1c */
[----:B------:R-:W-:Y:S01]  /*7990*/  ISETP.GT.U32.AND P2, PT, R5, R36, PT ;  /* 0x000000240500720c */ /* 0x000fe20003f44070 */
[----:B------:R-:W-:-:S04]  /*79a0*/  IMAD.HI.U32 R47, R2, R0, RZ ;  /* 0x00000000022f7227 */ /* 0x000fc800078e00ff */
[----:B------:R-:W-:Y:S02]  /*79b0*/  IMAD.MOV R3, RZ, RZ, -R3 ;  /* 0x000000ffff037224 */ /* 0x000fe400078e0a03 */
[----:B------:R-:W-:Y:S02]  /*79c0*/  IMAD.MOV R47, RZ, RZ, -R47 ;  /* 0x000000ffff2f7224 */ /* 0x000fe400078e0a2f */
[C---:B------:R-:W-:Y:S02]  /*79d0*/  IMAD R43, R5.reuse, R3, R43 ;  /* 0x00000003052b7224 */ /* 0x040fe400078e022b */
[C---:B------:R-:W-:Y:S02]  /*79e0*/  IMAD R47, R5.reuse, R47, R0 ;  /* 0x0000002f052f7224 */ /* 0x040fe400078e0200 */
[----:B------:R-:W-:Y:S01]  /*79f0*/  @!P4 IMAD.MOV R32, RZ, RZ, -R32 ;  /* 0x000000ffff20c224 */ /* 0x000fe200078e0a20 */
[----:B------:R-:W-:Y:S01]  /*7a00*/  ISETP.GT.U32.AND P4, PT, R5, R43, PT ;  /* 0x0000002b0500720c */ /* 0x000fe20003f84070 */
[----:B------:R-:W-:-:S02]  /*7a10*/  VIADD R141, R4, 0x6f ;  /* 0x0000006f048d7836 */ /* 0x000fc40000000000 */
[--C-:B------:R-:W-:Y:S02]  /*7a20*/  @!P1 IMAD.IADD R40, R40, 0x1, -R5.reuse ;  /* 0x0000000128289824 */ /* 0x100fe400078e0a05 */
[----:B------:R-:W-:Y:S01]  /*7a30*/  @!P2 IMAD.IADD R36, R36, 0x1, -R5 ;  /* 0x000000012424a824 */ /* 0x000fe200078e0a05 */
[C---:B------:R-:W-:Y:S01]  /*7a40*/  ISETP.GT.U32.AND P2, PT, R5.reuse, R47, PT ;  /* 0x0000002f0500720c */ /* 0x040fe20003f44070 */
[C---:B------:R-:W-:Y:S01]  /*7a50*/  VIADD R149, R4.reuse, 0x70 ;  /* 0x0000007004957836 */ /* 0x040fe20000000000 */
[----:B------:R-:W-:Y:S01]  /*7a60*/  IABS R55, R141 ;  /* 0x0000008d00377213 */ /* 0x000fe20000000000 */
[----:B------:R-:W-:Y:S01]  /*7a70*/  VIADD R151, R4, 0x6e ;  /* 0x0000006e04977836 */ /* 0x000fe20000000000 */
[----:B------:R-:W-:Y:S01]  /*7a80*/  ISETP.GT.U32.AND P1, PT, R5, R40, PT ;  /* 0x000000280500720c */ /* 0x000fe20003f24070 */
[----:B------:R-:W-:Y:S01]  /*7a90*/  @!P3 IMAD.MOV R24, RZ, RZ, -R24 ;  /* 0x000000ffff18b224 */ /* 0x000fe200078e0a18 */
[----:B------:R-:W-:Y:S01]  /*7aa0*/  IABS R51, R149 ;  /* 0x0000009500337213 */ /* 0x000fe20000000000 */
[----:B------:R-:W-:Y:S01]  /*7ab0*/  IMAD.HI.U32 R9, R2, R55, RZ ;  /* 0x0000003702097227 */ /* 0x000fe200078e00ff */
[----:B------:R-:W-:-:S02]  /*7ac0*/  ISETP.GE.AND P3, PT, R147, RZ, PT ;  /* 0x000000ff9300720c */ /* 0x000fc40003f66270 */
[----:B------:R-:W-:Y:S01]  /*7ad0*/  IABS R59, R151 ;  /* 0x00000097003b7213 */ /* 0x000fe20000000000 */
[----:B------:R-:W-:Y:S02]  /*7ae0*/  VIADD R147, R4, 0x6d ;  /* 0x0000006d04937836 */ /* 0x000fe40000000000 */
[----:B------:R-:W-:-:S03]  /*7af0*/  IMAD.HI.U32 R0, R2, R51, RZ ;  /* 0x0000003302007227 */ /* 0x000fc600078e00ff */
[----:B------:R-:W-:Y:S01]  /*7b00*/  IABS R63, R147 ;  /* 0x00000093003f7213 */ /* 0x000fe20000000000 */
[----:B------:R-:W-:Y:S01]  /*7b10*/  @!P4 IMAD.IADD R43, R43, 0x1, -R5 ;  /* 0x000000012b2bc824 */ /* 0x000fe200078e0a05 */
[----:B------:R-:W-:Y:S01]  /*7b20*/  ISETP.GE.AND P4, PT, R149, RZ, PT ;  /* 0x000000ff9500720c */ /* 0x000fe20003f86270 */
[----:B------:R-:W-:Y:S02]  /*7b30*/  IMAD.MOV R9, RZ, RZ, -R9 ;  /* 0x000000ffff097224 */ /* 0x000fe400078e0a09 */
[----:B------:R-:W-:Y:S02]  /*7b40*/  VIADD R149, R4, 0x6c ;  /* 0x0000006c04957836 */ /* 0x000fe40000000000 */
[----:B------:R-:W-:Y:S01]  /*7b50*/  @!P2 IMAD.IADD R47, R47, 0x1, -R5 ;  /* 0x000000012f2fa824 */ /* 0x000fe200078e0a05 */
[----:B------:R-:W-:Y:S01]  /*7b60*/  ISETP.GT.U32.AND P2, PT, R5, R43, PT ;  /* 0x0000002b0500720c */ /* 0x000fe20003f44070 */
[----:B------:R-:W-:Y:S01]  /*7b70*/  IMAD.MOV R0, RZ, RZ, -R0 ;  /* 0x000000ffff007224 */ /* 0x000fe200078e0a00 */
[----:B------:R-:W-:Y:S01]  /*7b80*/  IABS R67, R149 ;  /* 0x0000009500437213 */ /* 0x000fe20000000000 */
[----:B------:R-:W-:-:S04]  /*7b90*/  IMAD.HI.U32 R3, R2, R59, RZ ;  /* 0x0000003b02037227 */ /* 0x000fc800078e00ff */
[----:B------:R-:W-:Y:S02]  /*7ba0*/  @!P1 IMAD.IADD R40, R40, 0x1, -R5 ;  /* 0x0000000128289824 */ /* 0x000fe400078e0a05 */
[C---:B------:R-:W-:Y:S02]  /*7bb0*/  IMAD R55, R5.reuse, R9, R55 ;  /* 0x0000000905377224 */ /* 0x040fe400078e0237 */
[----:B------:R-:W-:Y:S01]  /*7bc0*/  @!P0 IMAD.MOV R36, RZ, RZ, -R36 ;  /* 0x000000ffff248224 */ /* 0x000fe200078e0a24 */
[C---:B------:R-:W-:Y:S01]  /*7bd0*/  ISETP.GT.U32.AND P0, PT, R5.reuse, R47, PT ;  /* 0x0000002f0500720c */ /* 0x040fe20003f04070 */
[C---:B------:R-:W-:Y:S02]  /*7be0*/  IMAD R51, R5.reuse, R0, R51 ;  /* 0x0000000005337224 */ /* 0x040fe400078e0233 */
[----:B------:R-:W-:Y:S02]  /*7bf0*/  IMAD.MOV R3, RZ, RZ, -R3 ;  /* 0x000000ffff037224 */ /* 0x000fe400078e0a03 */
[----:B------:R-:W-:Y:S01]  /*7c00*/  IMAD.HI.U32 R0, R2, R63, RZ ;  /* 0x0000003f02007227 */ /* 0x000fe200078e00ff */
[----:B------:R-:W-:-:S03]  /*7c10*/  ISETP.GT.U32.AND P1, PT, R5, R51, PT ;  /* 0x000000330500720c */ /* 0x000fc60003f24070 */
[----:B------:R-:W-:Y:S01]  /*7c20*/  @!P3 IMAD.MOV R40, RZ, RZ, -R40 ;  /* 0x000000ffff28b224 */ /* 0x000fe200078e0a28 */
[C---:B------:R-:W-:Y:S01]  /*7c30*/  ISETP.GT.U32.AND P3, PT, R5.reuse, R55, PT ;  /* 0x000000370500720c */ /* 0x040fe20003f64070 */
[----:B------:R-:W-:Y:S02]  /*7c40*/  IMAD R59, R5, R3, R59 ;  /* 0x00000003053b7224 */ /* 0x000fe400078e023b */
[----:B------:R-:W-:Y:S02]  /*7c50*/  IMAD.MOV R0, RZ, RZ, -R0 ;  /* 0x000000ffff007224 */ /* 0x000fe400078e0a00 */
[----:B------:R-:W-:-:S04]  /*7c60*/  IMAD.HI.U32 R3, R2, R67, RZ ;  /* 0x0000004302037227 */ /* 0x000fc800078e00ff */
[----:B------:R-:W-:Y:S02]  /*7c70*/  IMAD R63, R5, R0, R63 ;  /* 0x00000000053f7224 */ /* 0x000fe400078e023f */
[----:B------:R-:W-:Y:S02]  /*7c80*/  IMAD.MOV R3, RZ, RZ, -R3 ;  /* 0x000000ffff037224 */ /* 0x000fe400078e0a03 */
[----:B------:R-:W-:Y:S01]  /*7c90*/  @!P0 IMAD.IADD R47, R47, 0x1, -R5 ;  /* 0x000000012f2f8824 */ /* 0x000fe200078e0a05 */
[C---:B------:R-:W-:Y:S01]  /*7ca0*/  ISETP.GT.U32.AND P0, PT, R5.reuse, R63, PT ;  /* 0x0000003f0500720c */ /* 0x040fe20003f04070 */
[----:B------:R-:W-:Y:S02]  /*7cb0*/  IMAD R67, R5, R3, R67 ;  /* 0x0000000305437224 */ /* 0x000fe400078e0243 */
[--C-:B------:R-:W-:Y:S02]  /*7cc0*/  @!P3 IMAD.IADD R55, R55, 0x1, -R5.reuse ;  /* 0x000000013737b824 */ /* 0x100fe400078e0a05 */
[--C-:B------:R-:W-:Y:S01]  /*7cd0*/  @!P2 IMAD.IADD R43, R43, 0x1, -R5.reuse ;  /* 0x000000012b2ba824 */ /* 0x100fe200078e0a05 */
[----:B------:R-:W-:Y:S01]  /*7ce0*/  ISETP.GT.U32.AND P3, PT, R5, R67, PT ;  /* 0x000000430500720c */ /* 0x000fe20003f64070 */
[----:B------:R-:W-:Y:S01]  /*7cf0*/  @!P1 IMAD.IADD R51, R51, 0x1, -R5 ;  /* 0x0000000133339824 */ /* 0x000fe200078e0a05 */
[----:B------:R-:W-:Y:S01]  /*7d00*/  ISETP.GT.U32.AND P2, PT, R5, R59, PT ;  /* 0x0000003b0500720c */ /* 0x000fe20003f44070 */
[----:B------:R-:W-:-:S02]  /*7d10*/  VIADD R145, R4, 0x6a ;  /* 0x0000006a04917836 */ /* 0x000fc40000000000 */
[----:B------:R-:W-:Y:S01]  /*7d20*/  VIADD R143, R4, 0x6b ;  /* 0x0000006b048f7836 */ /* 0x000fe20000000000 */
[----:B------:R-:W-:Y:S01]  /*7d30*/  ISETP.GT.U32.AND P1, PT, R5, R51, PT ;  /* 0x000000330500720c */ /* 0x000fe20003f24070 */
[----:B------:R-:W-:Y:S01]  /*7d40*/  @!P0 IMAD.IADD R63, R63, 0x1, -R5 ;  /* 0x000000013f3f8824 */ /* 0x000fe200078e0a05 */
[----:B------:R-:W-:Y:S01]  /*7d50*/  IABS R0, R145 ;  /* 0x0000009100007213 */ /* 0x000fe20000000000 */
[----:B------:R-:W-:Y:S01]  /*7d60*/  @!P5 IMAD.MOV R43, RZ, RZ, -R43 ;  /* 0x000000ffff2bd224 */ /* 0x000fe200078e0a2b */
[----:B------:R-:W-:Y:S01]  /*7d70*/  IABS R71, R143 ;  /* 0x0000008f00477213 */ /* 0x000fe20000000000 */
[----:B------:R-:W-:Y:S01]  /*7d80*/  @!P6 IMAD.MOV R47, RZ, RZ, -R47 ;  /* 0x000000ffff2fe224 */ /* 0x000fe200078e0a2f */
[----:B------:R-:W-:Y:S01]  /*7d90*/  ISETP.GT.U32.AND P5, PT, R5, R55, PT ;  /* 0x000000370500720c */ /* 0x000fe20003fa4070 */
[----:B------:R-:W-:Y:S01]  /*7da0*/  @!P3 IMAD.IADD R67, R67, 0x1, -R5 ;  /* 0x000000014343b824 */ /* 0x000fe200078e0a05 */
[----:B------:R-:W-:Y:S01]  /*7db0*/  ISETP.GT.U32.AND P3, PT, R5, R63, PT ;  /* 0x0000003f0500720c */ /* 0x000fe20003f64070 */
[----:B------:R-:W-:-:S03]  /*7dc0*/  IMAD.HI.U32 R3, R2, R0, RZ ;  /* 0x0000000002037227 */ /* 0x000fc600078e00ff */
[----:B------:R-:W-:Y:S01]  /*7dd0*/  ISETP.GT.U32.AND P6, PT, R5, R67, PT ;  /* 0x000000430500720c */ /* 0x000fe20003fc4070 */
[----:B------:R-:W-:Y:S01]  /*7de0*/  @!P2 IMAD.IADD R59, R59, 0x1, -R5 ;  /* 0x000000013b3ba824 */ /* 0x000fe200078e0a05 */
[----:B------:R-:W-:Y:S01]  /*7df0*/  ISETP.GE.AND P2, PT, R151, RZ, PT ;  /* 0x000000ff9700720c */ /* 0x000fe20003f46270 */
[----:B------:R-:W-:Y:S02]  /*7e00*/  IMAD.MOV R3, RZ, RZ, -R3 ;  /* 0x000000ffff037224 */ /* 0x000fe400078e0a03 */
[----:B------:R-:W-:Y:S01]  /*7e10*/  @!P1 IMAD.IADD R51, R51, 0x1, -R5 ;  /* 0x0000000133339824 */ /* 0x000fe200078e0a05 */
[----:B------:R-:W-:Y:S01]  /*7e20*/  ISETP.GT.U32.AND P0, PT, R5, R59, PT ;  /* 0x0000003b0500720c */ /* 0x000fe20003f04070 */
[----:B------:R-:W-:Y:S01]  /*7e30*/  IMAD.HI.U32 R9, R2, R71, RZ ;  /* 0x0000004702097227 */ /* 0x000fe200078e00ff */
[----:B------:R-:W-:-:S03]  /*7e40*/  ISETP.GE.AND P1, PT, R141, RZ, PT ;  /* 0x000000ff8d00720c */ /* 0x000fc60003f26270 */
[----:B------:R-:W-:Y:S02]  /*7e50*/  IMAD R0, R5, R3, R0 ;  /* 0x0000000305007224 */ /* 0x000fe400078e0200 */
[----:B------:R-:W-:Y:S01]  /*7e60*/  @!P4 IMAD.MOV R51, RZ, RZ, -R51 ;  /* 0x000000ffff33c224 */ /* 0x000fe200078e0a33 */
[----:B------:R-:W-:Y:S01]  /*7e70*/  ISETP.GE.AND P4, PT, R147, RZ, PT ;  /* 0x000000ff9300720c */ /* 0x000fe20003f86270 */
[----:B------:R-:W-:Y:S02]  /*7e80*/  IMAD.MOV R9, RZ, RZ, -R9 ;  /* 0x000000ffff097224 */ /* 0x000fe400078e0a09 */
[C---:B------:R-:W-:Y:S02]  /*7e90*/  VIADD R151, R4.reuse, 0x69 ;  /* 0x0000006904977836 */ /* 0x040fe40000000000 */
[----:B------:R-:W-:Y:S01]  /*7ea0*/  @!P3 IMAD.IADD R63, R63, 0x1, -R5 ;  /* 0x000000013f3fb824 */ /* 0x000fe200078e0a05 */
[----:B------:R-:W-:Y:S01]  /*7eb0*/  ISETP.GT.U32.AND P3, PT, R5, R0, PT ;  /* 0x000000000500720c */ /* 0x000fe20003f64070 */
[----:B------:R-:W-:-:S02]  /*7ec0*/  VIADD R147, R4, 0x68 ;  /* 0x0000006804937836 */ /* 0x000fc40000000000 */
[----:B------:R-:W-:Y:S01]  /*7ed0*/  IMAD R71, R5, R9, R71 ;  /* 0x0000000905477224 */ /* 0x000fe200078e0247 */
[----:B------:R-:W-:Y:S01]  /*7ee0*/  IABS R9, R151 ;  /* 0x0000009700097213 */ /* 0x000fe20000000000 */
[--C-:B------:R-:W-:Y:S01]  /*7ef0*/  @!P0 IMAD.IADD R59, R59, 0x1, -R5.reuse ;  /* 0x000000013b3b8824 */ /* 0x100fe200078e0a05 */
[----:B------:R-:W-:Y:S01]  /*7f00*/  IABS R83, R147 ;  /* 0x0000009300537213 */ /* 0x000fe20000000000 */
[----:B------:R-:W-:Y:S01]  /*7f10*/  @!P5 IMAD.IADD R55, R55, 0x1, -R5 ;  /* 0x000000013737d824 */ /* 0x000fe200078e0a05 */
[----:B------:R-:W-:Y:S01]  /*7f20*/  ISETP.GE.AND P0, PT, R149, RZ, PT ;  /* 0x000000ff9500720c */ /* 0x000fe20003f06270 */
[----:B------:R-:W-:Y:S01]  /*7f30*/  IMAD.MOV.U32 R79, RZ, RZ, R9 ;  /* 0x000000ffff4f7224 */ /* 0x000fe200078e0009 */
[----:B------:R-:W-:Y:S01]  /*7f40*/  ISETP.GT.U32.AND P5, PT, R5, R71, PT ;  /* 0x000000470500720c */ /* 0x000fe20003fa4070 */
[----:B------:R-:W-:Y:S02]  /*7f50*/  VIADD R149, R4, 0x67 ;  /* 0x0000006704957836 */ /* 0x000fe40000000000 */
[----:B------:R-:W-:-:S03]  /*7f60*/  IMAD.HI.U32 R9, R2, R83, RZ ;  /* 0x0000005302097227 */ /* 0x000fc600078e00ff */
[----:B------:R-:W-:Y:S01]  /*7f70*/  IABS R3, R149 ;  /* 0x0000009500037213 */ /* 0x000fe20000000000 */
[----:B------:R-:W-:Y:S02]  /*7f80*/  @!P3 IMAD.IADD R0, R0, 0x1, -R5 ;  /* 0x000000010000b824 */ /* 0x000fe400078e0a05 */
[----:B------:R-:W-:Y:S02]  /*7f90*/  IMAD.MOV R9, RZ, RZ, -R9 ;  /* 0x000000ffff097224 */ /* 0x000fe400078e0a09 */
[----:B------:R-:W-:Y:S01]  /*7fa0*/  @!P2 IMAD.MOV R59, RZ, RZ, -R59 ;  /* 0x000000ffff3ba224 */ /* 0x000fe200078e0a3b */
[C---:B------:R-:W-:Y:S01]  /*7fb0*/  ISETP.GT.U32.AND P2, PT, R5.reuse, R0, PT ;  /* 0x000000000500720c */ /* 0x040fe20003f44070 */
[----:B------:R-:W-:Y:S02]  /*7fc0*/  IMAD R83, R5, R9, R83 ;  /* 0x0000000905537224 */ /* 0x000fe400078e0253 */
[----:B------:R-:W-:-:S04]  /*7fd0*/  IMAD.HI.U32 R9, R2, R3, RZ ;  /* 0x0000000302097227 */ /* 0x000fc800078e00ff */
[----:B------:R-:W-:-:S04]  /*7fe0*/  IMAD.HI.U32 R11, R2, R79, RZ ;  /* 0x0000004f020b7227 */ /* 0x000fc800078e00ff */
[----:B------:R-:W-:Y:S02]  /*7ff0*/  IMAD.MOV R9, RZ, RZ, -R9 ;  /* 0x000000ffff097224 */ /* 0x000fe400078e0a09 */
[----:B------:R-:W-:Y:S02]  /*8000*/  IMAD.MOV R11, RZ, RZ, -R11 ;  /* 0x000000ffff0b7224 */ /* 0x000fe400078e0a0b */
[----:B------:R-:W-:Y:S02]  /*8010*/  IMAD R3, R5, R9, R3 ;  /* 0x0000000905037224 */ /* 0x000fe400078e0203 */
[----:B------:R-:W-:Y:S01]  /*8020*/  @!P6 IMAD.IADD R67, R67, 0x1, -R5 ;  /* 0x000000014343e824 */ /* 0x000fe200078e0a05 */
[----:B------:R-:W-:Y:S01]  /*8030*/  ISETP.GE.AND P6, PT, R143, RZ, PT ;  /* 0x000000ff8f00720c */ /* 0x000fe20003fc6270 */
[C---:B------:R-:W-:Y:S02]  /*8040*/  IMAD R79, R5.reuse, R11, R79 ;  /* 0x0000000b054f7224 */ /* 0x040fe400078e024f */
[----:B------:R-:W-:Y:S01]  /*8050*/  @!P2 IMAD.IADD R0, R0, 0x1, -R5 ;  /* 0x000000010000a824 */ /* 0x000fe200078e0a05 */
[C---:B------:R-:W-:Y:S01]  /*8060*/  ISETP.GT.U32.AND P2, PT, R5.reuse, R3, PT ;  /* 0x000000030500720c */ /* 0x040fe20003f44070 */
[----:B------:R-:W-:Y:S01]  /*8070*/  @!P0 IMAD.MOV R67, RZ, RZ, -R67 ;  /* 0x000000ffff438224 */ /* 0x000fe200078e0a43 */
[----:B------:R-:W-:Y:S01]  /*8080*/  ISETP.GT.U32.AND P3, PT, R5, R79, PT ;  /* 0x0000004f0500720c */ /* 0x000fe20003f64070 */
[----:B------:R-:W-:Y:S01]  /*8090*/  @!P5 IMAD.IADD R71, R71, 0x1, -R5 ;  /* 0x000000014747d824 */ /* 0x000fe200078e0a05 */
[----:B------:R-:W-:Y:S01]  /*80a0*/  ISETP.GT.U32.AND P0, PT, R5, R83, PT ;  /* 0x000000530500720c */ /* 0x000fe20003f04070 */
[----:B------:R-:W-:Y:S01]  /*80b0*/  @!P1 IMAD.MOV R55, RZ, RZ, -R55 ;  /* 0x000000ffff379224 */ /* 0x000fe200078e0a37 */
[----:B------:R-:W-:Y:S01]  /*80c0*/  ISETP.GE.AND P5, PT, R145, RZ, PT ;  /* 0x000000ff9100720c */ /* 0x000fe20003fa6270 */
[----:B------:R-:W-:Y:S01]  /*80d0*/  @!P4 IMAD.MOV R63, RZ, RZ, -R63 ;  /* 0x000000ffff3fc224 */ /* 0x000fe200078e0a3f */
[----:B------:R-:W-:Y:S01]  /*80e0*/  ISETP.GT.U32.AND P1, PT, R5, R71, PT ;  /* 0x000000470500720c */ /* 0x000fe20003f24070 */
[----:B------:R-:W-:Y:S01]  /*80f0*/  IMAD.MOV.U32 R75, RZ, RZ, R0 ;  /* 0x000000ffff4b7224 */ /* 0x000fe200078e0000 */
[----:B------:R-:W-:Y:S01]  /*8100*/  ISETP.GE.AND P4, PT, R151, RZ, PT ;  /* 0x000000ff9700720c */ /* 0x000fe20003f86270 */
[----:B------:R-:W-:-:S02]  /*8110*/  VIADD R151, R4, 0x66 ;  /* 0x0000006604977836 */ /* 0x000fc40000000000 */
[--C-:B------:R-:W-:Y:S02]  /*8120*/  @!P2 IMAD.IADD R3, R3, 0x1, -R5.reuse ;  /* 0x000000010303a824 */ /* 0x100fe400078e0a05 */
[--C-:B------:R-:W-:Y:S01]  /*8130*/  @!P3 IMAD.IADD R79, R79, 0x1, -R5.reuse ;  /* 0x000000014f4fb824 */ /* 0x100fe200078e0a05 */
[----:B------:R-:W-:Y:S01]  /*8140*/  IABS R9, R151 ;  /* 0x0000009700097213 */ /* 0x000fe20000000000 */
[----:B------:R-:W-:Y:S01]  /*8150*/  @!P0 IMAD.IADD R83, R83, 0x1, -R5 ;  /* 0x0000000153538824 */ /* 0x000fe200078e0a05 */
[----:B------:R-:W-:Y:S01]  /*8160*/  ISETP.GE.AND P3, PT, R149, RZ, PT ;  /* 0x000000ff9500720c */ /* 0x000fe20003f66270 */
[----:B------:R-:W-:Y:S01]  /*8170*/  VIADD R149, R4, 0x64 ;  /* 0x0000006404957836 */ /* 0x000fe20000000000 */
[C---:B------:R-:W-:Y:S01]  /*8180*/  ISETP.GT.U32.AND P2, PT, R5.reuse, R3, PT ;  /* 0x000000030500720c */ /* 0x040fe20003f44070 */
[----:B------:R-:W-:Y:S01]  /*8190*/  @!P5 IMAD.MOV R75, RZ, RZ, -R75 ;  /* 0x000000ffff4bd224 */ /* 0x000fe200078e0a4b */
[----:B------:R-:W-:Y:S01]  /*81a0*/  ISETP.GT.U32.AND P5, PT, R5, R83, PT ;  /* 0x000000530500720c */ /* 0x000fe20003fa4070 */
[----:B------:R-:W-:Y:S01]  /*81b0*/  IMAD.HI.U32 R91, R2, R9, RZ ;  /* 0x00000009025b7227 */ /* 0x000fe200078e00ff */
[----:B------:R-:W-:-:S02]  /*81c0*/  IABS R99, R149 ;  /* 0x0000009500637213 */ /* 0x000fc40000000000 */
[----:B------:R-:W-:Y:S01]  /*81d0*/  ISETP.GE.AND P0, PT, R151, RZ, PT ;  /* 0x000000ff9700720c */ /* 0x000fe20003f06270 */
[----:B------:R-:W-:Y:S01]  /*81e0*/  @!P1 IMAD.IADD R71, R71, 0x1, -R5 ;  /* 0x0000000147479824 */ /* 0x000fe200078e0a05 */
[----:B------:R-:W-:Y:S01]  /*81f0*/  ISETP.GE.AND P1, PT, R147, RZ, PT ;  /* 0x000000ff9300720c */ /* 0x000fe20003f26270 */
[----:B------:R-:W-:Y:S02]  /*8200*/  VIADD R147, R4, 0x65 ;  /* 0x0000006504937836 */ /* 0x000fe40000000000 */
[----:B------:R-:W-:Y:S02]  /*8210*/  IMAD.MOV R91, RZ, RZ, -R91 ;  /* 0x000000ffff5b7224 */ /* 0x000fe400078e0a5b */
[----:B------:R-:W-:Y:S01]  /*8220*/  IMAD.HI.U32 R0, R2, R99, RZ ;  /* 0x0000006302007227 */ /* 0x000fe200078e00ff */
[----:B------:R-:W-:-:S03]  /*8230*/  IABS R95, R147 ;  /* 0x00000093005f7213 */ /* 0x000fc60000000000 */
[----:B------:R-:W-:Y:S02]  /*8240*/  IMAD R91, R5, R91, R9 ;  /* 0x0000005b055b7224 */ /* 0x000fe400078e0209 */
[----:B------:R-:W-:Y:S02]  /*8250*/  IMAD.MOV R0, RZ, RZ, -R0 ;  /* 0x000000ffff007224 */ /* 0x000fe400078e0a00 */
[--C-:B------:R-:W-:Y:S01]  /*8260*/  @!P2 IMAD.IADD R3, R3, 0x1, -R5.reuse ;  /* 0x000000010303a824 */ /* 0x100fe200078e0a05 */
[----:B------:R-:W-:Y:S01]  /*8270*/  ISETP.GE.AND P2, PT, R149, RZ, PT ;  /* 0x000000ff9500720c */ /* 0x000fe20003f46270 */
[----:B------:R-:W-:Y:S01]  /*8280*/  @!P5 IMAD.IADD R83, R83, 0x1, -R5 ;  /* 0x000000015353d824 */ /* 0x000fe200078e0a05 */
[C---:B------:R-:W-:Y:S01]  /*8290*/  ISETP.GT.U32.AND P5, PT, R5.reuse, R91, PT ;  /* 0x0000005b0500720c */ /* 0x040fe20003fa4070 */
[----:B------:R-:W-:Y:S01]  /*82a0*/  @!P6 IMAD.MOV R71, RZ, RZ, -R71 ;  /* 0x000000ffff47e224 */ /* 0x000fe200078e0a47 */
[----:B------:R-:W-:Y:S01]  /*82b0*/  ISETP.GT.U32.AND P6, PT, R5, R79, PT ;  /* 0x0000004f0500720c */ /* 0x000fe20003fc4070 */
[----:B------:R-:W-:-:S04]  /*82c0*/  IMAD.HI.U32 R9, R2, R95, RZ ;  /* 0x0000005f02097227 */ /* 0x000fc800078e00ff */
[C---:B------:R-:W-:Y:S02]  /*82d0*/  IMAD R99, R5.reuse, R0, R99 ;  /* 0x0000000005637224 */ /* 0x040fe400078e0263 */
[----:B------:R-:W-:Y:S02]  /*82e0*/  IMAD.MOV.U32 R87, RZ, RZ, R3 ;  /* 0x000000ffff577224 */ /* 0x000fe400078e0003 */
[----:B------:R-:W-:Y:S02]  /*82f0*/  IMAD.MOV R9, RZ, RZ, -R9 ;  /* 0x000000ffff097224 */ /* 0x000fe400078e0a09 */
[----:B------:R-:W-:Y:S01]  /*8300*/  @!P3 IMAD.MOV R87, RZ, RZ, -R87 ;  /* 0x000000ffff57b224 */ /* 0x000fe200078e0a57 */
[----:B------:R-:W-:Y:S01]  /*8310*/  ISETP.GT.U32.AND P3, PT, R5, R99, PT ;  /* 0x000000630500720c */ /* 0x000fe20003f64070 */
[C---:B------:R-:W-:Y:S02]  /*8320*/  VIADD R143, R4.reuse, 0x62 ;  /* 0x00000062048f7836 */ /* 0x040fe40000000000 */
[----:B------:R-:W-:-:S02]  /*8330*/  VIADD R151, R4, 0x63 ;  /* 0x0000006304977836 */ /* 0x000fc40000000000 */
[----:B------:R-:W-:Y:S01]  /*8340*/  IMAD R95, R5, R9, R95 ;  /* 0x00000009055f7224 */ /* 0x000fe200078e025f */
[----:B------:R-:W-:Y:S01]  /*8350*/  IABS R106, R143 ;  /* 0x0000008f006a7213 */ /* 0x000fe20000000000 */
[----:B------:R-:W-:Y:S01]  /*8360*/  @!P5 IMAD.IADD R91, R91, 0x1, -R5 ;  /* 0x000000015b5bd824 */ /* 0x000fe200078e0a05 */
[----:B------:R-:W-:Y:S01]  /*8370*/  IABS R103, R151 ;  /* 0x0000009700677213 */ /* 0x000fe20000000000 */
[----:B------:R-:W-:Y:S01]  /*8380*/  @!P1 IMAD.MOV R83, RZ, RZ, -R83 ;  /* 0x000000ffff539224 */ /* 0x000fe200078e0a53 */
[----:B------:R-:W-:Y:S01]  /*8390*/  ISETP.GT.U32.AND P5, PT, R5, R95, PT ;  /* 0x0000005f0500720c */ /* 0x000fe20003fa4070 */
[C---:B------:R-:W-:Y:S01]  /*83a0*/  VIADD R145, R4.reuse, 0x61 ;  /* 0x0000006104917836 */ /* 0x040fe20000000000 */
[----:B------:R-:W-:Y:S01]  /*83b0*/  ISETP.GE.AND P1, PT, R151, RZ, PT ;  /* 0x000000ff9700720c */ /* 0x000fe20003f26270 */
[----:B------:R-:W-:Y:S01]  /*83c0*/  @!P6 IMAD.IADD R79, R79, 0x1, -R5 ;  /* 0x000000014f4fe824 */ /* 0x000fe200078e0a05 */
[----:B------:R-:W-:Y:S01]  /*83d0*/  ISETP.GE.AND P6, PT, R147, RZ, PT ;  /* 0x000000ff9300720c */ /* 0x000fe20003fc6270 */
[----:B------:R-:W-:Y:S01]  /*83e0*/  VIADD R151, R4, 0x60 ;  /* 0x0000006004977836 */ /* 0x000fe20000000000 */
[----:B------:R-:W-:Y:S01]  /*83f0*/  IABS R110, R145 ;  /* 0x00000091006e7213 */ /* 0x000fe20000000000 */
[----:B------:R-:W-:-:S03]  /*8400*/  IMAD.HI.U32 R9, R2, R106, RZ ;  /* 0x0000006a02097227 */ /* 0x000fc600078e00ff */
[----:B------:R-:W-:Y:S01]  /*8410*/  IABS R114, R151 ;  /* 0x0000009700727213 */ /* 0x000fe20000000000 */
[----:B------:R-:W-:Y:S01]  /*8420*/  @!P4 IMAD.MOV R79, RZ, RZ, -R79 ;  /* 0x000000ffff4fc224 */ /* 0x000fe200078e0a4f */
[----:B------:R-:W-:Y:S01]  /*8430*/  ISETP.GT.U32.AND P4, PT, R5, R91, PT ;  /* 0x0000005b0500720c */ /* 0x000fe20003f84070 */
[----:B------:R-:W-:Y:S02]  /*8440*/  @!P3 IMAD.IADD R99, R99, 0x1, -R5 ;  /* 0x000000016363b824 */ /* 0x000fe400078e0a05 */
[----:B------:R-:W-:Y:S02]  /*8450*/  IMAD.MOV R9, RZ, RZ, -R9 ;  /* 0x000000ffff097224 */ /* 0x000fe400078e0a09 */
[----:B------:R-:W-:Y:S01]  /*8460*/  IMAD.HI.U32 R3, R2, R110, RZ ;  /* 0x0000006e02037227 */ /* 0x000fe200078e00ff */
[----:B------:R-:W-:-:S03]  /*8470*/  ISETP.GT.U32.AND P3, PT, R5, R99, PT ;  /* 0x000000630500720c */ /* 0x000fc60003f64070 */
[----:B------:R-:W-:Y:S02]  /*8480*/  IMAD R106, R5, R9, R106 ;  /* 0x00000009056a7224 */ /* 0x000fe400078e026a */
[----:B------:R-:W-:-:S04]  /*8490*/  IMAD.HI.U32 R9, R2, R114, RZ ;  /* 0x0000007202097227 */ /* 0x000fc800078e00ff */
[----:B------:R-:W-:Y:S02]  /*84a0*/  @!P5 IMAD.IADD R95, R95, 0x1, -R5 ;  /* 0x000000015f5fd824 */ /* 0x000fe400078e0a05 */
[----:B------:R-:W-:Y:S02]  /*84b0*/  IMAD.MOV R11, RZ, RZ, -R3 ;  /* 0x000000ffff0b7224 */ /* 0x000fe400078e0a03 */
[----:B------:R-:W-:Y:S01]  /*84c0*/  IMAD.MOV R3, RZ, RZ, -R9 ;  /* 0x000000ffff037224 */ /* 0x000fe200078e0a09 */
[----:B------:R-:W-:Y:S01]  /*84d0*/  ISETP.GT.U32.AND P5, PT, R5, R95, PT ;  /* 0x0000005f0500720c */ /* 0x000fe20003fa4070 */
[----:B------:R-:W-:Y:S02]  /*84e0*/  @!P4 IMAD.IADD R91, R91, 0x1, -R5 ;  /* 0x000000015b5bc824 */ /* 0x000fe400078e0a05 */
[----:B------:R-:W-:Y:S02]  /*84f0*/  IMAD R114, R5, R3, R114 ;  /* 0x0000000305727224 */ /* 0x000fe400078e0272 */
[----:B------:R-:W-:-:S04]  /*8500*/  IMAD.HI.U32 R0, R2, R103, RZ ;  /* 0x0000006702007227 */ /* 0x000fc800078e00ff */
[----:B------:R-:W-:Y:S01]  /*8510*/  @!P0 IMAD.MOV R91, RZ, RZ, -R91 ;  /* 0x000000ffff5b8224 */ /* 0x000fe200078e0a5b */
[----:B------:R-:W-:Y:S01]  /*8520*/  ISETP.GT.U32.AND P0, PT, R5, R106, PT ;  /* 0x0000006a0500720c */ /* 0x000fe20003f04070 */
[----:B------:R-:W-:Y:S01]  /*8530*/  @!P3 IMAD.IADD R99, R99, 0x1, -R5 ;  /* 0x000000016363b824 */ /* 0x000fe200078e0a05 */
[C---:B------:R-:W-:Y:S01]  /*8540*/  ISETP.GT.U32.AND P3, PT, R5.reuse, R114, PT ;  /* 0x000000720500720c */ /* 0x040fe20003f64070 */
[----:B------:R-:W-:Y:S02]  /*8550*/  IMAD.MOV R0, RZ, RZ, -R0 ;  /* 0x000000ffff007224 */ /* 0x000fe400078e0a00 */
[C---:B------:R-:W-:Y:S02]  /*8560*/  VIADD R147, R4.reuse, 0x5f ;  /* 0x0000005f04937836 */ /* 0x040fe40000000000 */
[C---:B------:R-:W-:Y:S02]  /*8570*/  IMAD R110, R5.reuse, R11, R110 ;  /* 0x0000000b056e7224 */ /* 0x040fe400078e026e */
[----:B------:R-:W-:Y:S01]  /*8580*/  IMAD R103, R5, R0, R103 ;  /* 0x0000000005677224 */ /* 0x000fe200078e0267 */
[----:B------:R-:W-:Y:S01]  /*8590*/  IABS R0, R147 ;  /* 0x0000009300007213 */ /* 0x000fe20000000000 */
[----:B------:R-:W-:Y:S01]  /*85a0*/  @!P5 IMAD.IADD R95, R95, 0x1, -R5 ;  /* 0x000000015f5fd824 */ /* 0x000fe200078e0a05 */
[C---:B------:R-:W-:Y:S01]  /*85b0*/  ISETP.GT.U32.AND P5, PT, R5.reuse, R110, PT ;  /* 0x0000006e0500720c */ /* 0x040fe20003fa4070 */
[----:B------:R-:W-:Y:S01]  /*85c0*/  VIADD R149, R4, 0x5e ;  /* 0x0000005e04957836 */ /* 0x000fe20000000000 */
[----:B------:R-:W-:Y:S01]  /*85d0*/  ISETP.GT.U32.AND P4, PT, R5, R103, PT ;  /* 0x000000670500720c */ /* 0x000fe20003f84070 */
[----:B------:R-:W-:-:S03]  /*85e0*/  IMAD.HI.U32 R3, R2, R0, RZ ;  /* 0x0000000002037227 */ /* 0x000fc600078e00ff */
[----:B------:R-:W-:Y:S01]  /*85f0*/  IABS R122, R149 ;  /* 0x00000095007a7213 */ /* 0x000fe20000000000 */
[--C-:B------:R-:W-:Y:S02]  /*8600*/  @!P0 IMAD.IADD R106, R106, 0x1, -R5.reuse ;  /* 0x000000016a6a8824 */ /* 0x100fe400078e0a05 */
[----:B------:R-:W-:Y:S02]  /*8610*/  @!P3 IMAD.IADD R114, R114, 0x1, -R5 ;  /* 0x000000017272b824 */ /* 0x000fe400078e0a05 */
[----:B------:R-:W-:Y:S01]  /*8620*/  IMAD.MOV R3, RZ, RZ, -R3 ;  /* 0x000000ffff037224 */ /* 0x000fe200078e0a03 */
[C---:B------:R-:W-:Y:S01]  /*8630*/  ISETP.GT.U32.AND P0, PT, R5.reuse, R106, PT ;  /* 0x0000006a0500720c */ /* 0x040fe20003f04070 */
[----:B------:R-:W-:Y:S01]  /*8640*/  @!P2 IMAD.MOV R99, RZ, RZ, -R99 ;  /* 0x000000ffff63a224 */ /* 0x000fe200078e0a63 */
[C---:B------:R-:W-:Y:S01]  /*8650*/  ISETP.GT.U32.AND P2, PT, R5.reuse, R114, PT ;  /* 0x000000720500720c */ /* 0x040fe20003f44070 */
[----:B------:R-:W-:Y:S02]  /*8660*/  IMAD R118, R5, R3, R0 ;  /* 0x0000000305767224 */ /* 0x000fe400078e0200 */
[----:B------:R-:W-:-:S04]  /*8670*/  IMAD.HI.U32 R3, R2, R122, RZ ;  /* 0x0000007a02037227 */ /* 0x000fc800078e00ff */
[----:B------:R-:W-:Y:S01]  /*8680*/  @!P5 IMAD.IADD R110, R110, 0x1, -R5 ;  /* 0x000000016e6ed824 */ /* 0x000fe200078e0a05 */
[----:B------:R-:W-:Y:S01]  /*8690*/  ISETP.GE.AND P5, PT, R151, RZ, PT ;  /* 0x000000ff9700720c */ /* 0x000fe20003fa6270 */
[----:B------:R-:W-:Y:S02]  /*86a0*/  IMAD.MOV R3, RZ, RZ, -R3 ;  /* 0x000000ffff037224 */ /* 0x000fe400078e0a03 */
[--C-:B------:R-:W-:Y:S01]  /*86b0*/  @!P0 IMAD.IADD R106, R106, 0x1, -R5.reuse ;  /* 0x000000016a6a8824 */ /* 0x100fe200078e0a05 */
[C---:B------:R-:W-:Y:S01]  /*86c0*/  ISETP.GT.U32.AND P3, PT, R5.reuse, R110, PT ;  /* 0x0000006e0500720c */ /* 0x040fe20003f64070 */
[C---:B------:R-:W-:Y:S01]  /*86d0*/  IMAD R122, R5.reuse, R3, R122 ;  /* 0x00000003057a7224 */ /* 0x040fe200078e027a */
[C---:B------:R-:W-:Y:S01]  /*86e0*/  ISETP.GT.U32.AND P0, PT, R5.reuse, R118, PT ;  /* 0x000000760500720c */ /* 0x040fe20003f04070 */
[--C-:B------:R-:W-:Y:S02]  /*86f0*/  @!P2 IMAD.IADD R114, R114, 0x1, -R5.reuse ;  /* 0x000000017272a824 */ /* 0x100fe400078e0a05 */
[----:B------:R-:W-:Y:S01]  /*8700*/  VIADD R151, R4, 0x5d ;  /* 0x0000005d04977836 */ /* 0x000fe20000000000 */
[----:B------:R-:W-:Y:S01]  /*8710*/  ISETP.GT.U32.AND P2, PT, R5, R122, PT ;  /* 0x0000007a0500720c */ /* 0x000fe20003f44070 */
[----:B------:R-:W-:-:S02]  /*8720*/  @!P4 IMAD.IADD R103, R103, 0x1, -R5 ;  /* 0x000000016767c824 */ /* 0x000fc400078e0a05 */
[----:B------:R-:W-:Y:S01]  /*8730*/  @!P6 IMAD.MOV R95, RZ, RZ, -R95 ;  /* 0x000000ffff5fe224 */ /* 0x000fe200078e0a5f */
[----:B------:R-:W-:Y:S01]  /*8740*/  IABS R0, R151 ;  /* 0x0000009700007213 */ /* 0x000fe20000000000 */
[----:B------:R-:W-:Y:S01]  /*8750*/  @!P5 IMAD.MOV R114, RZ, RZ, -R114 ;  /* 0x000000ffff72d224 */ /* 0x000fe200078e0a72 */
[----:B------:R-:W-:Y:S01]  /*8760*/  ISETP.GT.U32.AND P4, PT, R5, R103, PT ;  /* 0x000000670500720c */ /* 0x000fe20003f84070 */
[----:B------:R-:W-:Y:S01]  /*8770*/  @!P3 IMAD.IADD R110, R110, 0x1, -R5 ;  /* 0x000000016e6eb824 */ /* 0x000fe200078e0a05 */
[----:B------:R-:W-:Y:S01]  /*8780*/  ISETP.GE.AND P3, PT, R151, RZ, PT ;  /* 0x000000ff9700720c */ /* 0x000fe20003f66270 */
[----:B------:R-:W-:Y:S01]  /*8790*/  VIADD R151, R4, 0x5c ;  /* 0x0000005c04977836 */ /* 0x000fe20000000000 */
[----:B------:R-:W-:Y:S01]  /*87a0*/  ISETP.GE.AND P6, PT, R143, RZ, PT ;  /* 0x000000ff8f00720c */ /* 0x000fe20003fc6270 */
[----:B------:R-:W-:-:S03]  /*87b0*/  IMAD.HI.U32 R3, R2, R0, RZ ;  /* 0x0000000002037227 */ /* 0x000fc600078e00ff */
[----:B------:R-:W-:Y:S01]  /*87c0*/  IABS R130, R151 ;  /* 0x0000009700827213 */ /* 0x000fe20000000000 */
[--C-:B------:R-:W-:Y:S02]  /*87d0*/  @!P0 IMAD.IADD R118, R118, 0x1, -R5.reuse ;  /* 0x0000000176768824 */ /* 0x100fe400078e0a05 */
[----:B------:R-:W-:Y:S02]  /*87e0*/  @!P2 IMAD.IADD R122, R122, 0x1, -R5 ;  /* 0x000000017a7aa824 */ /* 0x000fe400078e0a05 */
[----:B------:R-:W-:Y:S01]  /*87f0*/  IMAD.MOV R3, RZ, RZ, -R3 ;  /* 0x000000ffff037224 */ /* 0x000fe200078e0a03 */
[----:B------:R-:W-:Y:S01]  /*8800*/  ISETP.GT.U32.AND P0, PT, R5, R118, PT ;  /* 0x000000760500720c */ /* 0x000fe20003f04070 */
[----:B------:R-:W-:Y:S01]  /*8810*/  @!P4 IMAD.IADD R103, R103, 0x1, -R5 ;  /* 0x000000016767c824 */ /* 0x000fe200078e0a05 */
[C---:B------:R-:W-:Y:S01]  /*8820*/  ISETP.GT.U32.AND P2, PT, R5.reuse, R122, PT ;  /* 0x0000007a0500720c */ /* 0x040fe20003f44070 */
[----:B------:R-:W-:Y:S01]  /*8830*/  IMAD R126, R5, R3, R0 ;  /* 0x00000003057e7224 */ /* 0x000fe200078e0200 */
[----:B------:R-:W-:Y:S01]  /*8840*/  ISETP.GE.AND P4, PT, R145, RZ, PT ;  /* 0x000000ff9100720c */ /* 0x000fe20003f86270 */
[----:B------:R-:W-:-:S04]  /*8850*/  IMAD.HI.U32 R0, R2, R130, RZ ;  /* 0x0000008202007227 */ /* 0x000fc800078e00ff */
[----:B------:R-:W-:Y:S02]  /*8860*/  IMAD.MOV R0, RZ, RZ, -R0 ;  /* 0x000000ffff007224 */ /* 0x000fe400078e0a00 */
[----:B------:R-:W-:Y:S01]  /*8870*/  @!P1 IMAD.MOV R103, RZ, RZ, -R103 ;  /* 0x000000ffff679224 */ /* 0x000fe200078e0a67 */
[----:B------:R-:W-:Y:S01]  /*8880*/  ISETP.GE.AND P1, PT, R147, RZ, PT ;  /* 0x000000ff9300720c */ /* 0x000fe20003f26270 */
[C---:B------:R-:W-:Y:S02]  /*8890*/  IMAD R130, R5.reuse, R0, R130 ;  /* 0x0000000005827224 */ /* 0x040fe400078e0282 */
[--C-:B------:R-:W-:Y:S01]  /*88a0*/  @!P0 IMAD.IADD R118, R118, 0x1, -R5.reuse ;  /* 0x0000000176768824 */ /* 0x100fe200078e0a05 */
[C---:B------:R-:W-:Y:S01]  /*88b0*/  ISETP.GT.U32.AND P0, PT, R5.reuse, R126, PT ;  /* 0x0000007e0500720c */ /* 0x040fe20003f04070 */
[----:B------:R-:W-:Y:S01]  /*88c0*/  @!P2 IMAD.IADD R122, R122, 0x1, -R5 ;  /* 0x000000017a7aa824 */ /* 0x000fe200078e0a05 */
[----:B------:R-:W-:Y:S01]  /*88d0*/  ISETP.GT.U32.AND P2, PT, R5, R130, PT ;  /* 0x000000820500720c */ /* 0x000fe20003f44070 */
[----:B------:R-:W-:-:S02]  /*88e0*/  VIADD R147, R4, 0x59 ;  /* 0x0000005904937836 */ /* 0x000fc40000000000 */
[----:B------:R-:W-:Y:S01]  /*88f0*/  @!P4 IMAD.MOV R110, RZ, RZ, -R110 ;  /* 0x000000ffff6ec224 */ /* 0x000fe200078e0a6e */
[----:B------:R-:W-:Y:S01]  /*8900*/  ISETP.GE.AND P4, PT, R151, RZ, PT ;  /* 0x000000ff9700720c */ /* 0x000fe20003f86270 */
[----:B------:R-:W-:Y:S01]  /*8910*/  @!P6 IMAD.MOV R106, RZ, RZ, -R106 ;  /* 0x000000ffff6ae224 */ /* 0x000fe200078e0a6a */
[----:B------:R-:W-:Y:S01]  /*8920*/  IABS R141, R147 ;  /* 0x00000093008d7213 */ /* 0x000fe20000000000 */
[C---:B------:R-:W-:Y:S01]  /*8930*/  VIADD R151, R4.reuse, 0x5b ;  /* 0x0000005b04977836 */ /* 0x040fe20000000000 */
[----:B------:R-:W-:Y:S01]  /*8940*/  ISETP.GE.AND P6, PT, R149, RZ, PT ;  /* 0x000000ff9500720c */ /* 0x000fe20003fc6270 */
[----:B------:R-:W-:Y:S02]  /*8950*/  VIADD R143, R4, 0x58 ;  /* 0x00000058048f7836 */ /* 0x000fe40000000000 */
[----:B------:R-:W-:Y:S01]  /*8960*/  IMAD.HI.U32 R3, R2, R141, RZ ;  /* 0x0000008d02037227 */ /* 0x000fe200078e00ff */
[----:B------:R-:W-:Y:S02]  /*8970*/  IABS R134, R151 ;  /* 0x0000009700867213 */ /* 0x000fe40000000000 */
[----:B------:R-:W-:Y:S01]  /*8980*/  IABS R145, R143 ;  /* 0x0000008f00917213 */ /* 0x000fe20000000000 */
[--C-:B------:R-:W-:Y:S01]  /*8990*/  @!P0 IMAD.IADD R126, R126, 0x1, -R5.reuse ;  /* 0x000000017e7e8824 */ /* 0x100fe200078e0a05 */
[----:B------:R-:W-:Y:S01]  /*89a0*/  ISETP.GE.AND P5, PT, R151, RZ, PT ;  /* 0x000000ff9700720c */ /* 0x000fe20003fa6270 */
[----:B------:R-:W-:-:S02]  /*89b0*/  @!P2 IMAD.IADD R130, R130, 0x1, -R5 ;  /* 0x000000018282a824 */ /* 0x000fc400078e0a05 */
[----:B------:R-:W-:Y:S01]  /*89c0*/  IMAD.MOV R3, RZ, RZ, -R3 ;  /* 0x000000ffff037224 */ /* 0x000fe200078e0a03 */
[C---:B------:R-:W-:Y:S01]  /*89d0*/  ISETP.GT.U32.AND P0, PT, R5.reuse, R126, PT ;  /* 0x0000007e0500720c */ /* 0x040fe20003f04070 */
[----:B------:R-:W-:Y:S01]  /*89e0*/  IMAD.HI.U32 R11, R2, R134, RZ ;  /* 0x00000086020b7227 */ /* 0x000fe200078e00ff */
[----:B------:R-:W-:-:S03]  /*89f0*/  ISETP.GT.U32.AND P2, PT, R5, R130, PT ;  /* 0x000000820500720c */ /* 0x000fc60003f44070 */
[----:B------:R-:W-:-:S04]  /*8a00*/  IMAD.HI.U32 R0, R2, R145, RZ ;  /* 0x0000009102007227 */ /* 0x000fc800078e00ff */
[----:B------:R-:W-:Y:S02]  /*8a10*/  IMAD R141, R5, R3, R141 ;  /* 0x00000003058d7224 */ /* 0x000fe400078e028d */
[----:B------:R-:W-:-:S04]  /*8a20*/  IMAD.HI.U32 R9, R2, R137, RZ ;  /* 0x0000008902097227 */ /* 0x000fc800078e00ff */
[----:B------:R-:W-:Y:S02]  /*8a30*/  IMAD.MOV R11, RZ, RZ, -R11 ;  /* 0x000000ffff0b7224 */ /* 0x000fe400078e0a0b */
[----:B------:R-:W-:Y:S02]  /*8a40*/  IMAD.MOV R0, RZ, RZ, -R0 ;  /* 0x000000ffff007224 */ /* 0x000fe400078e0a00 */
[----:B------:R-:W-:Y:S01]  /*8a50*/  @!P6 IMAD.MOV R122, RZ, RZ, -R122 ;  /* 0x000000ffff7ae224 */ /* 0x000fe200078e0a7a */
[C---:B------:R-:W-:Y:S01]  /*8a60*/  ISETP.GT.U32.AND P6, PT, R5.reuse, R141, PT ;  /* 0x0000008d0500720c */ /* 0x040fe20003fc4070 */
[----:B------:R-:W-:Y:S02]  /*8a70*/  VIADD R151, R4, 0x57 ;  /* 0x0000005704977836 */ /* 0x000fe40000000000 */
[----:B------:R-:W-:Y:S02]  /*8a80*/  IMAD.MOV R9, RZ, RZ, -R9 ;  /* 0x000000ffff097224 */ /* 0x000fe400078e0a09 */
[C---:B------:R-:W-:Y:S01]  /*8a90*/  IMAD R134, R5.reuse, R11, R134 ;  /* 0x0000000b05867224 */ /* 0x040fe200078e0286 */
[----:B------:R-:W-:Y:S01]  /*8aa0*/  IABS R149, R151 ;  /* 0x0000009700957213 */ /* 0x000fe20000000000 */
[----:B------:R-:W-:-:S02]  /*8ab0*/  IMAD R145, R5, R0, R145 ;  /* 0x0000000005917224 */ /* 0x000fc400078e0291 */
[C---:B------:R-:W-:Y:S02]  /*8ac0*/  IMAD R137, R5.reuse, R9, R137 ;  /* 0x0000000905897224 */ /* 0x040fe400078e0289 */
[--C-:B------:R-:W-:Y:S01]  /*8ad0*/  @!P0 IMAD.IADD R126, R126, 0x1, -R5.reuse ;  /* 0x000000017e7e8824 */ /* 0x100fe200078e0a05 */
[C---:B------:R-:W-:Y:S01]  /*8ae0*/  ISETP.GT.U32.AND P0, PT, R5.reuse, R134, PT ;  /* 0x000000860500720c */ /* 0x040fe20003f04070 */
[----:B------:R-:W-:Y:S01]  /*8af0*/  @!P2 IMAD.IADD R130, R130, 0x1, -R5 ;  /* 0x000000018282a824 */ /* 0x000fe200078e0a05 */
[----:B------:R-:W-:Y:S01]  /*8b00*/  ISETP.GT.U32.AND P2, PT, R5, R145, PT ;  /* 0x000000910500720c */ /* 0x000fe20003f44070 */
[----:B------:R-:W-:-:S04]  /*8b10*/  IMAD.HI.U32 R0, R2, R149, RZ ;  /* 0x0000009502007227 */ /* 0x000fc800078e00ff */
[----:B------:R-:W-:Y:S01]  /*8b20*/  @!P1 IMAD.MOV R118, RZ, RZ, -R118 ;  /* 0x000000ffff769224 */ /* 0x000fe200078e0a76 */
[----:B------:R-:W-:Y:S01]  /*8b30*/  ISETP.GT.U32.AND P1, PT, R5, R137, PT ;  /* 0x000000890500720c */ /* 0x000fe20003f24070 */
[----:B------:R-:W-:Y:S02]  /*8b40*/  @!P6 IMAD.IADD R141, R141, 0x1, -R5 ;  /* 0x000000018d8de824 */ /* 0x000fe400078e0a05 */
[----:B------:R-:W-:Y:S02]  /*8b50*/  IMAD.MOV R0, RZ, RZ, -R0 ;  /* 0x000000ffff007224 */ /* 0x000fe400078e0a00 */
[----:B------:R-:W-:Y:S01]  /*8b60*/  @!P4 IMAD.MOV R130, RZ, RZ, -R130 ;  /* 0x000000ffff82c224 */ /* 0x000fe200078e0a82 */
[C---:B------:R-:W-:Y:S01]  /*8b70*/  ISETP.GT.U32.AND P4, PT, R5.reuse, R141, PT ;  /* 0x0000008d0500720c */ /* 0x040fe20003f84070 */
[----:B------:R-:W-:Y:S02]  /*8b80*/  IMAD R149, R5, R0, R149 ;  /* 0x0000000005957224 */ /* 0x000fe400078e0295 */
[----:B------:R-:W-:-:S04]  /*8b90*/  IMAD.HI.U32 R0, R2, R153, RZ ;  /* 0x0000009902007227 */ /* 0x000fc800078e00ff */
[--C-:B------:R-:W-:Y:S01]  /*8ba0*/  @!P0 IMAD.IADD R134, R134, 0x1, -R5.reuse ;  /* 0x0000000186868824 */ /* 0x100fe200078e0a05 */
[----:B------:R-:W-:Y:S01]  /*8bb0*/  ISETP.GE.AND P0, PT, R147, RZ, PT ;  /* 0x000000ff9300720c */ /* 0x000fe20003f06270 */
[--C-:B------:R-:W-:Y:S02]  /*8bc0*/  @!P2 IMAD.IADD R145, R145, 0x1, -R5.reuse ;  /* 0x000000019191a824 */ /* 0x100fe400078e0a05 */
[----:B------:R-:W-:Y:S02]  /*8bd0*/  IMAD.MOV R0, RZ, RZ, -R0 ;  /* 0x000000ffff007224 */ /* 0x000fe400078e0a00 */
[----:B------:R-:W-:Y:S01]  /*8be0*/  @!P1 IMAD.IADD R137, R137, 0x1, -R5 ;  /* 0x0000000189899824 */ /* 0x000fe200078e0a05 */
[C---:B------:R-:W-:Y:S01]  /*8bf0*/  ISETP.GT.U32.AND P1, PT, R5.reuse, R134, PT ;  /* 0x000000860500720c */ /* 0x040fe20003f24070 */
[C---:B------:R-:W-:Y:S01]  /*8c00*/  IMAD R153, R5.reuse, R0, R153 ;  /* 0x0000000005997224 */ /* 0x040fe200078e0299 */
[----:B------:R-:W-:Y:S01]  /*8c10*/  ISETP.GT.U32.AND P2, PT, R5, R145, PT ;  /* 0x000000910500720c */ /* 0x000fe20003f44070 */
[----:B------:R-:W-:Y:S01]  /*8c20*/  @!P4 IMAD.IADD R141, R141, 0x1, -R5 ;  /* 0x000000018d8dc824 */ /* 0x000fe200078e0a05 */
[C---:B------:R-:W-:Y:S01]  /*8c30*/  ISETP.GT.U32.AND P6, PT, R5.reuse, R137, PT ;  /* 0x000000890500720c */ /* 0x040fe20003fc4070 */
[C---:B------:R-:W-:Y:S01]  /*8c40*/  VIADD R147, R4.reuse, 0x54 ;  /* 0x0000005404937836 */ /* 0x040fe20000000000 */
[----:B------:R-:W-:Y:S01]  /*8c50*/  ISETP.GT.U32.AND P4, PT, R5, R153, PT ;  /* 0x000000990500720c */ /* 0x000fe20003f84070 */
[----:B------:R-:W-:Y:S01]  /*8c60*/  @!P3 IMAD.MOV R126, RZ, RZ, -R126 ;  /* 0x000000ffff7eb224 */ /* 0x000fe200078e0a7e */
[----:B------:R-:W-:Y:S01]  /*8c70*/  ISETP.GE.AND P3, PT, R139, RZ, PT ;  /* 0x000000ff8b00720c */ /* 0x000fe20003f66270 */
[----:B------:R-:W-:Y:S01]  /*8c80*/  VIADD R139, R4, 0x55 ;  /* 0x00000055048b7836 */ /* 0x000fe20000000000 */
[----:B------:R-:W-:Y:S01]  /*8c90*/  IABS R161, R147 ;  /* 0x0000009300a17213 */ /* 0x000fe20000000000 */
[----:B------:R-:W-:-:S02]  /*8ca0*/  @!P0 IMAD.MOV R141, RZ, RZ, -R141 ;  /* 0x000000ffff8d8224 */ /* 0x000fc400078e0a8d */
[--C-:B------:R-:W-:Y:S01]  /*8cb0*/  @!P1 IMAD.IADD R134, R134, 0x1, -R5.reuse ;  /* 0x0000000186869824 */ /* 0x100fe200078e0a05 */
[----:B------:R-:W-:Y:S01]  /*8cc0*/  ISETP.GT.U32.AND P1, PT, R5, R149, PT ;  /* 0x000000950500720c */ /* 0x000fe20003f24070 */
[----:B------:R-:W-:Y:S01]  /*8cd0*/  @!P2 IMAD.IADD R145, R145, 0x1, -R5 ;  /* 0x000000019191a824 */ /* 0x000fe200078e0a05 */
[----:B------:R-:W-:Y:S01]  /*8ce0*/  ISETP.GE.AND P2, PT, R151, RZ, PT ;  /* 0x000000ff9700720c */ /* 0x000fe20003f46270 */
[----:B------:R-:W-:Y:S01]  /*8cf0*/  VIADD R151, R4, 0x53 ;  /* 0x0000005304977836 */ /* 0x000fe20000000000 */
[----:B------:R-:W-:Y:S01]  /*8d00*/  IABS R157, R139 ;  /* 0x0000008b009d7213 */ /* 0x000fe20000000000 */
[----:B------:R-:W-:-:S03]  /*8d10*/  IMAD.HI.U32 R0, R2, R161, RZ ;  /* 0x000000a102007227 */ /* 0x000fc600078e00ff */
[----:B------:R-:W-:Y:S01]  /*8d20*/  IABS R165, R151 ;  /* 0x0000009700a57213 */ /* 0x000fe20000000000 */
[----:B------:R-:W-:Y:S02]  /*8d30*/  @!P4 IMAD.IADD R153, R153, 0x1, -R5 ;  /* 0x000000019999c824 */ /* 0x000fe400078e0a05 */
[----:B------:R-:W-:Y:S02]  /*8d40*/  IMAD.MOV R0, RZ, RZ, -R0 ;  /* 0x000000ffff007224 */ /* 0x000fe400078e0a00 */
[----:B------:R-:W-:Y:S01]  /*8d50*/  @!P5 IMAD.MOV R134, RZ, RZ, -R134 ;  /* 0x000000ffff86d224 */ /* 0x000fe200078e0a86 */
[C---:B------:R-:W-:Y:S01]  /*8d60*/  ISETP.GT.U32.AND P5, PT, R5.reuse, R153, PT ;  /* 0x000000990500720c */ /* 0x040fe20003fa4070 */
[----:B------:R-:W-:Y:S02]  /*8d70*/  IMAD R161, R5, R0, R161 ;  /* 0x0000000005a17224 */ /* 0x000fe400078e02a1 */
[----:B------:R-:W-:-:S03]  /*8d80*/  IMAD.HI.U32 R0, R2, R165, RZ ;  /* 0x000000a502007227 */ /* 0x000fc600078e00ff */
[----:B------:R-:W-:Y:S01]  /*8d90*/  ISETP.GT.U32.AND P0, PT, R5, R161, PT ;  /* 0x000000a10500720c */ /* 0x000fe20003f04070 */
[----:B------:R-:W-:Y:S01]  /*8da0*/  @!P1 IMAD.IADD R149, R149, 0x1, -R5 ;  /* 0x0000000195959824 */ /* 0x000fe200078e0a05 */
[----:B------:R-:W-:Y:S01]  /*8db0*/  ISETP.GE.AND P1, PT, R132, RZ, PT ;  /* 0x000000ff8400720c */ /* 0x000fe20003f26270 */
[----:B------:R-:W-:-:S03]  /*8dc0*/  IMAD.HI.U32 R3, R2, R157, RZ ;  /* 0x0000009d02037227 */ /* 0x000fc600078e00ff */
[C---:B------:R-:W-:Y:S01]  /*8dd0*/  ISETP.GT.U32.AND P4, PT, R5.reuse, R149, PT ;  /* 0x000000950500720c */ /* 0x040fe20003f84070 */
[----:B------:R-:W-:Y:S02]  /*8de0*/  IMAD.MOV R0, RZ, RZ, -R0 ;  /* 0x000000ffff007224 */ /* 0x000fe400078e0a00 */
[----:B------:R-:W-:Y:S02]  /*8df0*/  IMAD.MOV R3, RZ, RZ, -R3 ;  /* 0x000000ffff037224 */ /* 0x000fe400078e0a03 */
[----:B------:R-:W-:Y:S02]  /*8e00*/  IMAD R165, R5, R0, R165 ;  /* 0x0000000005a57224 */ /* 0x000fe400078e02a5 */
[----:B------:R-:W-:Y:S01]  /*8e10*/  @!P6 IMAD.IADD R137, R137, 0x1, -R5 ;  /* 0x000000018989e824 */ /* 0x000fe200078e0a05 */
[----:B------:R-:W-:Y:S01]  /*8e20*/  ISETP.GE.AND P6, PT, R143, RZ, PT ;  /* 0x000000ff8f00720c */ /* 0x000fe20003fc6270 */
[----:B------:R-:W-:Y:S02]  /*8e30*/  IMAD R157, R5, R3, R157 ;  /* 0x00000003059d7224 */ /* 0x000fe400078e029d */
[----:B------:R-:W-:Y:S01]  /*8e40*/  @!P5 IMAD.IADD R153, R153, 0x1, -R5 ;  /* 0x000000019999d824 */ /* 0x000fe200078e0a05 */
[----:B------:R-:W-:Y:S01]  /*8e50*/  ISETP.GT.U32.AND P5, PT, R5, R165, PT ;  /* 0x000000a50500720c */ /* 0x000fe20003fa4070 */
[----:B------:R-:W-:-:S02]  /*8e60*/  VIADD R143, R4, 0x52 ;  /* 0x00000052048f7836 */ /* 0x000fc40000000000 */
[----:B------:R-:W-:Y:S01]  /*8e70*/  @!P3 IMAD.MOV R137, RZ, RZ, -R137 ;  /* 0x000000ffff89b224 */ /* 0x000fe200078e0a89 */
[----:B------:R-:W-:Y:S01]  /*8e80*/  ISETP.GT.U32.AND P3, PT, R5, R157, PT ;  /* 0x0000009d0500720c */ /* 0x000fe20003f64070 */
[--C-:B------:R-:W-:Y:S01]  /*8e90*/  @!P4 IMAD.IADD R149, R149, 0x1, -R5.reuse ;  /* 0x000000019595c824 */ /* 0x100fe200078e0a05 */
[----:B------:R-:W-:Y:S01]  /*8ea0*/  IABS R168, R143 ;  /* 0x0000008f00a87213 */ /* 0x000fe20000000000 */
[----:B------:R-:W-:Y:S01]  /*8eb0*/  @!P0 IMAD.IADD R161, R161, 0x1, -R5 ;  /* 0x00000001a1a18824 */ /* 0x000fe200078e0a05 */
[----:B------:R-:W-:Y:S01]  /*8ec0*/  ISETP.GE.AND P4, PT, R147, RZ, PT ;  /* 0x000000ff9300720c */ /* 0x000fe20003f86270 */
[----:B------:R-:W-:Y:S02]  /*8ed0*/  VIADD R147, R4, 0x51 ;  /* 0x0000005104937836 */ /* 0x000fe40000000000 */
[----:B------:R-:W-:-:S03]  /*8ee0*/  IMAD.HI.U32 R0, R2, R168, RZ ;  /* 0x000000a802007227 */ /* 0x000fc600078e00ff */
[----:B------:R-:W-:Y:S01]  /*8ef0*/  IABS R172, R147 ;  /* 0x0000009300ac7213 */ /* 0x000fe20000000000 */
[--C-:B------:R-:W-:Y:S02]  /*8f00*/  @!P5 IMAD.IADD R165, R165, 0x1, -R5.reuse ;  /* 0x00000001a5a5d824 */ /* 0x100fe400078e0a05 */
[----:B------:R-:W-:Y:S02]  /*8f10*/  IMAD.MOV R0, RZ, RZ, -R0 ;  /* 0x000000ffff007224 */ /* 0x000fe400078e0a00 */
[----:B------:R-:W-:Y:S01]  /*8f20*/  @!P3 IMAD.IADD R157, R157, 0x1, -R5 ;  /* 0x000000019d9db824 */ /* 0x000fe200078e0a05 */
[----:B------:R-:W-:Y:S01]  /*8f30*/  ISETP.GE.AND P3, PT, R151, RZ, PT ;  /* 0x000000ff9700720c */ /* 0x000fe20003f66270 */
[C---:B------:R-:W-:Y:S01]  /*8f40*/  IMAD R168, R5.reuse, R0, R168 ;  /* 0x0000000005a87224 */ /* 0x040fe200078e02a8 */
[C---:B------:R-:W-:Y:S01]  /*8f50*/  ISETP.GT.U32.AND P5, PT, R5.reuse, R165, PT ;  /* 0x000000a50500720c */ /* 0x040fe20003fa4070 */
[----:B------:R-:W-:Y:S01]  /*8f60*/  VIADD R151, R4, 0x50 ;  /* 0x0000005004977836 */ /* 0x000fe20000000000 */
[----:B------:R-:W-:Y:S01]  /*8f70*/  ISETP.GT.U32.AND P0, PT, R5, R157, PT ;  /* 0x0000009d0500720c */ /* 0x000fe20003f04070 */
[----:B------:R-:W-:-:S03]  /*8f80*/  IMAD.HI.U32 R0, R2, R172, RZ ;  /* 0x000000ac02007227 */ /* 0x000fc600078e00ff */
[----:B------:R-:W-:Y:S01]  /*8f90*/  IABS R176, R151 ;  /* 0x0000009700b07213 */ /* 0x000fe20000000000 */
[----:B------:R-:W-:Y:S01]  /*8fa0*/  @!P2 IMAD.MOV R149, RZ, RZ, -R149 ;  /* 0x000000ffff95a224 */ /* 0x000fe200078e0a95 */
[----:B------:R-:W-:Y:S01]  /*8fb0*/  ISETP.GT.U32.AND P2, PT, R5, R161, PT ;  /* 0x000000a10500720c */ /* 0x000fe20003f44070 */
[----:B------:R-:W-:Y:S02]  /*8fc0*/  IMAD.MOV R3, RZ, RZ, -R0 ;  /* 0x000000ffff037224 */ /* 0x000fe400078e0a00 */
[----:B------:R-:W-:-:S04]  /*8fd0*/  IMAD.HI.U32 R0, R2, R176, RZ ;  /* 0x000000b002007227 */ /* 0x000fc800078e00ff */
[----:B------:R-:W-:Y:S02]  /*8fe0*/  IMAD R172, R5, R3, R172 ;  /* 0x0000000305ac7224 */ /* 0x000fe400078e02ac */
[--C-:B------:R-:W-:Y:S02]  /*8ff0*/  @!P5 IMAD.IADD R165, R165, 0x1, -R5.reuse ;  /* 0x00000001a5a5d824 */ /* 0x100fe400078e0a05 */
[----:B------:R-:W-:Y:S01]  /*9000*/  IMAD.MOV R0, RZ, RZ, -R0 ;  /* 0x000000ffff007224 */ /* 0x000fe200078e0a00 */
[----:B------:R-:W-:Y:S01]  /*9010*/  ISETP.GT.U32.AND P5, PT, R5, R172, PT ;  /* 0x000000ac0500720c */ /* 0x000fe20003fa4070 */
[----:B------:R-:W-:Y:S01]  /*9020*/  @!P2 IMAD.IADD R161, R161, 0x1, -R5 ;  /* 0x00000001a1a1a824 */ /* 0x000fe200078e0a05 */
[----:B------:R-:W-:Y:S01]  /*9030*/  ISETP.GE.AND P2, PT, R147, RZ, PT ;  /* 0x000000ff9300720c */ /* 0x000fe20003f46270 */
[C---:B------:R-:W-:Y:S02]  /*9040*/  IMAD R176, R5.reuse, R0, R176 ;  /* 0x0000000005b07224 */ /* 0x040fe400078e02b0 */
[----:B------:R-:W-:Y:S01]  /*9050*/  @!P1 IMAD.MOV R153, RZ, RZ, -R153 ;  /* 0x000000ffff999224 */ /* 0x000fe200078e0a99 */
[----:B------:R-:W-:Y:S01]  /*9060*/  ISETP.GT.U32.AND P1, PT, R5, R168, PT ;  /* 0x000000a80500720c */ /* 0x000fe20003f24070 */
[----:B------:R-:W-:Y:S01]  /*9070*/  @!P0 IMAD.IADD R157, R157, 0x1, -R5 ;  /* 0x000000019d9d8824 */ /* 0x000fe200078e0a05 */
[----:B------:R-:W-:Y:S01]  /*9080*/  ISETP.GE.AND P0, PT, R143, RZ, PT ;  /* 0x000000ff8f00720c */ /* 0x000fe20003f06270 */
[----:B------:R-:W-:-:S02]  /*9090*/  VIADD R143, R4, 0x4f ;  /* 0x0000004f048f7836 */ /* 0x000fc40000000000 */
[----:B------:R-:W-:Y:S01]  /*90a0*/  @!P4 IMAD.MOV R161, RZ, RZ, -R161 ;  /* 0x000000ffffa1c224 */ /* 0x000fe200078e0aa1 */
[C---:B------:R-:W-:Y:S01]  /*90b0*/  ISETP.GT.U32.AND P4, PT, R5.reuse, R176, PT ;  /* 0x000000b00500720c */ /* 0x040fe20003f84070 */
[----:B------:R-:W-:Y:S01]  /*90c0*/  @!P5 IMAD.IADD R172, R172, 0x1, -R5 ;  /* 0x00000001acacd824 */ /* 0x000fe200078e0a05 */
[----:B------:R-:W-:Y:S01]  /*90d0*/  IABS R3, R143 ;  /* 0x0000008f00037213 */ /* 0x000fe20000000000 */
[----:B------:R-:W-:Y:S02]  /*90e0*/  VIADD R147, R4, 0x4e ;  /* 0x0000004e04937836 */ /* 0x000fe40000000000 */
[----:B------:R-:W-:Y:S01]  /*90f0*/  @!P6 IMAD.MOV R145, RZ, RZ, -R145 ;  /* 0x000000ffff91e224 */ /* 0x000fe200078e0a91 */
[----:B------:R-:W-:Y:S01]  /*9100*/  ISETP.GT.U32.AND P5, PT, R5, R172, PT ;  /* 0x000000ac0500720c */ /* 0x000fe20003fa4070 */
[----:B------:R-:W-:Y:S01]  /*9110*/  IMAD.HI.U32 R0, R2, R3, RZ ;  /* 0x0000000302007227 */ /* 0x000fe200078e00ff */
[----:B------:R-:W-:Y:S02]  /*9120*/  IABS R184, R147 ;  /* 0x0000009300b87213 */ /* 0x000fe40000000000 */
[----:B------:R-:W-:Y:S01]  /*9130*/  ISETP.GE.AND P6, PT, R139, RZ, PT ;  /* 0x000000ff8b00720c */ /* 0x000fe20003fc6270 */
[----:B------:R-:W-:Y:S01]  /*9140*/  @!P1 IMAD.IADD R168, R168, 0x1, -R5 ;  /* 0x00000001a8a89824 */ /* 0x000fe200078e0a05 */
[----:B------:R-:W-:Y:S01]  /*9150*/  ISETP.GE.AND P1, PT, R151, RZ, PT ;  /* 0x000000ff9700720c */ /* 0x000fe20003f26270 */
[----:B------:R-:W-:-:S02]  /*9160*/  VIADD R151, R4, 0x4d ;  /* 0x0000004d04977836 */ /* 0x000fc40000000000 */
[----:B------:R-:W-:Y:S02]  /*9170*/  IMAD.MOV R0, RZ, RZ, -R0 ;  /* 0x000000ffff007224 */ /* 0x000fe400078e0a00 */
[----:B------:R-:W-:Y:S01]  /*9180*/  @!P4 IMAD.IADD R176, R176, 0x1, -R5 ;  /* 0x00000001b0b0c824 */ /* 0x000fe200078e0a05 */
[----:B------:R-:W-:Y:S01]  /*9190*/  IABS R188, R151 ;  /* 0x0000009700bc7213 */ /* 0x000fe20000000000 */
[C---:B------:R-:W-:Y:S02]  /*91a0*/  IMAD R180, R5.reuse, R0, R3 ;  /* 0x0000000005b47224 */ /* 0x040fe400078e0203 */
[----:B------:R-:W-:Y:S01]  /*91b0*/  IMAD.HI.U32 R3, R2, R184, RZ ;  /* 0x000000b802037227 */ /* 0x000fe200078e00ff */
[----:B------:R-:W-:-:S03]  /*91c0*/  ISETP.GT.U32.AND P4, PT, R5, R176, PT ;  /* 0x000000b00500720c */ /* 0x000fc60003f84070 */
[----:B------:R-:W-:Y:S01]  /*91d0*/  @!P5 IMAD.IADD R172, R172, 0x1, -R5 ;  /* 0x00000001acacd824 */ /* 0x000fe200078e0a05 */
[----:B------:R-:W-:Y:S01]  /*91e0*/  ISETP.GT.U32.AND P5, PT, R5, R180, PT ;  /* 0x000000b40500720c */ /* 0x000fe20003fa4070 */
[----:B------:R-:W-:-:S04]  /*91f0*/  IMAD.HI.U32 R0, R2, R188, RZ ;  /* 0x000000bc02007227 */ /* 0x000fc800078e00ff */
[----:B------:R-:W-:Y:S02]  /*9200*/  IMAD.MOV R3, RZ, RZ, -R3 ;  /* 0x000000ffff037224 */ /* 0x000fe400078e0a03 */
[----:B------:R-:W-:Y:S02]  /*9210*/  IMAD.MOV R0, RZ, RZ, -R0 ;  /* 0x000000ffff007224 */ /* 0x000fe400078e0a00 */
[C---:B------:R-:W-:Y:S02]  /*9220*/  IMAD R184, R5.reuse, R3, R184 ;  /* 0x0000000305b87224 */ /* 0x040fe400078e02b8 */
[C---:B------:R-:W-:Y:S02]  /*9230*/  IMAD R188, R5.reuse, R0, R188 ;  /* 0x0000000005bc7224 */ /* 0x040fe400078e02bc */
[--C-:B------:R-:W-:Y:S01]  /*9240*/  @!P4 IMAD.IADD R176, R176, 0x1, -R5.reuse ;  /* 0x00000001b0b0c824 */ /* 0x100fe200078e0a05 */
[C---:B------:R-:W-:Y:S01]  /*9250*/  ISETP.GT.U32.AND P4, PT, R5.reuse, R184, PT ;  /* 0x000000b80500720c */ /* 0x040fe20003f84070 */
[----:B------:R-:W-:Y:S01]  /*9260*/  @!P5 IMAD.IADD R180, R180, 0x1, -R5 ;  /* 0x00000001b4b4d824 */ /* 0x000fe200078e0a05 */
[----:B------:R-:W-:Y:S01]  /*9270*/  ISETP.GT.U32.AND P5, PT, R5, R188, PT ;  /* 0x000000bc0500720c */ /* 0x000fe20003fa4070 */
[----:B------:R-:W-:Y:S01]  /*9280*/  @!P3 IMAD.MOV R165, RZ, RZ, -R165 ;  /* 0x000000ffffa5b224 */ /* 0x000fe200078e0aa5 */
[----:B------:R-:W-:Y:S01]  /*9290*/  ISETP.GE.AND P3, PT, R143, RZ, PT ;  /* 0x000000ff8f00720c */ /* 0x000fe20003f66270 */
[----:B------:R-:W-:-:S02]  /*92a0*/  VIADD R143, R4, 0x4a ;  /* 0x0000004a048f7836 */ /* 0x000fc40000000000 */
[----:B------:R-:W-:Y:S01]  /*92b0*/  @!P6 IMAD.MOV R157, RZ, RZ, -R157 ;  /* 0x000000ffff9de224 */ /* 0x000fe200078e0a9d */
[----:B------:R-:W-:Y:S01]  /*92c0*/  ISETP.GT.U32.AND P6, PT, R5, R168, PT ;  /* 0x000000a80500720c */ /* 0x000fe20003fc4070 */
[----:B------:R-:W-:Y:S01]  /*92d0*/  VIADD R132, R4, 0x4b ;  /* 0x0000004b04847836 */ /* 0x000fe20000000000 */
[----:B------:R-:W-:Y:S01]  /*92e0*/  IABS R200, R143 ;  /* 0x0000008f00c87213 */ /* 0x000fe20000000000 */
[----:B------:R-:W-:-:S03]  /*92f0*/  IMAD.HI.U32 R9, R2, R192, RZ ;  /* 0x000000c002097227 */ /* 0x000fc600078e00ff */
[----:B------:R-:W-:Y:S01]  /*9300*/  IABS R196, R132 ;  /* 0x0000008400c47213 */ /* 0x000fe20000000000 */
[--C-:B------:R-:W-:Y:S01]  /*9310*/  @!P4 IMAD.IADD R184, R184, 0x1, -R5.reuse ;  /* 0x00000001b8b8c824 */ /* 0x100fe200078e0a05 */
[C---:B------:R-:W-:Y:S01]  /*9320*/  ISETP.GT.U32.AND P4, PT, R5.reuse, R180, PT ;  /* 0x000000b40500720c */ /* 0x040fe20003f84070 */
[----:B------:R-:W-:Y:S02]  /*9330*/  @!P5 IMAD.IADD R188, R188, 0x1, -R5 ;  /* 0x00000001bcbcd824 */ /* 0x000fe400078e0a05 */
[----:B------:R-:W-:Y:S01]  /*9340*/  IMAD.HI.U32 R0, R2, R200, RZ ;  /* 0x000000c802007227 */ /* 0x000fe200078e00ff */
[----:B------:R-:W-:-:S03]  /*9350*/  ISETP.GT.U32.AND P5, PT, R5, R184, PT ;  /* 0x000000b80500720c */ /* 0x000fc60003fa4070 */
[----:B------:R-:W-:Y:S02]  /*9360*/  IMAD.MOV R0, RZ, RZ, -R0 ;  /* 0x000000ffff007224 */ /* 0x000fe400078e0a00 */
[----:B------:R-:W-:Y:S01]  /*9370*/  @!P6 IMAD.IADD R168, R168, 0x1, -R5 ;  /* 0x00000001a8a8e824 */ /* 0x000fe200078e0a05 */
[----:B------:R-:W-:Y:S01]  /*9380*/  ISETP.GE.AND P6, PT, R147, RZ, PT ;  /* 0x000000ff9300720c */ /* 0x000fe20003fc6270 */
[C---:B------:R-:W-:Y:S02]  /*9390*/  IMAD R200, R5.reuse, R0, R200 ;  /* 0x0000000005c87224 */ /* 0x040fe400078e02c8 */
[----:B------:R-:W-:Y:S02]  /*93a0*/  IMAD.MOV R9, RZ, RZ, -R9 ;  /* 0x000000ffff097224 */ /* 0x000fe400078e0a09 */
[----:B------:R-:W-:Y:S02]  /*93b0*/  VIADD R147, R4, 0x48 ;  /* 0x0000004804937836 */ /* 0x000fe40000000000 */
[----:B------:R-:W-:Y:S01]  /*93c0*/  @!P5 IMAD.IADD R184, R184, 0x1, -R5 ;  /* 0x00000001b8b8d824 */ /* 0x000fe200078e0a05 */
[----:B------:R-:W-:Y:S01]  /*93d0*/  ISETP.GT.U32.AND P5, PT, R5, R200, PT ;  /* 0x000000c80500720c */ /* 0x000fe20003fa4070 */
[----:B------:R-:W-:Y:S01]  /*93e0*/  IMAD.HI.U32 R3, R2, R196, RZ ;  /* 0x000000c402037227 */ /* 0x000fe200078e00ff */
[----:B------:R-:W-:-:S03]  /*93f0*/  IABS R208, R147 ;  /* 0x0000009300d07213 */ /* 0x000fc60000000000 */
[C---:B------:R-:W-:Y:S02]  /*9400*/  IMAD R192, R5.reuse, R9, R192 ;  /* 0x0000000905c07224 */ /* 0x040fe400078e02c0 */
[----:B------:R-:W-:Y:S02]  /*9410*/  IMAD.MOV R3, RZ, RZ, -R3 ;  /* 0x000000ffff037224 */ /* 0x000fe400078e0a03 */
[----:B------:R-:W-:Y:S01]  /*9420*/  @!P2 IMAD.MOV R172, RZ, RZ, -R172 ;  /* 0x000000ffffaca224 */ /* 0x000fe200078e0aac */
[----:B------:R-:W-:Y:S01]  /*9430*/  ISETP.GT.U32.AND P2, PT, R5, R192, PT ;  /* 0x000000c00500720c */ /* 0x000fe20003f44070 */
[----:B------:R-:W-:Y:S01]  /*9440*/  @!P4 IMAD.IADD R180, R180, 0x1, -R5 ;  /* 0x00000001b4b4c824 */ /* 0x000fe200078e0a05 */
[----:B------:R-:W-:Y:S01]  /*9450*/  ISETP.GE.AND P4, PT, R151, RZ, PT ;  /* 0x000000ff9700720c */ /* 0x000fe20003f86270 */
[----:B------:R-:W-:Y:S02]  /*9460*/  VIADD R139, R4, 0x49 ;  /* 0x00000049048b7836 */ /* 0x000fe40000000000 */
[----:B------:R-:W-:-:S02]  /*9470*/  IMAD R196, R5, R3, R196 ;  /* 0x0000000305c47224 */ /* 0x000fc400078e02c4 */
[----:B------:R-:W-:Y:S01]  /*9480*/  VIADD R151, R4, 0x47 ;  /* 0x0000004704977836 */ /* 0x000fe20000000000 */
[----:B------:R-:W-:Y:S01]  /*9490*/  IABS R204, R139 ;  /* 0x0000008b00cc7213 */ /* 0x000fe20000000000 */
[----:B------:R-:W-:-:S03]  /*94a0*/  IMAD.HI.U32 R3, R2, R208, RZ ;  /* 0x000000d002037227 */ /* 0x000fc600078e00ff */
[----:B------:R-:W-:Y:S01]  /*94b0*/  IABS R212, R151 ;  /* 0x0000009700d47213 */ /* 0x000fe20000000000 */
[----:B------:R-:W-:Y:S01]  /*94c0*/  @!P0 IMAD.MOV R168, RZ, RZ, -R168 ;  /* 0x000000ffffa88224 */ /* 0x000fe200078e0aa8 */
[C---:B------:R-:W-:Y:S01]  /*94d0*/  ISETP.GT.U32.AND P0, PT, R5.reuse, R188, PT ;  /* 0x000000bc0500720c */ /* 0x040fe20003f04070 */
[----:B------:R-:W-:Y:S02]  /*94e0*/  @!P5 IMAD.IADD R200, R200, 0x1, -R5 ;  /* 0x00000001c8c8d824 */ /* 0x000fe400078e0a05 */
[----:B------:R-:W-:Y:S02]  /*94f0*/  IMAD.MOV R3, RZ, RZ, -R3 ;  /* 0x000000ffff037224 */ /* 0x000fe400078e0a03 */
[----:B------:R-:W-:Y:S01]  /*9500*/  @!P6 IMAD.MOV R184, RZ, RZ, -R184 ;  /* 0x000000ffffb8e224 */ /* 0x000fe200078e0ab8 */
[C---:B------:R-:W-:Y:S01]  /*9510*/  ISETP.GT.U32.AND P6, PT, R5.reuse, R200, PT ;  /* 0x000000c80500720c */ /* 0x040fe20003fc4070 */
[----:B------:R-:W-:Y:S02]  /*9520*/  IMAD R208, R5, R3, R208 ;  /* 0x0000000305d07224 */ /* 0x000fe400078e02d0 */
[----:B------:R-:W-:-:S04]  /*9530*/  IMAD.HI.U32 R0, R2, R204, RZ ;  /* 0x000000cc02007227 */ /* 0x000fc800078e00ff */
[----:B------:R-:W-:-:S04]  /*9540*/  IMAD.HI.U32 R3, R2, R212, RZ ;  /* 0x000000d402037227 */ /* 0x000fc800078e00ff */
[----:B------:R-:W-:Y:S01]  /*9550*/  @!P2 IMAD.IADD R192, R192, 0x1, -R5 ;  /* 0x00000001c0c0a824 */ /* 0x000fe200078e0a05 */
[----:B------:R-:W-:Y:S01]  /*9560*/  ISETP.GE.AND P2, PT, R128, RZ, PT ;  /* 0x000000ff8000720c */ /* 0x000fe20003f46270 */
[----:B------:R-:W-:Y:S02]  /*9570*/  IMAD.MOV R0, RZ, RZ, -R0 ;  /* 0x000000ffff007224 */ /* 0x000fe400078e0a00 */
[----:B------:R-:W-:Y:S01]  /*9580*/  VIADD R128, R4, 0x46 ;  /* 0x0000004604807836 */ /* 0x000fe20000000000 */
[C---:B------:R-:W-:Y:S01]  /*9590*/  ISETP.GT.U32.AND P5, PT, R5.reuse, R192, PT ;  /* 0x000000c00500720c */ /* 0x040fe20003fa4070 */
[----:B------:R-:W-:Y:S02]  /*95a0*/  IMAD.MOV R3, RZ, RZ, -R3 ;  /* 0x000000ffff037224 */ /* 0x000fe400078e0a03 */
[----:B------:R-:W-:Y:S01]  /*95b0*/  IMAD R204, R5, R0, R204 ;  /* 0x0000000005cc7224 */ /* 0x000fe200078e02cc */
[----:B------:R-:W-:Y:S01]  /*95c0*/  IABS R0, R128 ;  /* 0x0000008000007213 */ /* 0x000fe20000000000 */
[----:B------:R-:W-:-:S02]  /*95d0*/  @!P0 IMAD.IADD R188, R188, 0x1, -R5 ;  /* 0x00000001bcbc8824 */ /* 0x000fc400078e0a05 */
[C---:B------:R-:W-:Y:S01]  /*95e0*/  IMAD R212, R5.reuse, R3, R212 ;  /* 0x0000000305d47224 */ /* 0x040fe200078e02d4 */
[C---:B------:R-:W-:Y:S01]  /*95f0*/  ISETP.GT.U32.AND P0, PT, R5.reuse, R204, PT ;  /* 0x000000cc0500720c */ /* 0x040fe20003f04070 */
[----:B------:R-:W-:Y:S01]  /*9600*/  @!P1 IMAD.MOV R176, RZ, RZ, -R176 ;  /* 0x000000ffffb09224 */ /* 0x000fe200078e0ab0 */
        /* <DEDUP_REMOVED lines=9> */
[----:B------:R-:W-:Y:S02]  /*96a0*/  IMAD R216, R5, R3, R0 ;  /* 0x0000000305d87224 */ /* 0x000fe400078e0200 */
[--C-:B------:R-:W-:Y:S01]  /*96b0*/  @!P1 IMAD.IADD R196, R196, 0x1, -R5.reuse ;  /* 0x00000001c4c49824 */ /* 0x100fe200078e0a05 */
[----:B------:R-:W-:Y:S01]  /*96c0*/  ISETP.GE.AND P1, PT, R132, RZ, PT ;  /* 0x000000ff8400720c */ /* 0x000fe20003f26270 */
[--C-:B------:R-:W-:Y:S01]  /*96d0*/  @!P4 IMAD.IADD R208, R208, 0x1, -R5.reuse ;  /* 0x00000001d0d0c824 */ /* 0x100fe200078e0a05 */
[----:B------:R-:W-:Y:S01]  /*96e0*/  ISETP.GE.AND P4, PT, R151, RZ, PT ;  /* 0x000000ff9700720c */ /* 0x000fe20003f86270 */
[----:B------:R-:W-:Y:S01]  /*96f0*/  @!P6 IMAD.IADD R212, R212, 0x1, -R5 ;  /* 0x00000001d4d4e824 */ /* 0x000fe200078e0a05 */
[----:B------:R-:W-:Y:S01]  /*9700*/  ISETP.GT.U32.AND P6, PT, R5, R216, PT ;  /* 0x000000d80500720c */ /* 0x000fe20003fc4070 */
[----:B------:R-:W-:-:S02]  /*9710*/  VIADD R143, R4, 0x45 ;  /* 0x00000045048f7836 */ /* 0x000fc40000000000 */
[----:B------:R-:W-:Y:S02]  /*9720*/  VIADD R151, R4, 0x44 ;  /* 0x0000004404977836 */ /* 0x000fe40000000000 */
[----:B------:R-:W-:Y:S01]  /*9730*/  @!P0 IMAD.IADD R204, R204, 0x1, -R5 ;  /* 0x00000001cccc8824 */ /* 0x000fe200078e0a05 */
[C---:B------:R-:W-:Y:S01]  /*9740*/  ISETP.GT.U32.AND P0, PT, R5.reuse, R196, PT ;  /* 0x000000c40500720c */ /* 0x040fe20003f04070 */
[----:B------:R-:W-:Y:S01]  /*9750*/  VIADD R132, R4, 0x43 ;  /* 0x0000004304847836 */ /* 0x000fe20000000000 */
[----:B------:R-:W-:Y:S01]  /*9760*/  IABS R220, R143 ;  /* 0x0000008f00dc7213 */ /* 0x000fe20000000000 */
[----:B------:R-:W-:Y:S01]  /*9770*/  @!P2 IMAD.MOV R192, RZ, RZ, -R192 ;  /* 0x000000ffffc0a224 */ /* 0x000fe200078e0ac0 */
[----:B------:R-:W-:Y:S01]  /*9780*/  IABS R15, R151 ;  /* 0x00000097000f7213 */ /* 0x000fe20000000000 */
[----:B------:R-:W-:Y:S01]  /*9790*/  @!P5 IMAD.MOV R200, RZ, RZ, -R200 ;  /* 0x000000ffffc8d224 */ /* 0x000fe200078e0ac8 */
[----:B------:R-:W-:Y:S01]  /*97a0*/  IABS R3, R132 ;  /* 0x0000008400037213 */ /* 0x000fe20000000000 */
[----:B------:R-:W-:Y:S01]  /*97b0*/  IMAD.HI.U32 R9, R2, R220, RZ ;  /* 0x000000dc02097227 */ /* 0x000fe200078e00ff */
[----:B------:R-:W-:-:S03]  /*97c0*/  ISETP.GT.U32.AND P2, PT, R5, R208, PT ;  /* 0x000000d00500720c */ /* 0x000fc60003f44070 */
[----:B------:R-:W-:-:S04]  /*97d0*/  IMAD.HI.U32 R13, R2, R15, RZ ;  /* 0x0000000f020d7227 */ /* 0x000fc800078e00ff */
[----:B------:R-:W-:Y:S01]  /*97e0*/  @!P6 IMAD.IADD R216, R216, 0x1, -R5 ;  /* 0x00000001d8d8e824 */ /* 0x000fe200078e0a05 */
[----:B------:R-:W-:Y:S01]  /*97f0*/  ISETP.GT.U32.AND P6, PT, R5, R212, PT ;  /* 0x000000d40500720c */ /* 0x000fe20003fc4070 */
[----:B------:R-:W-:Y:S02]  /*9800*/  IMAD.MOV R9, RZ, RZ, -R9 ;  /* 0x000000ffff097224 */ /* 0x000fe400078e0a09 */
[----:B------:R-:W-:-:S04]  /*9810*/  IMAD.HI.U32 R17, R2, R3, RZ ;  /* 0x0000000302117227 */ /* 0x000fc800078e00ff */
[----:B------:R-:W-:Y:S02]  /*9820*/  IMAD.MOV R13, RZ, RZ, -R13 ;  /* 0x000000ffff0d7224 */ /* 0x000fe400078e0a0d */
[----:B------:R-:W-:Y:S01]  /*9830*/  @!P0 IMAD.IADD R196, R196, 0x1, -R5 ;  /* 0x00000001c4c48824 */ /* 0x000fe200078e0a05 */
[----:B------:R-:W-:Y:S01]  /*9840*/  ISETP.GE.AND P0, PT, R139, RZ, PT ;  /* 0x000000ff8b00720c */ /* 0x000fe20003f06270 */
[----:B------:R-:W-:Y:S02]  /*9850*/  VIADD R139, R4, 0x42 ;  /* 0x00000042048b7836 */ /* 0x000fe40000000000 */
[C---:B------:R-:W-:Y:S02]  /*9860*/  IMAD R220, R5.reuse, R9, R220 ;  /* 0x0000000905dc7224 */ /* 0x040fe400078e02dc */
[----:B------:R-:W-:Y:S01]  /*9870*/  IMAD.MOV R17, RZ, RZ, -R17 ;  /* 0x000000ffff117224 */ /* 0x000fe200078e0a11 */
[----:B------:R-:W-:Y:S01]  /*9880*/  IABS R11, R139 ;  /* 0x0000008b000b7213 */ /* 0x000fe20000000000 */
[C---:B------:R-:W-:Y:S01]  /*9890*/  IMAD R13, R5.reuse, R13, R15 ;  /* 0x0000000d050d7224 */ /* 0x040fe200078e020f */
[C---:B------:R-:W-:Y:S01]  /*98a0*/  ISETP.GT.U32.AND P5, PT, R5.reuse, R220, PT ;  /* 0x000000dc0500720c */ /* 0x040fe20003fa4070 */
[----:B------:R-:W-:-:S02]  /*98b0*/  IMAD R3, R5, R17, R3 ;  /* 0x0000001105037224 */ /* 0x000fc400078e0203 */
[--C-:B------:R-:W-:Y:S01]  /*98c0*/  @!P2 IMAD.IADD R208, R208, 0x1, -R5.reuse ;  /* 0x00000001d0d0a824 */ /* 0x100fe200078e0a05 */
[C---:B------:R-:W-:Y:S01]  /*98d0*/  ISETP.GT.U32.AND P2, PT, R5.reuse, R13, PT ;  /* 0x0000000d0500720c */ /* 0x040fe20003f44070 */
[----:B------:R-:W-:Y:S01]  /*98e0*/  @!P3 IMAD.MOV R180, RZ, RZ, -R180 ;  /* 0x000000ffffb4b224 */ /* 0x000fe200078e0ab4 */
[C---:B------:R-:W-:Y:S01]  /*98f0*/  ISETP.GT.U32.AND P3, PT, R5.reuse, R204, PT ;  /* 0x000000cc0500720c */ /* 0x040fe20003f64070 */
[----:B------:R-:W-:Y:S01]  /*9900*/  @!P6 IMAD.IADD R212, R212, 0x1, -R5 ;  /* 0x00000001d4d4e824 */ /* 0x000fe200078e0a05 */
[----:B------:R-:W-:Y:S01]  /*9910*/  ISETP.GT.U32.AND P6, PT, R5, R3, PT ;  /* 0x000000030500720c */ /* 0x000fe20003fc4070 */
[----:B------:R-:W-:-:S04]  /*9920*/  IMAD.HI.U32 R9, R2, R11, RZ ;  /* 0x0000000b02097227 */ /* 0x000fc800078e00ff */
[----:B------:R-:W-:Y:S01]  /*9930*/  @!P1 IMAD.MOV R196, RZ, RZ, -R196 ;  /* 0x000000ffffc49224 */ /* 0x000fe200078e0ac4 */
[----:B------:R-:W-:Y:S01]  /*9940*/  ISETP.GT.U32.AND P1, PT, R5, R216, PT ;  /* 0x000000d80500720c */ /* 0x000fe20003f24070 */
[----:B------:R-:W-:Y:S02]  /*9950*/  IMAD.MOV R9, RZ, RZ, -R9 ;  /* 0x000000ffff097224 */ /* 0x000fe400078e0a09 */
[----:B------:R-:W-:Y:S01]  /*9960*/  @!P5 IMAD.IADD R220, R220, 0x1, -R5 ;  /* 0x00000001dcdcd824 */ /* 0x000fe200078e0a05 */
[----:B------:R-:W-:Y:S01]  /*9970*/  ISETP.GE.AND P5, PT, R151, RZ, PT ;  /* 0x000000ff9700720c */ /* 0x000fe20003fa6270 */
[----:B------:R-:W-:Y:S02]  /*9980*/  IMAD R11, R5, R9, R11 ;  /* 0x00000009050b7224 */ /* 0x000fe400078e020b */
[--C-:B------:R-:W-:Y:S01]  /*9990*/  @!P2 IMAD.IADD R13, R13, 0x1, -R5.reuse ;  /* 0x000000010d0da824 */ /* 0x100fe200078e0a05 */
[----:B------:R-:W-:Y:S01]  /*99a0*/  ISETP.GT.U32.AND P2, PT, R5, R220, PT ;  /* 0x000000dc0500720c */ /* 0x000fe20003f44070 */
[----:B------:R-:W-:Y:S01]  /*99b0*/  @!P3 IMAD.IADD R204, R204, 0x1, -R5 ;  /* 0x00000001ccccb824 */ /* 0x000fe200078e0a05 */
[----:B------:R-:W-:Y:S01]  /*99c0*/  ISETP.GE.AND P3, PT, R147, RZ, PT ;  /* 0x000000ff9300720c */ /* 0x000fe20003f66270 */
[----:B------:R-:W-:-:S02]  /*99d0*/  VIADD R151, R4, 0x40 ;  /* 0x0000004004977836 */ /* 0x000fc40000000000 */
[--C-:B------:R-:W-:Y:S01]  /*99e0*/  @!P6 IMAD.IADD R3, R3, 0x1, -R5.reuse ;  /* 0x000000010303e824 */ /* 0x100fe200078e0a05 */
[C---:B------:R-:W-:Y:S01]  /*99f0*/  ISETP.GT.U32.AND P6, PT, R5.reuse, R13, PT ;  /* 0x0000000d0500720c */ /* 0x040fe20003fc4070 */
[----:B------:R-:W-:Y:S01]  /*9a00*/  @!P4 IMAD.MOV R212, RZ, RZ, -R212 ;  /* 0x000000ffffd4c224 */ /* 0x000fe200078e0ad4 */
[----:B------:R-:W-:Y:S01]  /*9a10*/  ISETP.GT.U32.AND P4, PT, R5, R11, PT ;  /* 0x0000000b0500720c */ /* 0x000fe20003f84070 */
[----:B------:R-:W-:Y:S01]  /*9a20*/  VIADD R147, R4, 0x41 ;  /* 0x0000004104937836 */ /* 0x000fe20000000000 */
[----:B------:R-:W-:Y:S01]  /*9a30*/  IABS R9, R151 ;  /* 0x0000009700097213 */ /* 0x000fe20000000000 */
[--C-:B------:R-:W-:Y:S01]  /*9a40*/  @!P1 IMAD.IADD R216, R216, 0x1, -R5.reuse ;  /* 0x00000001d8d89824 */ /* 0x100fe200078e0a05 */
[----:B------:R-:W-:Y:S01]  /*9a50*/  ISETP.GE.AND P1, PT, R143, RZ, PT ;  /* 0x000000ff8f00720c */ /* 0x000fe20003f26270 */
[----:B------:R-:W-:Y:S01]  /*9a60*/  @!P2 IMAD.IADD R220, R220, 0x1, -R5 ;  /* 0x00000001dcdca824 */ /* 0x000fe200078e0a05 */
[----:B------:R-:W-:Y:S01]  /*9a70*/  IABS R0, R147 ;  /* 0x0000009300007213 */ /* 0x000fe20000000000 */
[----:B------:R-:W-:-:S04]  /*9a80*/  IMAD.HI.U32 R17, R2, R9, RZ ;  /* 0x0000000902117227 */ /* 0x000fc800078e00ff */
[----:B------:R-:W-:Y:S01]  /*9a90*/  @!P3 IMAD.MOV R208, RZ, RZ, -R208 ;  /* 0x000000ffffd0b224 */ /* 0x000fe200078e0ad0 */
[----:B------:R-:W-:Y:S01]  /*9aa0*/  ISETP.GT.U32.AND P3, PT, R5, R3, PT ;  /* 0x000000030500720c */ /* 0x000fe20003f64070 */
[----:B------:R-:W-:-:S04]  /*9ab0*/  IMAD.HI.U32 R15, R2, R0, RZ ;  /* 0x00000000020f7227 */ /* 0x000fc800078e00ff */
[----:B------:R-:W-:Y:S01]  /*9ac0*/  @!P6 IMAD.IADD R13, R13, 0x1, -R5 ;  /* 0x000000010d0de824 */ /* 0x000fe200078e0a05 */
[----:B------:R-:W-:Y:S01]  /*9ad0*/  ISETP.GE.AND P6, PT, R139, RZ, PT ;  /* 0x000000ff8b00720c */ /* 0x000fe20003fc6270 */
[----:B------:R-:W-:Y:S02]  /*9ae0*/  IMAD.MOV R17, RZ, RZ, -R17 ;  /* 0x000000ffff117224 */ /* 0x000fe400078e0a11 */
[----:B------:R-:W-:Y:S01]  /*9af0*/  @!P4 IMAD.IADD R11, R11, 0x1, -R5 ;  /* 0x000000010b0bc824 */ /* 0x000fe200078e0a05 */
[----:B------:R-:W-:Y:S01]  /*9b00*/  ISETP.GE.AND P4, PT, R151, RZ, PT ;  /* 0x000000ff9700720c */ /* 0x000fe20003f86270 */
[----:B------:R-:W-:Y:S02]  /*9b10*/  IMAD.MOV R15, RZ, RZ, -R15 ;  /* 0x000000ffff0f7224 */ /* 0x000fe400078e0a0f */
[----:B------:R-:W-:Y:S02]  /*9b20*/  VIADD R143, R4, 0x3f ;  /* 0x0000003f048f7836 */ /* 0x000fe40000000000 */
[----:B------:R-:W-:-:S02]  /*9b30*/  IMAD R240, R5, R17, R9 ;  /* 0x0000001105f07224 */ /* 0x000fc400078e0209 */
        /* <DEDUP_REMOVED lines=8> */
[----:B------:R-:W-:Y:S01]  /*9bc0*/  @!P3 IMAD.IADD R3, R3, 0x1, -R5 ;  /* 0x000000010303b824 */ /* 0x000fe200078e0a05 */
[----:B------:R-:W-:Y:S01]  /*9bd0*/  ISETP.GE.AND P3, PT, R147, RZ, PT ;  /* 0x000000ff9300720c */ /* 0x000fe20003f66270 */
[----:B------:R-:W-:Y:S01]  /*9be0*/  IMAD.HI.U32 R19, R2, R15, RZ ;  /* 0x0000000f02137227 */ /* 0x000fe200078e00ff */
[----:B------:R-:W-:-:S03]  /*9bf0*/  ISETP.GT.U32.AND P2, PT, R5, R0, PT ;  /* 0x000000000500720c */ /* 0x000fc60003f44070 */
[C---:B------:R-:W-:Y:S02]  /*9c00*/  VIADD R147, R4.reuse, 0x3e ;  /* 0x0000003e04937836 */ /* 0x040fe40000000000 */
[----:B------:R-:W-:Y:S02]  /*9c10*/  IMAD.MOV R19, RZ, RZ, -R19 ;  /* 0x000000ffff137224 */ /* 0x000fe400078e0a13 */
[----:B------:R-:W-:Y:S01]  /*9c20*/  @!P1 IMAD.IADD R11, R11, 0x1, -R5 ;  /* 0x000000010b0b9824 */ /* 0x000fe200078e0a05 */
[----:B------:R-:W-:Y:S01]  /*9c30*/  IABS R248, R147 ;  /* 0x0000009300f87213 */ /* 0x000fe20000000000 */
[----:B------:R-:W-:Y:S02]  /*9c40*/  VIADD R151, R4, 0x3d ;  /* 0x0000003d04977836 */ /* 0x000fe40000000000 */
[C---:B------:R-:W-:Y:S02]  /*9c50*/  IMAD R244, R5.reuse, R19, R15 ;  /* 0x0000001305f47224 */ /* 0x040fe400078e020f */
[----:B------:R-:W-:Y:S01]  /*9c60*/  IMAD.MOV.U32 R232, RZ, RZ, R11 ;  /* 0x000000ffffe87224 */ /* 0x000fe200078e000b */
[----:B------:R-:W-:Y:S01]  /*9c70*/  IABS R252, R151 ;  /* 0x0000009700fc7213 */ /* 0x000fe20000000000 */
[----:B------:R-:W-:Y:S01]  /*9c80*/  @!P5 IMAD.IADD R240, R240, 0x1, -R5 ;  /* 0x00000001f0f0d824 */ /* 0x000fe200078e0a05 */
[----:B------:R-:W-:Y:S01]  /*9c90*/  ISETP.GT.U32.AND P1, PT, R5, R244, PT ;  /* 0x000000f40500720c */ /* 0x000fe20003f24070 */
[----:B------:R-:W-:Y:S01]  /*9ca0*/  IMAD.MOV.U32 R228, RZ, RZ, R3 ;  /* 0x000000ffffe47224 */ /* 0x000fe200078e0003 */
[----:B------:R-:W-:Y:S01]  /*9cb0*/  ISETP.GE.AND P5, PT, R151, RZ, PT ;  /* 0x000000ff9700720c */ /* 0x000fe20003fa6270 */
[----:B------:R-:W-:-:S04]  /*9cc0*/  IMAD.HI.U32 R3, R2, R248, RZ ;  /* 0x000000f802037227 */ /* 0x000fc800078e00ff */
[----:B------:R-:W-:Y:S01]  /*9cd0*/  @!P6 IMAD.MOV R232, RZ, RZ, -R232 ;  /* 0x000000ffffe8e224 */ /* 0x000fe200078e0ae8 */
[----:B------:R-:W-:Y:S01]  /*9ce0*/  ISETP.GT.U32.AND P6, PT, R5, R240, PT ;  /* 0x000000f00500720c */ /* 0x000fe20003fc4070 */
[----:B------:R-:W-:Y:S02]  /*9cf0*/  IMAD.MOV R3, RZ, RZ, -R3 ;  /* 0x000000ffff037224 */ /* 0x000fe400078e0a03 */
[----:B------:R-:W-:-:S04]  /*9d00*/  IMAD.HI.U32 R9, R2, R252, RZ ;  /* 0x000000fc02097227 */ /* 0x000fc800078e00ff */
[C---:B------:R-:W-:Y:S01]  /*9d10*/  IMAD R248, R5.reuse, R3, R248 ;  /* 0x0000000305f87224 */ /* 0x040fe200078e02f8 */
[----:B------:R-:W-:Y:S01]  /*9d20*/  IABS R3, R116 ;  /* 0x0000007400037213 */ /* 0x000fe20000000000 */
[----:B------:R-:W-:Y:S02]  /*9d30*/  IMAD.MOV R9, RZ, RZ, -R9 ;  /* 0x000000ffff097224 */ /* 0x000fe400078e0a09 */
[----:B------:R-:W-:Y:S02]  /*9d40*/  @!P1 IMAD.IADD R244, R244, 0x1, -R5 ;  /* 0x00000001f4f49824 */ /* 0x000fe400078e0a05 */
[C---:B------:R-:W-:Y:S02]  /*9d50*/  IMAD R252, R5.reuse, R9, R252 ;  /* 0x0000000905fc7224 */ /* 0x040fe400078e02fc */
[----:B------:R-:W-:Y:S01]  /*9d60*/  IMAD.MOV.U32 R9, RZ, RZ, R3 ;  /* 0x000000ffff097224 */ /* 0x000fe200078e0003 */
[C---:B------:R-:W-:Y:S01]  /*9d70*/  ISETP.GT.U32.AND P1, PT, R5.reuse, R244, PT ;  /* 0x000000f40500720c */ /* 0x040fe20003f24070 */
[----:B------:R-:W-:Y:S01]  /*9d80*/  @!P6 IMAD.IADD R240, R240, 0x1, -R5 ;  /* 0x00000001f0f0e824 */ /* 0x000fe200078e0a05 */
[----:B------:R-:W-:Y:S01]  /*9d90*/  ISETP.GT.U32.AND P6, PT, R5, R248, PT ;  /* 0x000000f80500720c */ /* 0x000fe20003fc4070 */
[----:B------:R-:W-:-:S04]  /*9da0*/  IMAD.HI.U32 R3, R2, R9, RZ ;  /* 0x0000000902037227 */ /* 0x000fc800078e00ff */
[----:B------:R-:W-:Y:S02]  /*9db0*/  IMAD.MOV R3, RZ, RZ, -R3 ;  /* 0x000000ffff037224 */ /* 0x000fe400078e0a03 */
[----:B------:R-:W-:Y:S01]  /*9dc0*/  @!P0 IMAD.MOV R204, RZ, RZ, -R204 ;  /* 0x000000ffffcc8224 */ /* 0x000fe200078e0acc */
[----:B------:R-:W-:Y:S01]  /*9dd0*/  ISETP.GE.AND P0, PT, R128, RZ, PT ;  /* 0x000000ff8000720c */ /* 0x000fe20003f06270 */
[C---:B------:R-:W-:Y:S02]  /*9de0*/  IMAD R9, R5.reuse, R3, R9 ;  /* 0x0000000305097224 */ /* 0x040fe400078e0209 */
[--C-:B------:R-:W-:Y:S02]  /*9df0*/  @!P2 IMAD.IADD R0, R0, 0x1, -R5.reuse ;  /* 0x000000010000a824 */ /* 0x100fe400078e0a05 */
[--C-:B------:R-:W-:Y:S01]  /*9e00*/  @!P6 IMAD.IADD R248, R248, 0x1, -R5.reuse ;  /* 0x00000001f8f8e824 */ /* 0x100fe200078e0a05 */
[C---:B------:R-:W-:Y:S01]  /*9e10*/  ISETP.GT.U32.AND P6, PT, R5.reuse, R9, PT ;  /* 0x000000090500720c */ /* 0x040fe20003fc4070 */
[----:B------:R-:W-:Y:S01]  /*9e20*/  @!P1 IMAD.IADD R244, R244, 0x1, -R5 ;  /* 0x00000001f4f49824 */ /* 0x000fe200078e0a05 */
[C---:B------:R-:W-:Y:S01]  /*9e30*/  ISETP.GT.U32.AND P1, PT, R5.reuse, R252, PT ;  /* 0x000000fc0500720c */ /* 0x040fe20003f24070 */
[----:B------:R-:W-:Y:S01]  /*9e40*/  VIADD R151, R4, 0x3a ;  /* 0x0000003a04977836 */ /* 0x000fe20000000000 */
[----:B------:R-:W-:Y:S01]  /*9e50*/  ISETP.GT.U32.AND P2, PT, R5, R0, PT ;  /* 0x000000000500720c */ /* 0x000fe20003f44070 */
[----:B------:R-:W-:-:S03]  /*9e60*/  IMAD.HI.U32 R19, R2, R13, RZ ;  /* 0x0000000d02137227 */ /* 0x000fc600078e00ff */
[----:B------:R-:W-:Y:S01]  /*9e70*/  IABS R17, R151 ;  /* 0x0000009700117213 */ /* 0x000fe20000000000 */
[----:B------:R-:W-:Y:S02]  /*9e80*/  IMAD.MOV R19, RZ, RZ, -R19 ;  /* 0x000000ffff137224 */ /* 0x000fe400078e0a13 */
[----:B------:R-:W-:Y:S01]  /*9e90*/  @!P0 IMAD.MOV R216, RZ, RZ, -R216 ;  /* 0x000000ffffd88224 */ /* 0x000fe200078e0ad8 */
[----:B------:R-:W-:Y:S01]  /*9ea0*/  ISETP.GE.AND P0, PT, R132, RZ, PT ;  /* 0x000000ff8400720c */ /* 0x000fe20003f06270 */
[----:B------:R-:W-:Y:S02]  /*9eb0*/  IMAD R13, R5, R19, R13 ;  /* 0x00000013050d7224 */ /* 0x000fe400078e020d */
[----:B------:R-:W-:Y:S01]  /*9ec0*/  @!P6 IMAD.IADD R9, R9, 0x1, -R5 ;  /* 0x000000010909e824 */ /* 0x000fe200078e0a05 */
[----:B------:R-:W-:Y:S01]  /*9ed0*/  ISETP.GT.U32.AND P6, PT, R5, R248, PT ;  /* 0x000000f80500720c */ /* 0x000fe20003fc4070 */
[----:B------:R-:W-:-:S04]  /*9ee0*/  IMAD.HI.U32 R15, R2, R17, RZ ;  /* 0x00000011020f7227 */ /* 0x000fc800078e00ff */
[----:B------:R-:W-:Y:S01]  /*9ef0*/  @!P1 IMAD.IADD R252, R252, 0x1, -R5 ;  /* 0x00000001fcfc9824 */ /* 0x000fe200078e0a05 */
[----:B------:R-:W-:Y:S01]  /*9f00*/  ISETP.GT.U32.AND P1, PT, R5, R13, PT ;  /* 0x0000000d0500720c */ /* 0x000fe20003f24070 */
[----:B------:R-:W-:Y:S02]  /*9f10*/  IMAD.MOV R15, RZ, RZ, -R15 ;  /* 0x000000ffff0f7224 */ /* 0x000fe400078e0a0f */
[----:B------:R-:W-:Y:S02]  /*9f20*/  VIADD R132, R4, 0x37 ;  /* 0x0000003704847836 */ /* 0x000fe40000000000 */
[----:B------:R-:W-:Y:S01]  /*9f30*/  @!P2 IMAD.IADD R0, R0, 0x1, -R5 ;  /* 0x000000010000a824 */ /* 0x000fe200078e0a05 */
[----:B------:R-:W-:Y:S01]  /*9f40*/  ISETP.GE.AND P2, PT, R147, RZ, PT ;  /* 0x000000ff9300720c */ /* 0x000fe20003f46270 */
[----:B------:R-:W-:Y:S01]  /*9f50*/  IMAD R17, R5, R15, R17 ;  /* 0x0000000f05117224 */ /* 0x000fe200078e0211 */
[----:B------:R-:W-:Y:S01]  /*9f60*/  IABS R38, R132 ;  /* 0x0000008400267213 */ /* 0x000fe20000000000 */
[----:B------:R-:W-:-:S02]  /*9f70*/  IMAD.MOV.U32 R236, RZ, RZ, R0 ;  /* 0x000000ffffec7224 */ /* 0x000fc400078e0000 */
[----:B------:R-:W-:Y:S02]  /*9f80*/  VIADD R128, R4, 0x38 ;  /* 0x0000003804807836 */ /* 0x000fe40000000000 */
[----:B------:R-:W-:Y:S01]  /*9f90*/  @!P6 IMAD.IADD R248, R248, 0x1, -R5 ;  /* 0x00000001f8f8e824 */ /* 0x000fe200078e0a05 */
[C---:B------:R-:W-:Y:S01]  /*9fa0*/  ISETP.GT.U32.AND P6, PT, R5.reuse, R17, PT ;  /* 0x000000110500720c */ /* 0x040fe20003fc4070 */
[----:B------:R-:W-:Y:S01]  /*9fb0*/  @!P3 IMAD.MOV R236, RZ, RZ, -R236 ;  /* 0x000000ffffecb224 */ /* 0x000fe200078e0aec */
[----:B------:R-:W-:Y:S01]  /*9fc0*/  ISETP.GT.U32.AND P3, PT, R5, R252, PT ;  /* 0x000000fc0500720c */ /* 0x000fe20003f64070 */
[----:B------:R-:W-:Y:S01]  /*9fd0*/  IMAD.HI.U32 R0, R2, R38, RZ ;  /* 0x0000002602007227 */ /* 0x000fe200078e00ff */
[----:B------:R-:W-:-:S03]  /*9fe0*/  IABS R30, R128 ;  /* 0x00000080001e7213 */ /* 0x000fc60000000000 */
[----:B------:R-:W-:-:S04]  /*9ff0*/  IMAD.HI.U32 R11, R2, R22, RZ ;  /* 0x00000016020b7227 */ /* 0x000fc800078e00ff */
[----:B------:R-:W-:Y:S01]  /*a000*/  @!P1 IMAD.IADD R13, R13, 0x1, -R5 ;  /* 0x000000010d0d9824 */ /* 0x000fe200078e0a05 */
[C---:B------:R-:W-:Y:S01]  /*a010*/  ISETP.GT.U32.AND P1, PT, R5.reuse, R9, PT ;  /* 0x000000090500720c */ /* 0x040fe20003f24070 */
[----:B------:R-:W-:Y:S02]  /*a020*/  IMAD.MOV R0, RZ, RZ, -R0 ;  /* 0x000000ffff007224 */ /* 0x000fe400078e0a00 */
[----:B------:R-:W-:Y:S02]  /*a030*/  IMAD.MOV R11, RZ, RZ, -R11 ;  /* 0x000000ffff0b7224 */ /* 0x000fe400078e0a0b */
[----:B------:R-:W-:Y:S01]  /*a040*/  @!P4 IMAD.MOV R240, RZ, RZ, -R240 ;  /* 0x000000fffff0c224 */ /* 0x000fe200078e0af0 */
[----:B------:R-:W-:Y:S01]  /*a050*/  ISETP.GT.U32.AND P4, PT, R5, R13, PT ;  /* 0x0000000d0500720c */ /* 0x000fe20003f84070 */
[----:B------:R-:W-:-:S04]  /*a060*/  IMAD.HI.U32 R3, R2, R30, RZ ;  /* 0x0000001e02037227 */ /* 0x000fc800078e00ff */
[C---:B------:R-:W-:Y:S02]  /*a070*/  IMAD R38, R5.reuse, R0, R38 ;  /* 0x0000000005267224 */ /* 0x040fe400078e0226 */
[----:B------:R-:W-:Y:S02]  /*a080*/  IMAD R22, R5, R11, R22 ;  /* 0x0000000b05167224 */ /* 0x000fe400078e0216 */
[----:B------:R-:W-:Y:S02]  /*a090*/  IMAD.MOV R3, RZ, RZ, -R3 ;  /* 0x000000ffff037224 */ /* 0x000fe400078e0a03 */
[----:B------:R-:W-:Y:S02]  /*a0a0*/  VIADD R139, R4, 0x36 ;  /* 0x00000036048b7836 */ /* 0x000fe40000000000 */
[--C-:B------:R-:W-:Y:S01]  /*a0b0*/  @!P6 IMAD.IADD R17, R17, 0x1, -R5.reuse ;  /* 0x000000011111e824 */ /* 0x100fe200078e0a05 */
[C---:B------:R-:W-:Y:S01]  /*a0c0*/  ISETP.GT.U32.AND P6, PT, R5.reuse, R38, PT ;  /* 0x000000260500720c */ /* 0x040fe20003fc4070 */
[----:B------:R-:W-:Y:S01]  /*a0d0*/  @!P3 IMAD.IADD R252, R252, 0x1, -R5 ;  /* 0x00000001fcfcb824 */ /* 0x000fe200078e0a05 */
[C---:B------:R-:W-:Y:S01]  /*a0e0*/  ISETP.GT.U32.AND P3, PT, R5.reuse, R22, PT ;  /* 0x000000160500720c */ /* 0x040fe20003f64070 */
[----:B------:R-:W-:Y:S01]  /*a0f0*/  IMAD R30, R5, R3, R30 ;  /* 0x00000003051e7224 */ /* 0x000fe200078e021e */
[----:B------:R-:W-:Y:S01]  /*a100*/  IABS R45, R139 ;  /* 0x0000008b002d7213 */ /* 0x000fe20000000000 */
[----:B------:R-:W-:Y:S01]  /*a110*/  @!P0 IMAD.MOV R228, RZ, RZ, -R228 ;  /* 0x000000ffffe48224 */ /* 0x000fe200078e0ae4 */
[----:B------:R-:W-:Y:S01]  /*a120*/  ISETP.GE.AND P0, PT, R143, RZ, PT ;  /* 0x000000ff8f00720c */ /* 0x000fe20003f06270 */
[----:B------:R-:W-:-:S02]  /*a130*/  VIADD R147, R4, 0x35 ;  /* 0x0000003504937836 */ /* 0x000fc40000000000 */
        /* <DEDUP_REMOVED lines=8> */
[----:B------:R-:W-:Y:S02]  /*a1c0*/  IMAD.MOV R11, RZ, RZ, -R11 ;  /* 0x000000ffff0b7224 */ /* 0x000fe400078e0a0b */
[--C-:B------:R-:W-:Y:S02]  /*a1d0*/  @!P6 IMAD.IADD R38, R38, 0x1, -R5.reuse ;  /* 0x000000012626e824 */ /* 0x100fe400078e0a05 */
[----:B------:R-:W-:Y:S01]  /*a1e0*/  @!P3 IMAD.IADD R22, R22, 0x1, -R5 ;  /* 0x000000011616b824 */ /* 0x000fe200078e0a05 */
[----:B------:R-:W-:Y:S01]  /*a1f0*/  ISETP.GE.AND P3, PT, R120, RZ, PT ;  /* 0x000000ff7800720c */ /* 0x000fe20003f66270 */
[----:B------:R-:W-:Y:S01]  /*a200*/  IMAD.HI.U32 R3, R2, R53, RZ ;  /* 0x0000003502037227 */ /* 0x000fe200078e00ff */
[----:B------:R-:W-:-:S03]  /*a210*/  ISETP.GT.U32.AND P6, PT, R5, R38, PT ;  /* 0x000000260500720c */ /* 0x000fc60003fc4070 */
[----:B------:R-:W-:Y:S02]  /*a220*/  IMAD R45, R5, R11, R45 ;  /* 0x0000000b052d7224 */ /* 0x000fe400078e022d */
[----:B------:R-:W-:-:S04]  /*a230*/  IMAD.HI.U32 R0, R2, R61, RZ ;  /* 0x0000003d02007227 */ /* 0x000fc800078e00ff */
[----:B------:R-:W-:Y:S02]  /*a240*/  IMAD.MOV R3, RZ, RZ, -R3 ;  /* 0x000000ffff037224 */ /* 0x000fe400078e0a03 */
[----:B------:R-:W-:Y:S01]  /*a250*/  @!P1 IMAD.IADD R30, R30, 0x1, -R5 ;  /* 0x000000011e1e9824 */ /* 0x000fe200078e0a05 */
[----:B------:R-:W-:Y:S01]  /*a260*/  ISETP.GE.AND P1, PT, R151, RZ, PT ;  /* 0x000000ff9700720c */ /* 0x000fe20003f26270 */
[----:B------:R-:W-:Y:S01]  /*a270*/  @!P0 IMAD.MOV R244, RZ, RZ, -R244 ;  /* 0x000000fffff48224 */ /* 0x000fe200078e0af4 */
[C---:B------:R-:W-:Y:S01]  /*a280*/  ISETP.GT.U32.AND P0, PT, R5.reuse, R17, PT ;  /* 0x000000110500720c */ /* 0x040fe20003f04070 */
[----:B------:R-:W-:Y:S01]  /*a290*/  @!P4 IMAD.MOV R9, RZ, RZ, -R9 ;  /* 0x000000ffff09c224 */ /* 0x000fe200078e0a09 */
[----:B------:R-:W-:Y:S01]  /*a2a0*/  ISETP.GT.U32.AND P4, PT, R5, R45, PT ;  /* 0x0000002d0500720c */ /* 0x000fe20003f84070 */
[----:B------:R-:W-:Y:S02]  /*a2b0*/  IMAD.MOV R0, RZ, RZ, -R0 ;  /* 0x000000ffff007224 */ /* 0x000fe400078e0a00 */
[----:B------:R-:W-:-:S02]  /*a2c0*/  VIADD R151, R4, 0x33 ;  /* 0x0000003304977836 */ /* 0x000fc40000000000 */
[C---:B------:R-:W-:Y:S02]  /*a2d0*/  IMAD R53, R5.reuse, R3, R53 ;  /* 0x0000000305357224 */ /* 0x040fe400078e0235 */
[C---:B------:R-:W-:Y:S01]  /*a2e0*/  IMAD R61, R5.reuse, R0, R61 ;  /* 0x00000000053d7224 */ /* 0x040fe200078e023d */
[----:B------:R-:W-:Y:S01]  /*a2f0*/  IABS R0, R151 ;  /* 0x0000009700007213 */ /* 0x000fe20000000000 */
[----:B------:R-:W-:Y:S01]  /*a300*/  @!P3 IMAD.MOV R13, RZ, RZ, -R13 ;  /* 0x000000ffff0db224 */ /* 0x000fe200078e0a0d */
[C---:B------:R-:W-:Y:S01]  /*a310*/  ISETP.GT.U32.AND P3, PT, R5.reuse, R53, PT ;  /* 0x000000350500720c */ /* 0x040fe20003f64070 */
[----:B------:R-:W-:Y:S01]  /*a320*/  @!P6 IMAD.IADD R38, R38, 0x1, -R5 ;  /* 0x000000012626e824 */ /* 0x000fe200078e0a05 */
[----:B------:R-:W-:Y:S01]  /*a330*/  ISETP.GE.AND P6, PT, R132, RZ, PT ;  /* 0x000000ff8400720c */ /* 0x000fe20003fc6270 */
[----:B------:R-:W-:Y:S01]  /*a340*/  @!P2 IMAD.MOV R248, RZ, RZ, -R248 ;  /* 0x000000fffff8a224 */ /* 0x000fe200078e0af8 */
[----:B------:R-:W-:Y:S01]  /*a350*/  ISETP.GT.U32.AND P2, PT, R5, R22, PT ;  /* 0x000000160500720c */ /* 0x000fe20003f44070 */
[----:B------:R-:W-:-:S04]  /*a360*/  IMAD.HI.U32 R3, R2, R0, RZ ;  /* 0x0000000002037227 */ /* 0x000fc800078e00ff */
[--C-:B------:R-:W-:Y:S01]  /*a370*/  @!P0 IMAD.IADD R17, R17, 0x1, -R5.reuse ;  /* 0x0000000111118824 */ /* 0x100fe200078e0a05 */
[----:B------:R-:W-:Y:S01]  /*a380*/  ISETP.GE.AND P0, PT, R124, RZ, PT ;  /* 0x000000ff7c00720c */ /* 0x000fe20003f06270 */
[----:B------:R-:W-:Y:S01]  /*a390*/  @!P4 IMAD.IADD R45, R45, 0x1, -R5 ;  /* 0x000000012d2dc824 */ /* 0x000fe200078e0a05 */
[----:B------:R-:W-:Y:S01]  /*a3a0*/  ISETP.GE.AND P4, PT, R139, RZ, PT ;  /* 0x000000ff8b00720c */ /* 0x000fe20003f86270 */
[----:B------:R-:W-:Y:S02]  /*a3b0*/  IMAD.MOV R3, RZ, RZ, -R3 ;  /* 0x000000ffff037224 */ /* 0x000fe400078e0a03 */
[----:B------:R-:W-:Y:S01]  /*a3c0*/  @!P1 IMAD.MOV R17, RZ, RZ, -R17 ;  /* 0x000000ffff119224 */ /* 0x000fe200078e0a11 */
[C---:B------:R-:W-:Y:S01]  /*a3d0*/  ISETP.GT.U32.AND P1, PT, R5.reuse, R45, PT ;  /* 0x0000002d0500720c */ /* 0x040fe20003f24070 */
[----:B------:R-:W-:Y:S02]  /*a3e0*/  IMAD R69, R5, R3, R0 ;  /* 0x0000000305457224 */ /* 0x000fe400078e0200 */
[----:B------:R-:W-:Y:S01]  /*a3f0*/  @!P3 IMAD.IADD R53, R53, 0x1, -R5 ;  /* 0x000000013535b824 */ /* 0x000fe200078e0a05 */
[----:B------:R-:W-:Y:S01]  /*a400*/  ISETP.GE.AND P3, PT, R147, RZ, PT ;  /* 0x000000ff9300720c */ /* 0x000fe20003f66270 */
[----:B------:R-:W-:-:S02]  /*a410*/  VIADD R147, R4, 0x32 ;  /* 0x0000003204937836 */ /* 0x000fc40000000000 */
[----:B------:R-:W-:Y:S01]  /*a420*/  @!P6 IMAD.MOV R38, RZ, RZ, -R38 ;  /* 0x000000ffff26e224 */ /* 0x000fe200078e0a26 */
[C---:B------:R-:W-:Y:S01]  /*a430*/  ISETP.GT.U32.AND P6, PT, R5.reuse, R69, PT ;  /* 0x000000450500720c */ /* 0x040fe20003fc4070 */
[--C-:B------:R-:W-:Y:S01]  /*a440*/  @!P2 IMAD.IADD R22, R22, 0x1, -R5.reuse ;  /* 0x000000011616a824 */ /* 0x100fe200078e0a05 */
[C---:B------:R-:W-:Y:S01]  /*a450*/  ISETP.GT.U32.AND P2, PT, R5.reuse, R61, PT ;  /* 0x0000003d0500720c */ /* 0x040fe20003f44070 */
[----:B------:R-:W-:Y:S01]  /*a460*/  @!P5 IMAD.MOV R252, RZ, RZ, -R252 ;  /* 0x000000fffffcd224 */ /* 0x000fe200078e0afc */
[----:B------:R-:W-:Y:S01]  /*a470*/  IABS R0, R147 ;  /* 0x0000009300007213 */ /* 0x000fe20000000000 */
[----:B------:R-:W-:Y:S01]  /*a480*/  @!P0 IMAD.MOV R22, RZ, RZ, -R22 ;  /* 0x000000ffff168224 */ /* 0x000fe200078e0a16 */
[----:B------:R-:W-:Y:S01]  /*a490*/  ISETP.GT.U32.AND P0, PT, R5, R53, PT ;  /* 0x000000350500720c */ /* 0x000fe20003f04070 */
[----:B------:R-:W-:Y:S01]  /*a4a0*/  @!P1 IMAD.IADD R45, R45, 0x1, -R5 ;  /* 0x000000012d2d9824 */ /* 0x000fe200078e0a05 */
[----:B------:R-:W-:Y:S01]  /*a4b0*/  ISETP.GE.AND P1, PT, R151, RZ, PT ;  /* 0x000000ff9700720c */ /* 0x000fe20003f26270 */
[----:B------:R-:W-:Y:S01]  /*a4c0*/  IMAD.HI.U32 R3, R2, R0, RZ ;  /* 0x0000000002037227 */ /* 0x000fe200078e00ff */
[----:B------:R-:W-:-:S03]  /*a4d0*/  ISETP.GT.U32.AND P5, PT, R5, R30, PT ;  /* 0x0000001e0500720c */ /* 0x000fc60003fa4070 */
[----:B------:R-:W-:Y:S02]  /*a4e0*/  VIADD R151, R4, 0x31 ;  /* 0x0000003104977836 */ /* 0x000fe40000000000 */
[----:B------:R-:W-:Y:S02]  /*a4f0*/  IMAD.MOV R77, RZ, RZ, -R3 ;  /* 0x000000ffff4d7224 */ /* 0x000fe400078e0a03 */
[--C-:B------:R-:W-:Y:S01]  /*a500*/  @!P6 IMAD.IADD R69, R69, 0x1, -R5.reuse ;  /* 0x000000014545e824 */ /* 0x100fe200078e0a05 */
[----:B------:R-:W-:Y:S01]  /*a510*/  IABS R3, R151 ;  /* 0x0000009700037213 */ /* 0x000fe20000000000 */
[--C-:B------:R-:W-:Y:S02]  /*a520*/  @!P2 IMAD.IADD R61, R61, 0x1, -R5.reuse ;  /* 0x000000013d3da824 */ /* 0x100fe400078e0a05 */
[C---:B------:R-:W-:Y:S01]  /*a530*/  IMAD R77, R5.reuse, R77, R0 ;  /* 0x0000004d054d7224 */ /* 0x040fe200078e0200 */
[----:B------:R-:W-:Y:S01]  /*a540*/  ISETP.GT.U32.AND P6, PT, R5, R69, PT ;  /* 0x000000450500720c */ /* 0x000fe20003fc4070 */
[----:B------:R-:W-:Y:S01]  /*a550*/  @!P0 IMAD.IADD R53, R53, 0x1, -R5 ;  /* 0x0000000135358824 */ /* 0x000fe200078e0a05 */
[----:B------:R-:W-:Y:S01]  /*a560*/  ISETP.GT.U32.AND P2, PT, R5, R61, PT ;  /* 0x0000003d0500720c */ /* 0x000fe20003f44070 */
[----:B------:R-:W-:Y:S01]  /*a570*/  IMAD.HI.U32 R0, R2, R3, RZ ;  /* 0x0000000302007227 */ /* 0x000fe200078e00ff */
[----:B------:R-:W-:-:S03]  /*a580*/  ISETP.GE.AND P0, PT, R147, RZ, PT ;  /* 0x000000ff9300720c */ /* 0x000fc60003f06270 */
[----:B------:R-:W-:Y:S01]  /*a590*/  @!P3 IMAD.MOV R53, RZ, RZ, -R53 ;  /* 0x000000ffff35b224 */ /* 0x000fe200078e0a35 */
[C---:B------:R-:W-:Y:S01]  /*a5a0*/  ISETP.GT.U32.AND P3, PT, R5.reuse, R77, PT ;  /* 0x0000004d0500720c */ /* 0x040fe20003f64070 */
[----:B------:R-:W-:Y:S02]  /*a5b0*/  IMAD.MOV R0, RZ, RZ, -R0 ;  /* 0x000000ffff007224 */ /* 0x000fe400078e0a00 */
[----:B------:R-:W-:Y:S01]  /*a5c0*/  @!P5 IMAD.IADD R30, R30, 0x1, -R5 ;  /* 0x000000011e1ed824 */ /* 0x000fe200078e0a05 */
[----:B------:R-:W-:Y:S01]  /*a5d0*/  ISETP.GE.AND P5, PT, R128, RZ, PT ;  /* 0x000000ff8000720c */ /* 0x000fe20003fa6270 */
[----:B------:R-:W-:Y:S02]  /*a5e0*/  IMAD R85, R5, R0, R3 ;  /* 0x0000000005557224 */ /* 0x000fe400078e0203 */
[--C-:B------:R-:W-:Y:S02]  /*a5f0*/  @!P6 IMAD.IADD R69, R69, 0x1, -R5.reuse ;  /* 0x000000014545e824 */ /* 0x100fe400078e0a05 */
[----:B------:R-:W-:Y:S01]  /*a600*/  @!P2 IMAD.IADD R61, R61, 0x1, -R5 ;  /* 0x000000013d3da824 */ /* 0x000fe200078e0a05 */
[----:B------:R-:W-:Y:S01]  /*a610*/  ISETP.GT.U32.AND P6, PT, R5, R85, PT ;  /* 0x000000550500720c */ /* 0x000fe20003fc4070 */
[C---:B------:R-:W-:Y:S01]  /*a620*/  VIADD R147, R4.reuse, 0x2f ;  /* 0x0000002f04937836 */ /* 0x040fe20000000000 */
[----:B------:R-:W-:Y:S01]  /*a630*/  ISETP.GE.AND P2, PT, R151, RZ, PT ;  /* 0x000000ff9700720c */ /* 0x000fe20003f46270 */
[----:B------:R-:W-:-:S02]  /*a640*/  VIADD R151, R4, 0x30 ;  /* 0x0000003004977836 */ /* 0x000fc40000000000 */
[----:B------:R-:W-:Y:S01]  /*a650*/  @!P3 IMAD.IADD R77, R77, 0x1, -R5 ;  /* 0x000000014d4db824 */ /* 0x000fe200078e0a05 */
[----:B------:R-:W-:Y:S01]  /*a660*/  IABS R101, R147 ;  /* 0x0000009300657213 */ /* 0x000fe20000000000 */
[----:B------:R-:W-:Y:S01]  /*a670*/  @!P4 IMAD.MOV R45, RZ, RZ, -R45 ;  /* 0x000000ffff2dc224 */ /* 0x000fe200078e0a2d */
[----:B------:R-:W-:Y:S01]  /*a680*/  ISETP.GE.AND P4, PT, R151, RZ, PT ;  /* 0x000000ff9700720c */ /* 0x000fe20003f86270 */
[----:B------:R-:W-:Y:S01]  /*a690*/  @!P5 IMAD.MOV R30, RZ, RZ, -R30 ;  /* 0x000000ffff1ed224 */ /* 0x000fe200078e0a1e */
[----:B------:R-:W-:Y:S01]  /*a6a0*/  IABS R93, R151 ;  /* 0x00000097005d7213 */ /* 0x000fe20000000000 */
[----:B------:R-:W-:Y:S01]  /*a6b0*/  VIADD R151, R4, 0x2e ;  /* 0x0000002e04977836 */ /* 0x000fe20000000000 */
[----:B------:R-:W-:Y:S01]  /*a6c0*/  ISETP.GT.U32.AND P3, PT, R5, R77, PT ;  /* 0x0000004d0500720c */ /* 0x000fe20003f64070 */
[----:B------:R-:W-:Y:S01]  /*a6d0*/  @!P6 IMAD.IADD R85, R85, 0x1, -R5 ;  /* 0x000000015555e824 */ /* 0x000fe200078e0a05 */
[----:B------:R-:W-:Y:S01]  /*a6e0*/  ISETP.GE.AND P5, PT, R143, RZ, PT ;  /* 0x000000ff8f00720c */ /* 0x000fe20003fa6270 */
[----:B------:R-:W-:Y:S01]  /*a6f0*/  IMAD.HI.U32 R3, R2, R101, RZ ;  /* 0x0000006502037227 */ /* 0x000fe200078e00ff */
[----:B------:R-:W-:-:S02]  /*a700*/  IABS R108, R151 ;  /* 0x00000097006c7213 */ /* 0x000fc40000000000 */
[----:B------:R-:W-:Y:S01]  /*a710*/  ISETP.GT.U32.AND P6, PT, R5, R85, PT ;  /* 0x000000550500720c */ /* 0x000fe20003fc4070 */
[----:B------:R-:W-:Y:S02]  /*a720*/  IMAD.MOV R3, RZ, RZ, -R3 ;  /* 0x000000ffff037224 */ /* 0x000fe400078e0a03 */
[----:B------:R-:W-:-:S04]  /*a730*/  IMAD.HI.U32 R0, R2, R108, RZ ;  /* 0x0000006c02007227 */ /* 0x000fc800078e00ff */
[----:B------:R-:W-:-:S04]  /*a740*/  IMAD.HI.U32 R11, R2, R93, RZ ;  /* 0x0000005d020b7227 */ /* 0x000fc800078e00ff */
[----:B------:R-:W-:Y:S02]  /*a750*/  IMAD.MOV R0, RZ, RZ, -R0 ;  /* 0x000000ffff007224 */ /* 0x000fe400078e0a00 */
[----:B------:R-:W-:Y:S02]  /*a760*/  IMAD R101, R5, R3, R101 ;  /* 0x0000000305657224 */ /* 0x000fe400078e0265 */
[----:B------:R-:W-:Y:S02]  /*a770*/  @!P3 IMAD.IADD R77, R77, 0x1, -R5 ;  /* 0x000000014d4db824 */ /* 0x000fe400078e0a05 */
[----:B------:R-:W-:Y:S02]  /*a780*/  IMAD.MOV R11, RZ, RZ, -R11 ;  /* 0x000000ffff0b7224 */ /* 0x000fe400078e0a0b */
[C---:B------:R-:W-:Y:S02]  /*a790*/  IMAD R108, R5.reuse, R0, R108 ;  /* 0x00000000056c7224 */ /* 0x040fe400078e026c */
[----:B------:R-:W-:Y:S01]  /*a7a0*/  @!P0 IMAD.MOV R77, RZ, RZ, -R77 ;  /* 0x000000ffff4d8224 */ /* 0x000fe200078e0a4d */
[----:B------:R-:W-:Y:S01]  /*a7b0*/  ISETP.GT.U32.AND P0, PT, R5, R101, PT ;  /* 0x000000650500720c */ /* 0x000fe20003f04070 */
[----:B------:R-:W-:Y:S01]  /*a7c0*/  @!P5 IMAD.MOV R61, RZ, RZ, -R61 ;  /* 0x000000ffff3dd224 */ /* 0x000fe200078e0a3d */
[----:B------:R-:W-:Y:S01]  /*a7d0*/  ISETP.GE.AND P5, PT, R147, RZ, PT ;  /* 0x000000ff9300720c */ /* 0x000fe20003fa6270 */
[----:B------:R-:W-:-:S02]  /*a7e0*/  IMAD R93, R5, R11, R93 ;  /* 0x0000000b055d7224 */ /* 0x000fc400078e025d */
[--C-:B------:R-:W-:Y:S01]  /*a7f0*/  @!P6 IMAD.IADD R85, R85, 0x1, -R5.reuse ;  /* 0x000000015555e824 */ /* 0x100fe200078e0a05 */
[C---:B------:R-:W-:Y:S01]  /*a800*/  ISETP.GT.U32.AND P6, PT, R5.reuse, R108, PT ;  /* 0x0000006c0500720c */ /* 0x040fe20003fc4070 */
[C---:B------:R-:W-:Y:S01]  /*a810*/  VIADD R147, R4.reuse, 0x2d ;  /* 0x0000002d04937836 */ /* 0x040fe20000000000 */
[----:B------:R-:W-:Y:S01]  /*a820*/  ISETP.GT.U32.AND P3, PT, R5, R93, PT ;  /* 0x0000005d0500720c */ /* 0x000fe20003f64070 */
[C---:B------:R-:W-:Y:S02]  /*a830*/  VIADD R128, R4.reuse, 0x2c ;  /* 0x0000002c04807836 */ /* 0x040fe40000000000 */
[----:B------:R-:W-:Y:S01]  /*a840*/  VIADD R143, R4, 0x2b ;  /* 0x0000002b048f7836 */ /* 0x000fe20000000000 */
[----:B------:R-:W-:Y:S01]  /*a850*/  IABS R116, R147 ;  /* 0x0000009300747213 */ /* 0x000fe20000000000 */
[----:B------:R-:W-:Y:S01]  /*a860*/  @!P0 IMAD.IADD R101, R101, 0x1, -R5 ;  /* 0x0000000165658824 */ /* 0x000fe200078e0a05 */
[----:B------:R-:W-:Y:S01]  /*a870*/  IABS R124, R128 ;  /* 0x00000080007c7213 */ /* 0x000fe20000000000 */
[----:B------:R-:W-:Y:S01]  /*a880*/  @!P1 IMAD.MOV R69, RZ, RZ, -R69 ;  /* 0x000000ffff459224 */ /* 0x000fe200078e0a45 */
[----:B------:R-:W-:Y:S01]  /*a890*/  IABS R132, R143 ;  /* 0x0000008f00847213 */ /* 0x000fe20000000000 */
[----:B------:R-:W-:Y:S01]  /*a8a0*/  IMAD.HI.U32 R3, R2, R116, RZ ;  /* 0x0000007402037227 */ /* 0x000fe200078e00ff */
[----:B------:R-:W-:-:S03]  /*a8b0*/  ISETP.GE.AND P1, PT, R151, RZ, PT ;  /* 0x000000ff9700720c */ /* 0x000fc60003f26270 */
[----:B------:R-:W-:Y:S01]  /*a8c0*/  @!P6 IMAD.IADD R108, R108, 0x1, -R5 ;  /* 0x000000016c6ce824 */ /* 0x000fe200078e0a05 */
[----:B------:R-:W-:Y:S01]  /*a8d0*/  ISETP.GT.U32.AND P6, PT, R5, R101, PT ;  /* 0x000000650500720c */ /* 0x000fe20003fc4070 */
[----:B------:R-:W-:-:S04]  /*a8e0*/  IMAD.HI.U32 R0, R2, R124, RZ ;  /* 0x0000007c02007227 */ /* 0x000fc800078e00ff */
[----:B------:R-:W-:Y:S02]  /*a8f0*/  IMAD.MOV R3, RZ, RZ, -R3 ;  /* 0x000000ffff037224 */ /* 0x000fe400078e0a03 */
[----:B------:R-:W-:Y:S01]  /*a900*/  @!P3 IMAD.IADD R93, R93, 0x1, -R5 ;  /* 0x000000015d5db824 */ /* 0x000fe200078e0a05 */
[----:B------:R-:W-:Y:S01]  /*a910*/  ISETP.GE.AND P3, PT, R147, RZ, PT ;  /* 0x000000ff9300720c */ /* 0x000fe20003f66270 */
[----:B------:R-:W-:Y:S01]  /*a920*/  IMAD.MOV R0, RZ, RZ, -R0 ;  /* 0x000000ffff007224 */ /* 0x000fe200078e0a00 */
[----:B------:R-:W-:Y:S01]  /*a930*/  IABS R147, R89 ;  /* 0x0000005900937213 */ /* 0x000fe20000000000 */
[C---:B------:R-:W-:Y:S01]  /*a940*/  IMAD R116, R5.reuse, R3, R116 ;  /* 0x0000000305747224 */ /* 0x040fe200078e0274 */
[----:B------:R-:W-:Y:S01]  /*a950*/  ISETP.GT.U32.AND P0, PT, R5, R93, PT ;  /* 0x0000005d0500720c */ /* 0x000fe20003f04070 */
[----:B------:R-:W-:-:S04]  /*a960*/  IMAD.HI.U32 R3, R2, R132, RZ ;  /* 0x0000008402037227 */ /* 0x000fc800078e00ff */
[C---:B------:R-:W-:Y:S02]  /*a970*/  IMAD R124, R5.reuse, R0, R124 ;  /* 0x00000000057c7224 */ /* 0x040fe400078e027c */
[----:B------:R-:W-:Y:S02]  /*a980*/  IMAD.MOV R3, RZ, RZ, -R3 ;  /* 0x000000ffff037224 */ /* 0x000fe400078e0a03 */
[----:B------:R-:W-:Y:S01]  /*a990*/  @!P2 IMAD.MOV R85, RZ, RZ, -R85 ;  /* 0x000000ffff55a224 */ /* 0x000fe200078e0a55 */
[----:B------:R-:W-:Y:S01]  /*a9a0*/  ISETP.GT.U32.AND P2, PT, R5, R108, PT ;  /* 0x0000006c0500720c */ /* 0x000fe20003f44070 */
[----:B------:R-:W-:Y:S02]  /*a9b0*/  VIADD R151, R4, 0x2a ;  /* 0x0000002a04977836 */ /* 0x000fe40000000000 */
[----:B------:R-:W-:Y:S01]  /*a9c0*/  @!P6 IMAD.IADD R101, R101, 0x1, -R5 ;  /* 0x000000016565e824 */ /* 0x000fe200078e0a05 */
[C---:B------:R-:W-:Y:S01]  /*a9d0*/  ISETP.GT.U32.AND P6, PT, R5.reuse, R124, PT ;  /* 0x0000007c0500720c */ /* 0x040fe20003fc4070 */
[----:B------:R-:W-:Y:S01]  /*a9e0*/  IMAD R132, R5, R3, R132 ;  /* 0x0000000305847224 */ /* 0x000fe200078e0284 */
[----:B------:R-:W-:Y:S01]  /*a9f0*/  IABS R139, R151 ;  /* 0x00000097008b7213 */ /* 0x000fe20000000000 */
[----:B------:R-:W-:-:S04]  /*aa00*/  IMAD.HI.U32 R3, R2, R147, RZ ;  /* 0x0000009302037227 */ /* 0x000fc800078e00ff */
[----:B------:R-:W-:Y:S02]  /*aa10*/  IMAD.MOV R3, RZ, RZ, -R3 ;  /* 0x000000ffff037224 */ /* 0x000fe400078e0a03 */
[----:B------:R-:W-:Y:S01]  /*aa20*/  @!P0 IMAD.IADD R93, R93, 0x1, -R5 ;  /* 0x000000015d5d8824 */ /* 0x000fe200078e0a05 */
[----:B------:R-:W-:Y:S01]  /*aa30*/  ISETP.GT.U32.AND P0, PT, R5, R116, PT ;  /* 0x000000740500720c */ /* 0x000fe20003f04070 */
[----:B------:R-:W-:-:S04]  /*aa40*/  IMAD.HI.U32 R0, R2, R139, RZ ;  /* 0x0000008b02007227 */ /* 0x000fc800078e00ff */
[C---:B------:R-:W-:Y:S02]  /*aa50*/  IMAD R147, R5.reuse, R3, R147 ;  /* 0x0000000305937224 */ /* 0x040fe400078e0293 */
[--C-:B------:R-:W-:Y:S01]  /*aa60*/  @!P2 IMAD.IADD R108, R108, 0x1, -R5.reuse ;  /* 0x000000016c6ca824 */ /* 0x100fe200078e0a05 */
[C---:B------:R-:W-:Y:S01]  /*aa70*/  ISETP.GT.U32.AND P2, PT, R5.reuse, R132, PT ;  /* 0x000000840500720c */ /* 0x040fe20003f44070 */
[----:B------:R-:W-:Y:S02]  /*aa80*/  IMAD.MOV R0, RZ, RZ, -R0 ;  /* 0x000000ffff007224 */ /* 0x000fe400078e0a00 */
[----:B------:R-:W-:Y:S01]  /*aa90*/  @!P6 IMAD.IADD R124, R124, 0x1, -R5 ;  /* 0x000000017c7ce824 */ /* 0x000fe200078e0a05 */
[C---:B------:R-:W-:Y:S01]  /*aaa0*/  ISETP.GT.U32.AND P6, PT, R5.reuse, R147, PT ;  /* 0x000000930500720c */ /* 0x040fe20003fc4070 */
[----:B------:R-:W-:Y:S02]  /*aab0*/  IMAD R139, R5, R0, R139 ;  /* 0x00000000058b7224 */ /* 0x000fe400078e028b */
[----:B------:R-:W-:-:S02]  /*aac0*/  @!P0 IMAD.IADD R116, R116, 0x1, -R5 ;  /* 0x0000000174748824 */ /* 0x000fc400078e0a05 */
[----:B------:R-:W-:Y:S01]  /*aad0*/  VIADD R120, R4, 0x26 ;  /* 0x0000002604787836 */ /* 0x000fe20000000000 */
[----:B------:R-:W-:Y:S01]  /*aae0*/  ISETP.GT.U32.AND P0, PT, R5, R139, PT ;  /* 0x0000008b0500720c */ /* 0x000fe20003f04070 */
[----:B------:R-:W-:-:S03]  /*aaf0*/  IMAD.HI.U32 R0, R2, R155, RZ ;  /* 0x0000009b02007227 */ /* 0x000fc600078e00ff */
[----:B------:R-:W-:Y:S01]  /*ab00*/  IABS R170, R120 ;  /* 0x0000007800aa7213 */ /* 0x000fe20000000000 */
[----:B------:R-:W-:Y:S01]  /*ab10*/  @!P2 IMAD.IADD R132, R132, 0x1, -R5 ;  /* 0x000000018484a824 */ /* 0x000fe200078e0a05 */
[----:B------:R-:W-:Y:S01]  /*ab20*/  ISETP.GE.AND P2, PT, R128, RZ, PT ;  /* 0x000000ff8000720c */ /* 0x000fe20003f46270 */
[----:B------:R-:W-:Y:S01]  /*ab30*/  @!P4 IMAD.MOV R93, RZ, RZ, -R93 ;  /* 0x000000ffff5dc224 */ /* 0x000fe200078e0a5d */
[----:B------:R-:W-:Y:S01]  /*ab40*/  ISETP.GT.U32.AND P4, PT, R5, R116, PT ;  /* 0x000000740500720c */ /* 0x000fe20003f84070 */
[----:B------:R-:W-:Y:S02]  /*ab50*/  @!P6 IMAD.IADD R147, R147, 0x1, -R5 ;  /* 0x000000019393e824 */ /* 0x000fe400078e0a05 */
[----:B------:R-:W-:Y:S02]  /*ab60*/  IMAD.MOV R0, RZ, RZ, -R0 ;  /* 0x000000ffff007224 */ /* 0x000fe400078e0a00 */
[----:B------:R-:W-:Y:S01]  /*ab70*/  @!P5 IMAD.MOV R101, RZ, RZ, -R101 ;  /* 0x000000ffff65d224 */ /* 0x000fe200078e0a65 */
[C---:B------:R-:W-:Y:S01]  /*ab80*/  ISETP.GT.U32.AND P5, PT, R5.reuse, R132, PT ;  /* 0x000000840500720c */ /* 0x040fe20003fa4070 */
[----:B------:R-:W-:Y:S01]  /*ab90*/  @!P1 IMAD.MOV R108, RZ, RZ, -R108 ;  /* 0x000000ffff6c9224 */ /* 0x000fe200078e0a6c */
[----:B------:R-:W-:Y:S01]  /*aba0*/  ISETP.GT.U32.AND P1, PT, R5, R147, PT ;  /* 0x000000930500720c */ /* 0x000fe20003f24070 */
[----:B------:R-:W-:-:S04]  /*abb0*/  IMAD.HI.U32 R3, R2, R163, RZ ;  /* 0x000000a302037227 */ /* 0x000fc800078e00ff */
[----:B------:R-:W-:Y:S02]  /*abc0*/  IMAD R155, R5, R0, R155 ;  /* 0x00000000059b7224 */ /* 0x000fe400078e029b */
[----:B------:R-:W-:-:S04]  /*abd0*/  IMAD.HI.U32 R0, R2, R170, RZ ;  /* 0x000000aa02007227 */ /* 0x000fc800078e00ff */
[----:B------:R-:W-:Y:S01]  /*abe0*/  @!P0 IMAD.IADD R139, R139, 0x1, -R5 ;  /* 0x000000018b8b8824 */ /* 0x000fe200078e0a05 */
[C---:B------:R-:W-:Y:S01]  /*abf0*/  ISETP.GT.U32.AND P0, PT, R5.reuse, R124, PT ;  /* 0x0000007c0500720c */ /* 0x040fe20003f04070 */
[----:B------:R-:W-:Y:S02]  /*ac00*/  IMAD.MOV R3, RZ, RZ, -R3 ;  /* 0x000000ffff037224 */ /* 0x000fe400078e0a03 */
[----:B------:R-:W-:Y:S01]  /*ac10*/  IMAD.MOV R0, RZ, RZ, -R0 ;  /* 0x000000ffff007224 */ /* 0x000fe200078e0a00 */
[C---:B------:R-:W-:Y:S01]  /*ac20*/  ISETP.GT.U32.AND P6, PT, R5.reuse, R139, PT ;  /* 0x0000008b0500720c */ /* 0x040fe20003fc4070 */
[C---:B------:R-:W-:Y:S02]  /*ac30*/  IMAD R163, R5.reuse, R3, R163 ;  /* 0x0000000305a37224 */ /* 0x040fe400078e02a3 */
[----:B------:R-:W-:Y:S01]  /*ac40*/  @!P4 IMAD.IADD R116, R116, 0x1, -R5 ;  /* 0x000000017474c824 */ /* 0x000fe200078e0a05 */
[C---:B------:R-:W-:Y:S01]  /*ac50*/  ISETP.GT.U32.AND P4, PT, R5.reuse, R155, PT ;  /* 0x0000009b0500720c */ /* 0x040fe20003f84070 */
[----:B------:R-:W-:-:S02]  /*ac60*/  IMAD R170, R5, R0, R170 ;  /* 0x0000000005aa7224 */ /* 0x000fc400078e02aa */
[--C-:B------:R-:W-:Y:S01]  /*ac70*/  @!P5 IMAD.IADD R132, R132, 0x1, -R5.reuse ;  /* 0x000000018484d824 */ /* 0x100fe200078e0a05 */
[----:B------:R-:W-:Y:S01]  /*ac80*/  ISETP.GT.U32.AND P5, PT, R5, R163, PT ;  /* 0x000000a30500720c */ /* 0x000fe20003fa4070 */
[--C-:B------:R-:W-:Y:S01]  /*ac90*/  @!P1 IMAD.IADD R147, R147, 0x1, -R5.reuse ;  /* 0x0000000193939824 */ /* 0x100fe200078e0a05 */
[----:B------:R-:W-:Y:S01]  /*aca0*/  ISETP.GT.U32.AND P1, PT, R5, R170, PT ;  /* 0x000000aa0500720c */ /* 0x000fe20003f24070 */
[----:B------:R-:W-:Y:S02]  /*acb0*/  VIADD R128, R4, 0x25 ;  /* 0x0000002504807836 */ /* 0x000fe40000000000 */
[--C-:B------:R-:W-:Y:S01]  /*acc0*/  @!P0 IMAD.IADD R124, R124, 0x1, -R5.reuse ;  /* 0x000000017c7c8824 */ /* 0x100fe200078e0a05 */
[----:B------:R-:W-:Y:S01]  /*acd0*/  ISETP.GE.AND P0, PT, R143, RZ, PT ;  /* 0x000000ff8f00720c */ /* 0x000fe20003f06270 */
[----:B------:R-:W-:Y:S01]  /*ace0*/  VIADD R143, R4, 0x24 ;  /* 0x00000024048f7836 */ /* 0x000fe20000000000 */
[----:B------:R-:W-:Y:S01]  /*acf0*/  IABS R3, R128 ;  /* 0x0000008000037213 */ /* 0x000fe20000000000 */
[--C-:B------:R-:W-:Y:S01]  /*ad00*/  @!P6 IMAD.IADD R139, R139, 0x1, -R5.reuse ;  /* 0x000000018b8be824 */ /* 0x100fe200078e0a05 */
[----:B------:R-:W-:Y:S01]  /*ad10*/  ISETP.GE.AND P6, PT, R151, RZ, PT ;  /* 0x000000ff9700720c */ /* 0x000fe20003fc6270 */
[----:B------:R-:W-:Y:S01]  /*ad20*/  @!P4 IMAD.IADD R155, R155, 0x1, -R5 ;  /* 0x000000019b9bc824 */ /* 0x000fe200078e0a05 */
[----:B------:R-:W-:Y:S01]  /*ad30*/  IABS R0, R143 ;  /* 0x0000008f00007213 */ /* 0x000fe20000000000 */
[----:B------:R-:W-:Y:S01]  /*ad40*/  IMAD.HI.U32 R178, R2, R3, RZ ;  /* 0x0000000302b27227 */ /* 0x000fe200078e00ff */
[----:B------:R-:W-:-:S03]  /*ad50*/  ISETP.GE.AND P4, PT, R89, RZ, PT ;  /* 0x000000ff5900720c */ /* 0x000fc60003f86270 */
[----:B------:R-:W-:Y:S02]  /*ad60*/  VIADD R151, R4, 0x23 ;  /* 0x0000002304977836 */ /* 0x000fe40000000000 */
[--C-:B------:R-:W-:Y:S01]  /*ad70*/  @!P5 IMAD.IADD R163, R163, 0x1, -R5.reuse ;  /* 0x00000001a3a3d824 */ /* 0x100fe200078e0a05 */
[----:B------:R-:W-:Y:S01]  /*ad80*/  ISETP.GE.AND P5, PT, R97, RZ, PT ;  /* 0x000000ff6100720c */ /* 0x000fe20003fa6270 */
[----:B------:R-:W-:Y:S01]  /*ad90*/  @!P1 IMAD.IADD R170, R170, 0x1, -R5 ;  /* 0x00000001aaaa9824 */ /* 0x000fe200078e0a05 */
[----:B------:R-:W-:Y:S01]  /*ada0*/  ISETP.GT.U32.AND P1, PT, R5, R155, PT ;  /* 0x0000009b0500720c */ /* 0x000fe20003f24070 */
[----:B------:R-:W-:Y:S01]  /*adb0*/  IMAD.MOV R178, RZ, RZ, -R178 ;  /* 0x000000ffffb27224 */ /* 0x000fe200078e0ab2 */
[----:B------:R-:W-:Y:S01]  /*adc0*/  IABS R15, R151 ;  /* 0x00000097000f7213 */ /* 0x000fe20000000000 */
[----:B------:R-:W-:Y:S01]  /*add0*/  IMAD.HI.U32 R11, R2, R0, RZ ;  /* 0x00000000020b7227 */ /* 0x000fe200078e00ff */
[----:B------:R-:W-:-:S03]  /*ade0*/  IABS R97, R73 ;  /* 0x0000004900617213 */ /* 0x000fc60000000000 */
[----:B------:R-:W-:Y:S01]  /*adf0*/  @!P2 IMAD.MOV R124, RZ, RZ, -R124 ;  /* 0x000000ffff7ca224 */ /* 0x000fe200078e0a7c */
[C---:B------:R-:W-:Y:S01]  /*ae00*/  ISETP.GT.U32.AND P2, PT, R5.reuse, R163, PT ;  /* 0x000000a30500720c */ /* 0x040fe20003f44070 */
[C---:B------:R-:W-:Y:S02]  /*ae10*/  IMAD R178, R5.reuse, R178, R3 ;  /* 0x000000b205b27224 */ /* 0x040fe400078e0203 */
[----:B------:R-:W-:Y:S02]  /*ae20*/  IMAD.MOV R11, RZ, RZ, -R11 ;  /* 0x000000ffff0b7224 */ /* 0x000fe400078e0a0b */
[----:B------:R-:W-:Y:S02]  /*ae30*/  IMAD.MOV.U32 R3, RZ, RZ, R15 ;  /* 0x000000ffff037224 */ /* 0x000fe400078e000f */
[----:B------:R-:W-:Y:S01]  /*ae40*/  @!P0 IMAD.MOV R132, RZ, RZ, -R132 ;  /* 0x000000ffff848224 */ /* 0x000fe200078e0a84 */
[C---:B------:R-:W-:Y:S01]  /*ae50*/  ISETP.GT.U32.AND P0, PT, R5.reuse, R170, PT ;  /* 0x000000aa0500720c */ /* 0x040fe20003f04070 */
[----:B------:R-:W-:Y:S01]  /*ae60*/  @!P3 IMAD.MOV R116, RZ, RZ, -R116 ;  /* 0x000000ffff74b224 */ /* 0x000fe200078e0a74 */
[C---:B------:R-:W-:Y:S01]  /*ae70*/  ISETP.GT.U32.AND P3, PT, R5.reuse, R178, PT ;  /* 0x000000b20500720c */ /* 0x040fe20003f64070 */
[----:B------:R-:W-:Y:S01]  /*ae80*/  @!P6 IMAD.MOV R139, RZ, RZ, -R139 ;  /* 0x000000ffff8be224 */ /* 0x000fe200078e0a8b */
[----:B------:R-:W-:Y:S01]  /*ae90*/  ISETP.GE.AND P6, PT, R112, RZ, PT ;  /* 0x000000ff7000720c */ /* 0x000fe20003fc6270 */
[----:B------:R-:W-:-:S02]  /*aea0*/  IMAD R0, R5, R11, R0 ;  /* 0x0000000b05007224 */ /* 0x000fc400078e0200 */
[----:B------:R-:W-:-:S04]  /*aeb0*/  IMAD.HI.U32 R11, R2, R3, RZ ;  /* 0x00000003020b7227 */ /* 0x000fc800078e00ff */
[----:B------:R-:W-:Y:S01]  /*aec0*/  @!P1 IMAD.IADD R155, R155, 0x1, -R5 ;  /* 0x000000019b9b9824 */ /* 0x000fe200078e0a05 */
[----:B------:R-:W-:Y:S01]  /*aed0*/  ISETP.GT.U32.AND P1, PT, R5, R0, PT ;  /* 0x000000000500720c */ /* 0x000fe20003f24070 */
[----:B------:R-:W-:Y:S02]  /*aee0*/  IMAD.MOV R11, RZ, RZ, -R11 ;  /* 0x000000ffff0b7224 */ /* 0x000fe400078e0a0b */
[----:B------:R-:W-:Y:S01]  /*aef0*/  @!P2 IMAD.IADD R163, R163, 0x1, -R5 ;  /* 0x00000001a3a3a824 */ /* 0x000fe200078e0a05 */
[----:B------:R-:W-:Y:S01]  /*af00*/  ISETP.GE.AND P2, PT, R128, RZ, PT ;  /* 0x000000ff8000720c */ /* 0x000fe20003f46270 */
[----:B------:R-:W-:Y:S02]  /*af10*/  VIADD R128, R4, 0x22 ;  /* 0x0000002204807836 */ /* 0x000fe40000000000 */
[----:B------:R-:W-:Y:S02]  /*af20*/  IMAD R3, R5, R11, R3 ;  /* 0x0000000b05037224 */ /* 0x000fe400078e0203 */
[--C-:B------:R-:W-:Y:S01]  /*af30*/  @!P0 IMAD.IADD R170, R170, 0x1, -R5.reuse ;  /* 0x00000001aaaa8824 */ /* 0x100fe200078e0a05 */
[----:B------:R-:W-:Y:S01]  /*af40*/  ISETP.GE.AND P0, PT, R143, RZ, PT ;  /* 0x000000ff8f00720c */ /* 0x000fe20003f06270 */
[----:B------:R-:W-:Y:S01]  /*af50*/  VIADD R143, R4, 0x21 ;  /* 0x00000021048f7836 */ /* 0x000fe20000000000 */
[----:B------:R-:W-:Y:S01]  /*af60*/  IABS R202, R128 ;  /* 0x0000008000ca7213 */ /* 0x000fe20000000000 */
[----:B------:R-:W-:Y:S01]  /*af70*/  @!P3 IMAD.IADD R178, R178, 0x1, -R5 ;  /* 0x00000001b2b2b824 */ /* 0x000fe200078e0a05 */
[----:B------:R-:W-:Y:S01]  /*af80*/  ISETP.GE.AND P3, PT, R151, RZ, PT ;  /* 0x000000ff9700720c */ /* 0x000fe20003f66270 */
[----:B------:R-:W-:Y:S01]  /*af90*/  @!P6 IMAD.MOV R163, RZ, RZ, -R163 ;  /* 0x000000ffffa3e224 */ /* 0x000fe200078e0aa3 */
[C---:B------:R-:W-:Y:S01]  /*afa0*/  ISETP.GT.U32.AND P6, PT, R5.reuse, R3, PT ;  /* 0x000000030500720c */ /* 0x040fe20003fc4070 */
[----:B------:R-:W-:Y:S01]  /*afb0*/  @!P1 IMAD.IADD R0, R0, 0x1, -R5 ;  /* 0x0000000100009824 */ /* 0x000fe200078e0a05 */
[----:B------:R-:W-:Y:S01]  /*afc0*/  IABS R210, R143 ;  /* 0x0000008f00d27213 */ /* 0x000fe20000000000 */
[----:B------:R-:W-:Y:S01]  /*afd0*/  @!P5 IMAD.MOV R155, RZ, RZ, -R155 ;  /* 0x000000ffff9bd224 */ /* 0x000fe200078e0a9b */
[C---:B------:R-:W-:Y:S01]  /*afe0*/  ISETP.GT.U32.AND P5, PT, R5.reuse, R178, PT ;  /* 0x000000b20500720c */ /* 0x040fe20003fa4070 */
[----:B------:R-:W-:Y:S01]  /*aff0*/  IMAD.HI.U32 R15, R2, R202, RZ ;  /* 0x000000ca020f7227 */ /* 0x000fe200078e00ff */
[----:B------:R-:W-:-:S03]  /*b000*/  ISETP.GT.U32.AND P1, PT, R5, R0, PT ;  /* 0x000000000500720c */ /* 0x000fc60003f24070 */
[----:B------:R-:W-:Y:S02]  /*b010*/  IMAD.MOV R15, RZ, RZ, -R15 ;  /* 0x000000ffff0f7224 */ /* 0x000fe400078e0a0f */
[----:B------:R-:W-:Y:S02]  /*b020*/  VIADD R151, R4, 0x20 ;  /* 0x0000002004977836 */ /* 0x000fe40000000000 */
[----:B------:R-:W-:-:S03]  /*b030*/  IMAD.HI.U32 R11, R2, R210, RZ ;  /* 0x000000d2020b7227 */ /* 0x000fc600078e00ff */
[----:B------:R-:W-:Y:S01]  /*b040*/  IABS R218, R151 ;  /* 0x0000009700da7213 */ /* 0x000fe20000000000 */
[----:B------:R-:W-:Y:S02]  /*b050*/  IMAD R202, R5, R15, R202 ;  /* 0x0000000f05ca7224 */ /* 0x000fe400078e02ca */
[----:B------:R-:W-:Y:S02]  /*b060*/  IMAD.MOV R15, RZ, RZ, -R11 ;  /* 0x000000ffff0f7224 */ /* 0x000fe400078e0a0b */
[--C-:B------:R-:W-:Y:S02]  /*b070*/  @!P6 IMAD.IADD R3, R3, 0x1, -R5.reuse ;  /* 0x000000010303e824 */ /* 0x100fe400078e0a05 */
[----:B------:R-:W-:Y:S01]  /*b080*/  @!P5 IMAD.IADD R178, R178, 0x1, -R5 ;  /* 0x00000001b2b2d824 */ /* 0x000fe200078e0a05 */
[----:B------:R-:W-:Y:S01]  /*b090*/  ISETP.GE.AND P5, PT, R143, RZ, PT ;  /* 0x000000ff8f00720c */ /* 0x000fe20003fa6270 */
[C---:B------:R-:W-:Y:S01]  /*b0a0*/  IMAD R210, R5.reuse, R15, R210 ;  /* 0x0000000f05d27224 */ /* 0x040fe200078e02d2 */
[----:B------:R-:W-:Y:S01]  /*b0b0*/  ISETP.GT.U32.AND P6, PT, R5, R3, PT ;  /* 0x000000030500720c */ /* 0x000fe20003fc4070 */
[----:B------:R-:W-:-:S04]  /*b0c0*/  IMAD.HI.U32 R11, R2, R218, RZ ;  /* 0x000000da020b7227 */ /* 0x000fc800078e00ff */
[----:B------:R-:W-:Y:S01]  /*b0d0*/  @!P1 IMAD.IADD R0, R0, 0x1, -R5 ;  /* 0x0000000100009824 */ /* 0x000fe200078e0a05 */
[C---:B------:R-:W-:Y:S01]  /*b0e0*/  ISETP.GT.U32.AND P1, PT, R5.reuse, R202, PT ;  /* 0x000000ca0500720c */ /* 0x040fe20003f24070 */
[----:B------:R-:W-:Y:S01]  /*b0f0*/  @!P2 IMAD.MOV R178, RZ, RZ, -R178 ;  /* 0x000000ffffb2a224 */ /* 0x000fe200078e0ab2 */
[C---:B------:R-:W-:Y:S01]  /*b100*/  ISETP.GT.U32.AND P2, PT, R5.reuse, R210, PT ;  /* 0x000000d20500720c */ /* 0x040fe20003f44070 */
[----:B------:R-:W-:Y:S02]  /*b110*/  IMAD.MOV R11, RZ, RZ, -R11 ;  /* 0x000000ffff0b7224 */ /* 0x000fe400078e0a0b */
[----:B------:R-:W-:Y:S01]  /*b120*/  @!P4 IMAD.MOV R147, RZ, RZ, -R147 ;  /* 0x000000ffff93c224 */ /* 0x000fe200078e0a93 */
[----:B------:R-:W-:Y:S01]  /*b130*/  ISETP.GE.AND P4, PT, R120, RZ, PT ;  /* 0x000000ff7800720c */ /* 0x000fe20003f86270 */
[----:B------:R-:W-:Y:S02]  /*b140*/  IMAD R218, R5, R11, R218 ;  /* 0x0000000b05da7224 */ /* 0x000fe400078e02da */
[----:B------:R-:W-:-:S02]  /*b150*/  IMAD.MOV.U32 R186, RZ, RZ, R0 ;  /* 0x000000ffffba7224 */ /* 0x000fc400078e0000 */
[C---:B------:R-:W-:Y:S02]  /*b160*/  VIADD R143, R4.reuse, 0x1f ;  /* 0x0000001f048f7836 */ /* 0x040fe40000000000 */
[--C-:B------:R-:W-:Y:S01]  /*b170*/  @!P6 IMAD.IADD R3, R3, 0x1, -R5.reuse ;  /* 0x000000010303e824 */ /* 0x100fe200078e0a05 */
[----:B------:R-:W-:Y:S01]  /*b180*/  ISETP.GT.U32.AND P6, PT, R5, R218, PT ;  /* 0x000000da0500720c */ /* 0x000fe20003fc4070 */
[----:B------:R-:W-:Y:S01]  /*b190*/  @!P0 IMAD.MOV R186, RZ, RZ, -R186 ;  /* 0x000000ffffba8224 */ /* 0x000fe200078e0aba */
[----:B------:R-:W-:Y:S01]  /*b1a0*/  ISETP.GE.AND P0, PT, R151, RZ, PT ;  /* 0x000000ff9700720c */ /* 0x000fe20003f06270 */
[----:B------:R-:W-:Y:S01]  /*b1b0*/  VIADD R151, R4, 0x1e ;  /* 0x0000001e04977836 */ /* 0x000fe20000000000 */
[----:B------:R-:W-:Y:S01]  /*b1c0*/  IABS R226, R143 ;  /* 0x0000008f00e27213 */ /* 0x000fe20000000000 */
[--C-:B------:R-:W-:Y:S02]  /*b1d0*/  @!P1 IMAD.IADD R202, R202, 0x1, -R5.reuse ;  /* 0x00000001caca9824 */ /* 0x100fe400078e0a05 */
[----:B------:R-:W-:Y:S01]  /*b1e0*/  @!P2 IMAD.IADD R210, R210, 0x1, -R5 ;  /* 0x00000001d2d2a824 */ /* 0x000fe200078e0a05 */
[----:B------:R-:W-:Y:S01]  /*b1f0*/  IABS R234, R151 ;  /* 0x0000009700ea7213 */ /* 0x000fe20000000000 */
[----:B------:R-:W-:Y:S01]  /*b200*/  @!P4 IMAD.MOV R170, RZ, RZ, -R170 ;  /* 0x000000ffffaac224 */ /* 0x000fe200078e0aaa */
[----:B------:R-:W-:Y:S01]  /*b210*/  ISETP.GE.AND P4, PT, R128, RZ, PT ;  /* 0x000000ff8000720c */ /* 0x000fe20003f86270 */
[----:B------:R-:W-:Y:S01]  /*b220*/  IMAD.MOV.U32 R194, RZ, RZ, R3 ;  /* 0x000000ffffc27224 */ /* 0x000fe200078e0003 */
[C---:B------:R-:W-:Y:S01]  /*b230*/  ISETP.GT.U32.AND P1, PT, R5.reuse, R202, PT ;  /* 0x000000ca0500720c */ /* 0x040fe20003f24070 */
[----:B------:R-:W-:Y:S01]  /*b240*/  VIADD R128, R4, 0x1d ;  /* 0x0000001d04807836 */ /* 0x000fe20000000000 */
[----:B------:R-:W-:Y:S01]  /*b250*/  ISETP.GT.U32.AND P2, PT, R5, R210, PT ;  /* 0x000000d20500720c */ /* 0x000fe20003f44070 */
[----:B------:R-:W-:-:S03]  /*b260*/  IMAD.HI.U32 R3, R2, R226, RZ ;  /* 0x000000e202037227 */ /* 0x000fc600078e00ff */
[----:B------:R-:W-:Y:S01]  /*b270*/  IABS R242, R128 ;  /* 0x0000008000f27213 */ /* 0x000fe20000000000 */
[----:B------:R-:W-:-:S04]  /*b280*/  IMAD.HI.U32 R11, R2, R234, RZ ;  /* 0x000000ea020b7227 */ /* 0x000fc800078e00ff */
[----:B------:R-:W-:Y:S02]  /*b290*/  IMAD.MOV R3, RZ, RZ, -R3 ;  /* 0x000000ffff037224 */ /* 0x000fe400078e0a03 */
[----:B------:R-:W-:Y:S02]  /*b2a0*/  @!P6 IMAD.IADD R218, R218, 0x1, -R5 ;  /* 0x00000001dadae824 */ /* 0x000fe400078e0a05 */
[----:B------:R-:W-:Y:S02]  /*b2b0*/  IMAD.MOV R11, RZ, RZ, -R11 ;  /* 0x000000ffff0b7224 */ /* 0x000fe400078e0a0b */
[C---:B------:R-:W-:Y:S01]  /*b2c0*/  IMAD R226, R5.reuse, R3, R226 ;  /* 0x0000000305e27224 */ /* 0x040fe200078e02e2 */
[----:B------:R-:W-:Y:S01]  /*b2d0*/  ISETP.GT.U32.AND P6, PT, R5, R218, PT ;  /* 0x000000da0500720c */ /* 0x000fe20003fc4070 */
[----:B------:R-:W-:-:S04]  /*b2e0*/  IMAD.HI.U32 R0, R2, R242, RZ ;  /* 0x000000f202007227 */ /* 0x000fc800078e00ff */
[--C-:B------:R-:W-:Y:S01]  /*b2f0*/  @!P1 IMAD.IADD R202, R202, 0x1, -R5.reuse ;  /* 0x00000001caca9824 */ /* 0x100fe200078e0a05 */
[----:B------:R-:W-:Y:S01]  /*b300*/  ISETP.GE.AND P1, PT, R151, RZ, PT ;  /* 0x000000ff9700720c */ /* 0x000fe20003f26270 */
[----:B------:R-:W-:Y:S01]  /*b310*/  @!P2 IMAD.IADD R210, R210, 0x1, -R5 ;  /* 0x00000001d2d2a824 */ /* 0x000fe200078e0a05 */
[C---:B------:R-:W-:Y:S01]  /*b320*/  ISETP.GT.U32.AND P2, PT, R5.reuse, R226, PT ;  /* 0x000000e20500720c */ /* 0x040fe20003f44070 */
[C---:B------:R-:W-:Y:S02]  /*b330*/  IMAD R234, R5.reuse, R11, R234 ;  /* 0x0000000b05ea7224 */ /* 0x040fe400078e02ea */
[----:B------:R-:W-:Y:S02]  /*b340*/  IMAD.MOV R0, RZ, RZ, -R0 ;  /* 0x000000ffff007224 */ /* 0x000fe400078e0a00 */
[----:B------:R-:W-:Y:S01]  /*b350*/  @!P4 IMAD.MOV R202, RZ, RZ, -R202 ;  /* 0x000000ffffcac224 */ /* 0x000fe200078e0aca */
[C---:B------:R-:W-:Y:S01]  /*b360*/  ISETP.GT.U32.AND P4, PT, R5.reuse, R234, PT ;  /* 0x000000ea0500720c */ /* 0x040fe20003f84070 */
[----:B------:R-:W-:-:S02]  /*b370*/  IMAD R242, R5, R0, R242 ;  /* 0x0000000005f27224 */ /* 0x000fc400078e02f2 */
[----:B------:R-:W-:Y:S01]  /*b380*/  @!P3 IMAD.MOV R194, RZ, RZ, -R194 ;  /* 0x000000ffffc2b224 */ /* 0x000fe200078e0ac2 */
[----:B------:R-:W-:Y:S01]  /*b390*/  ISETP.GE.AND P3, PT, R143, RZ, PT ;  /* 0x000000ff8f00720c */ /* 0x000fe20003f66270 */
[----:B------:R-:W-:Y:S02]  /*b3a0*/  VIADD R143, R4, 0x1c ;  /* 0x0000001c048f7836 */ /* 0x000fe40000000000 */
[--C-:B------:R-:W-:Y:S01]  /*b3b0*/  @!P6 IMAD.IADD R218, R218, 0x1, -R5.reuse ;  /* 0x00000001dadae824 */ /* 0x100fe200078e0a05 */
[----:B------:R-:W-:Y:S01]  /*b3c0*/  ISETP.GT.U32.AND P6, PT, R5, R242, PT ;  /* 0x000000f20500720c */ /* 0x000fe20003fc4070 */
[--C-:B------:R-:W-:Y:S01]  /*b3d0*/  @!P2 IMAD.IADD R226, R226, 0x1, -R5.reuse ;  /* 0x00000001e2e2a824 */ /* 0x100fe200078e0a05 */
[----:B------:R-:W-:Y:S01]  /*b3e0*/  IABS R250, R143 ;  /* 0x0000008f00fa7213 */ /* 0x000fe20000000000 */
[----:B------:R-:W-:Y:S01]  /*b3f0*/  VIADD R151, R4, 0x1b ;  /* 0x0000001b04977836 */ /* 0x000fe20000000000 */
[----:B------:R-:W-:Y:S01]  /*b400*/  ISETP.GE.AND P2, PT, R143, RZ, PT ;  /* 0x000000ff8f00720c */ /* 0x000fe20003f46270 */
[----:B------:R-:W-:Y:S01]  /*b410*/  @!P4 IMAD.IADD R234, R234, 0x1, -R5 ;  /* 0x00000001eaeac824 */ /* 0x000fe200078e0a05 */
[----:B------:R-:W-:Y:S01]  /*b420*/  ISETP.GT.U32.AND P4, PT, R5, R226, PT ;  /* 0x000000e20500720c */ /* 0x000fe20003f84070 */
[----:B------:R-:W-:Y:S01]  /*b430*/  IMAD.HI.U32 R3, R2, R250, RZ ;  /* 0x000000fa02037227 */ /* 0x000fe200078e00ff */
[----:B------:R-:W-:-:S03]  /*b440*/  IABS R11, R151 ;  /* 0x00000097000b7213 */ /* 0x000fc60000000000 */
[----:B------:R-:W-:Y:S02]  /*b450*/  IMAD.MOV R3, RZ, RZ, -R3 ;  /* 0x000000ffff037224 */ /* 0x000fe400078e0a03 */
[----:B------:R-:W-:Y:S01]  /*b460*/  @!P6 IMAD.IADD R242, R242, 0x1, -R5 ;  /* 0x00000001f2f2e824 */ /* 0x000fe200078e0a05 */
[----:B------:R-:W-:Y:S01]  /*b470*/  ISETP.GT.U32.AND P6, PT, R5, R234, PT ;  /* 0x000000ea0500720c */ /* 0x000fe20003fc4070 */
[----:B------:R-:W-:-:S04]  /*b480*/  IMAD.HI.U32 R0, R2, R11, RZ ;  /* 0x0000000b02007227 */ /* 0x000fc800078e00ff */
[C---:B------:R-:W-:Y:S02]  /*b490*/  IMAD R250, R5.reuse, R3, R250 ;  /* 0x0000000305fa7224 */ /* 0x040fe400078e02fa */
[----:B------:R-:W-:Y:S02]  /*b4a0*/  IMAD.MOV R0, RZ, RZ, -R0 ;  /* 0x000000ffff007224 */ /* 0x000fe400078e0a00 */
[----:B------:R-:W-:Y:S01]  /*b4b0*/  @!P5 IMAD.MOV R210, RZ, RZ, -R210 ;  /* 0x000000ffffd2d224 */ /* 0x000fe200078e0ad2 */
[----:B------:R-:W-:Y:S01]  /*b4c0*/  ISETP.GE.AND P5, PT, R128, RZ, PT ;  /* 0x000000ff8000720c */ /* 0x000fe20003fa6270 */
[----:B------:R-:W-:Y:S01]  /*b4d0*/  @!P4 IMAD.IADD R226, R226, 0x1, -R5 ;  /* 0x00000001e2e2c824 */ /* 0x000fe200078e0a05 */
[----:B------:R-:W-:Y:S01]  /*b4e0*/  ISETP.GT.U32.AND P4, PT, R5, R250, PT ;  /* 0x000000fa0500720c */ /* 0x000fe20003f84070 */
[C---:B------:R-:W-:Y:S02]  /*b4f0*/  VIADD R112, R4.reuse, 0x1a ;  /* 0x0000001a04707836 */ /* 0x040fe40000000000 */
[----:B------:R-:W-:-:S02]  /*b500*/  VIADD R128, R4, 0x18 ;  /* 0x0000001804807836 */ /* 0x000fc40000000000 */
[C---:B------:R-:W-:Y:S01]  /*b510*/  IMAD R11, R5.reuse, R0, R11 ;  /* 0x00000000050b7224 */ /* 0x040fe200078e020b */
[----:B------:R-:W-:Y:S01]  /*b520*/  IABS R19, R112 ;  /* 0x0000007000137213 */ /* 0x000fe20000000000 */
[----:B------:R-:W-:Y:S01]  /*b530*/  @!P0 IMAD.MOV R218, RZ, RZ, -R218 ;  /* 0x000000ffffda8224 */ /* 0x000fe200078e0ada */
[C---:B------:R-:W-:Y:S01]  /*b540*/  ISETP.GT.U32.AND P0, PT, R5.reuse, R242, PT ;  /* 0x000000f20500720c */ /* 0x040fe20003f04070 */
[----:B------:R-:W-:Y:S01]  /*b550*/  @!P6 IMAD.IADD R234, R234, 0x1, -R5 ;  /* 0x00000001eaeae824 */ /* 0x000fe200078e0a05 */
[----:B------:R-:W-:Y:S01]  /*b560*/  IABS R49, R128 ;  /* 0x0000008000317213 */ /* 0x000fe20000000000 */
[----:B------:R-:W-:Y:S01]  /*b570*/  VIADD R120, R4, 0x19 ;  /* 0x0000001904787836 */ /* 0x000fe20000000000 */
[----:B------:R-:W-:Y:S01]  /*b580*/  ISETP.GT.U32.AND P6, PT, R5, R11, PT ;  /* 0x0000000b0500720c */ /* 0x000fe20003fc4070 */
[----:B------:R-:W-:-:S03]  /*b590*/  IMAD.HI.U32 R0, R2, R19, RZ ;  /* 0x0000001302007227 */ /* 0x000fc600078e00ff */
[----:B------:R-:W-:Y:S01]  /*b5a0*/  IABS R34, R120 ;  /* 0x0000007800227213 */ /* 0x000fe20000000000 */
[----:B------:R-:W-:-:S04]  /*b5b0*/  IMAD.HI.U32 R3, R2, R49, RZ ;  /* 0x0000003102037227 */ /* 0x000fc800078e00ff */
[----:B------:R-:W-:Y:S02]  /*b5c0*/  @!P4 IMAD.IADD R250, R250, 0x1, -R5 ;  /* 0x00000001fafac824 */ /* 0x000fe400078e0a05 */
[----:B------:R-:W-:Y:S02]  /*b5d0*/  IMAD.MOV R0, RZ, RZ, -R0 ;  /* 0x000000ffff007224 */ /* 0x000fe400078e0a00 */
[----:B------:R-:W-:Y:S02]  /*b5e0*/  IMAD.MOV R3, RZ, RZ, -R3 ;  /* 0x000000ffff037224 */ /* 0x000fe400078e0a03 */
[----:B------:R-:W-:Y:S01]  /*b5f0*/  @!P3 IMAD.MOV R226, RZ, RZ, -R226 ;  /* 0x000000ffffe2b224 */ /* 0x000fe200078e0ae2 */
[C---:B------:R-:W-:Y:S01]  /*b600*/  ISETP.GT.U32.AND P3, PT, R5.reuse, R250, PT ;  /* 0x000000fa0500720c */ /* 0x040fe20003f64070 */
[----:B------:R-:W-:Y:S02]  /*b610*/  IMAD R19, R5, R0, R19 ;  /* 0x0000000005137224 */ /* 0x000fe400078e0213 */
[----:B------:R-:W-:Y:S01]  /*b620*/  @!P0 IMAD.IADD R242, R242, 0x1, -R5 ;  /* 0x00000001f2f28824 */ /* 0x000fe200078e0a05 */
[----:B------:R-:W-:Y:S01]  /*b630*/  ISETP.GE.AND P0, PT, R151, RZ, PT ;  /* 0x000000ff9700720c */ /* 0x000fe20003f06270 */
[----:B------:R-:W-:Y:S01]  /*b640*/  IMAD.HI.U32 R0, R2, R34, RZ ;  /* 0x0000002202007227 */ /* 0x000fe200078e00ff */
[----:B------:R-:W-:-:S03]  /*b650*/  ISETP.GT.U32.AND P4, PT, R5, R19, PT ;  /* 0x000000130500720c */ /* 0x000fc60003f84070 */
[----:B------:R-:W-:Y:S01]  /*b660*/  @!P6 IMAD.IADD R11, R11, 0x1, -R5 ;  /* 0x000000010b0be824 */ /* 0x000fe200078e0a05 */
[----:B------:R-:W-:Y:S01]  /*b670*/  ISETP.GE.AND P6, PT, R112, RZ, PT ;  /* 0x000000ff7000720c */ /* 0x000fe20003fc6270 */
[C---:B------:R-:W-:Y:S02]  /*b680*/  IMAD R49, R5.reuse, R3, R49 ;  /* 0x0000000305317224 */ /* 0x040fe400078e0231 */
[----:B------:R-:W-:Y:S02]  /*b690*/  IMAD.MOV R0, RZ, RZ, -R0 ;  /* 0x000000ffff007224 */ /* 0x000fe400078e0a00 */
[----:B------:R-:W-:Y:S01]  /*b6a0*/  @!P1 IMAD.MOV R234, RZ, RZ, -R234 ;  /* 0x000000ffffea9224 */ /* 0x000fe200078e0aea */
[C---:B------:R-:W-:Y:S01]  /*b6b0*/  ISETP.GT.U32.AND P1, PT, R5.reuse, R11, PT ;  /* 0x0000000b0500720c */ /* 0x040fe20003f24070 */
[----:B------:R-:W-:Y:S01]  /*b6c0*/  @!P5 IMAD.MOV R242, RZ, RZ, -R242 ;  /* 0x000000fffff2d224 */ /* 0x000fe200078e0af2 */
[C---:B------:R-:W-:Y:S01]  /*b6d0*/  ISETP.GT.U32.AND P5, PT, R5.reuse, R49, PT ;  /* 0x000000310500720c */ /* 0x040fe20003fa4070 */
[----:B------:R-:W-:-:S02]  /*b6e0*/  IMAD R34, R5, R0, R34 ;  /* 0x0000000005227224 */ /* 0x000fc400078e0222 */
[--C-:B------:R-:W-:Y:S02]  /*b6f0*/  @!P3 IMAD.IADD R250, R250, 0x1, -R5.reuse ;  /* 0x00000001fafab824 */ /* 0x100fe400078e0a05 */
[C---:B------:R-:W-:Y:S01]  /*b700*/  VIADD R143, R4.reuse, 0x17 ;  /* 0x00000017048f7836 */ /* 0x040fe20000000000 */
[----:B------:R-:W-:Y:S01]  /*b710*/  ISETP.GT.U32.AND P3, PT, R5, R34, PT ;  /* 0x000000220500720c */ /* 0x000fe20003f64070 */
[----:B------:R-:W-:Y:S02]  /*b720*/  VIADD R151, R4, 0x16 ;  /* 0x0000001604977836 */ /* 0x000fe40000000000 */
[----:B------:R-:W-:Y:S01]  /*b730*/  IMAD.HI.U32 R15, R2, R97, RZ ;  /* 0x00000061020f7227 */ /* 0x000fe200078e00ff */
[----:B------:R-:W-:Y:S02]  /*b740*/  IABS R65, R143 ;  /* 0x0000008f00417213 */ /* 0x000fe40000000000 */
[----:B------:R-:W-:Y:S01]  /*b750*/  IABS R81, R151 ;  /* 0x0000009700517213 */ /* 0x000fe20000000000 */
[----:B------:R-:W-:-:S02]  /*b760*/  @!P1 IMAD.IADD R11, R11, 0x1, -R5 ;  /* 0x000000010b0b9824 */ /* 0x000fc400078e0a05 */
[----:B------:R-:W-:Y:S02]  /*b770*/  @!P5 IMAD.IADD R49, R49, 0x1, -R5 ;  /* 0x000000013131d824 */ /* 0x000fe400078e0a05 */
[----:B------:R-:W-:Y:S02]  /*b780*/  @!P0 IMAD.MOV R11, RZ, RZ, -R11 ;  /* 0x000000ffff0b8224 */ /* 0x000fe400078e0a0b */
[----:B------:R-:W-:Y:S01]  /*b790*/  IMAD.HI.U32 R0, R2, R65, RZ ;  /* 0x0000004102007227 */ /* 0x000fe200078e00ff */
[----:B------:R-:W-:-:S03]  /*b7a0*/  ISETP.GT.U32.AND P0, PT, R5, R49, PT ;  /* 0x000000310500720c */ /* 0x000fc60003f04070 */
[--C-:B------:R-:W-:Y:S01]  /*b7b0*/  @!P3 IMAD.IADD R34, R34, 0x1, -R5.reuse ;  /* 0x000000012222b824 */ /* 0x100fe200078e0a05 */
[----:B------:R-:W-:Y:S01]  /*b7c0*/  ISETP.GE.AND P3, PT, R143, RZ, PT ;  /* 0x000000ff8f00720c */ /* 0x000fe20003f66270 */
[----:B------:R-:W-:Y:S02]  /*b7d0*/  @!P4 IMAD.IADD R19, R19, 0x1, -R5 ;  /* 0x000000011313c824 */ /* 0x000fe400078e0a05 */
[----:B------:R-:W-:Y:S01]  /*b7e0*/  IMAD.MOV R0, RZ, RZ, -R0 ;  /* 0x000000ffff007224 */ /* 0x000fe200078e0a00 */
[C---:B------:R-:W-:Y:S01]  /*b7f0*/  ISETP.GT.U32.AND P5, PT, R5.reuse, R34, PT ;  /* 0x000000220500720c */ /* 0x040fe20003fa4070 */
[----:B------:R-:W-:Y:S01]  /*b800*/  IMAD.MOV R15, RZ, RZ, -R15 ;  /* 0x000000ffff0f7224 */ /* 0x000fe200078e0a0f */
[C---:B------:R-:W-:Y:S01]  /*b810*/  ISETP.GT.U32.AND P4, PT, R5.reuse, R19, PT ;  /* 0x000000130500720c */ /* 0x040fe20003f84070 */
[C---:B------:R-:W-:Y:S02]  /*b820*/  IMAD R65, R5.reuse, R0, R65 ;  /* 0x0000000005417224 */ /* 0x040fe400078e0241 */
[----:B------:R-:W-:-:S02]  /*b830*/  IMAD R97, R5, R15, R97 ;  /* 0x0000000f05617224 */ /* 0x000fc400078e0261 */
[----:B------:R-:W-:Y:S01]  /*b840*/  IMAD.HI.U32 R0, R2, R81, RZ ;  /* 0x0000005102007227 */ /* 0x000fe200078e00ff */
[----:B------:R-:W-:-:S03]  /*b850*/  ISETP.GT.U32.AND P1, PT, R5, R65, PT ;  /* 0x000000410500720c */ /* 0x000fc60003f24070 */
[----:B------:R-:W-:Y:S01]  /*b860*/  @!P2 IMAD.MOV R250, RZ, RZ, -R250 ;  /* 0x000000fffffaa224 */ /* 0x000fe200078e0afa */
[----:B------:R-:W-:Y:S01]  /*b870*/  ISETP.GE.AND P2, PT, R120, RZ, PT ;  /* 0x000000ff7800720c */ /* 0x000fe20003f46270 */
[----:B------:R-:W-:Y:S01]  /*b880*/  @!P0 IMAD.IADD R49, R49, 0x1, -R5 ;  /* 0x0000000131318824 */ /* 0x000fe200078e0a05 */
[C---:B------:R-:W-:Y:S01]  /*b890*/  ISETP.GT.U32.AND P0, PT, R5.reuse, R97, PT ;  /* 0x000000610500720c */ /* 0x040fe20003f04070 */
[----:B------:R-:W-:Y:S02]  /*b8a0*/  IMAD.MOV R0, RZ, RZ, -R0 ;  /* 0x000000ffff007224 */ /* 0x000fe400078e0a00 */
[C---:B------:R-:W-:Y:S02]  /*b8b0*/  VIADD R120, R4.reuse, 0x13 ;  /* 0x0000001304787836 */ /* 0x040fe40000000000 */
[----:B------:R-:W-:Y:S02]  /*b8c0*/  VIADD R89, R4, 0x14 ;  /* 0x0000001404597836 */ /* 0x000fe40000000000 */
[----:B------:R-:W-:Y:S01]  /*b8d0*/  IMAD R81, R5, R0, R81 ;  /* 0x0000000005517224 */ /* 0x000fe200078e0251 */
[----:B------:R-:W-:Y:S01]  /*b8e0*/  IABS R0, R120 ;  /* 0x0000007800007213 */ /* 0x000fe20000000000 */
[--C-:B------:R-:W-:Y:S01]  /*b8f0*/  @!P5 IMAD.IADD R34, R34, 0x1, -R5.reuse ;  /* 0x000000012222d824 */ /* 0x100fe200078e0a05 */
[----:B------:R-:W-:Y:S01]  /*b900*/  IABS R3, R89 ;  /* 0x0000005900037213 */ /* 0x000fe20000000000 */
[----:B------:R-:W-:Y:S01]  /*b910*/  @!P4 IMAD.IADD R19, R19, 0x1, -R5 ;  /* 0x000000011313c824 */ /* 0x000fe200078e0a05 */
[----:B------:R-:W-:Y:S01]  /*b920*/  ISETP.GE.AND P5, PT, R151, RZ, PT ;  /* 0x000000ff9700720c */ /* 0x000fe20003fa6270 */
[----:B------:R-:W-:Y:S01]  /*b930*/  VIADD R151, R4, 0x12 ;  /* 0x0000001204977836 */ /* 0x000fe20000000000 */
[----:B------:R-:W-:Y:S01]  /*b940*/  ISETP.GE.AND P4, PT, R128, RZ, PT ;  /* 0x000000ff8000720c */ /* 0x000fe20003f86270 */
        /* <DEDUP_REMOVED lines=9> */
[----:B------:R-:W-:-:S04]  /*b9e0*/  IMAD.HI.U32 R0, R2, R143, RZ ;  /* 0x0000008f02007227 */ /* 0x000fc800078e00ff */
[----:B------:R-:W-:Y:S01]  /*b9f0*/  @!P6 IMAD.MOV R19, RZ, RZ, -R19 ;  /* 0x000000ffff13e224 */ /* 0x000fe200078e0a13 */
[C---:B------:R-:W-:Y:S01]  /*ba00*/  ISETP.GT.U32.AND P6, PT, R5.reuse, R81, PT ;  /* 0x000000510500720c */ /* 0x040fe20003fc4070 */
[----:B------:R-:W-:Y:S02]  /*ba10*/  IMAD R112, R5, R112, R3 ;  /* 0x0000007005707224 */ /* 0x000fe400078e0203 */
[----:B------:R-:W-:Y:S02]  /*ba20*/  IMAD.MOV R0, RZ, RZ, -R0 ;  /* 0x000000ffff007224 */ /* 0x000fe400078e0a00 */
[----:B------:R-:W-:Y:S01]  /*ba30*/  @!P1 IMAD.IADD R65, R65, 0x1, -R5 ;  /* 0x0000000141419824 */ /* 0x000fe200078e0a05 */
[C---:B------:R-:W-:Y:S01]  /*ba40*/  ISETP.GT.U32.AND P0, PT, R5.reuse, R112, PT ;  /* 0x000000700500720c */ /* 0x040fe20003f04070 */
[----:B------:R-:W-:Y:S02]  /*ba50*/  IMAD R143, R5, R0, R143 ;  /* 0x00000000058f7224 */ /* 0x000fe400078e028f */
[----:B------:R-:W-:Y:S01]  /*ba60*/  @!P2 IMAD.IADD R97, R97, 0x1, -R5 ;  /* 0x000000016161a824 */ /* 0x000fe200078e0a05 */
[C---:B------:R-:W-:Y:S01]  /*ba70*/  ISETP.GT.U32.AND P1, PT, R5.reuse, R65, PT ;  /* 0x000000410500720c */ /* 0x040fe20003f24070 */
[----:B------:R-:W-:Y:S01]  /*ba80*/  @!P4 IMAD.MOV R49, RZ, RZ, -R49 ;  /* 0x000000ffff31c224 */ /* 0x000fe200078e0a31 */
[----:B------:R-:W-:Y:S01]  /*ba90*/  ISETP.GT.U32.AND P2, PT, R5, R143, PT ;  /* 0x0000008f0500720c */ /* 0x000fe20003f44070 */
[----:B------:R-:W-:Y:S01]  /*baa0*/  @!P6 IMAD.IADD R81, R81, 0x1, -R5 ;  /* 0x000000015151e824 */ /* 0x000fe200078e0a05 */
[----:B------:R-:W-:Y:S01]  /*bab0*/  ISETP.GT.U32.AND P4, PT, R5, R128, PT ;  /* 0x000000800500720c */ /* 0x000fe20003f84070 */
[----:B0-----:R-:W-:-:S02]  /*bac0*/  VIADD R7, R4, 0xb ;  /* 0x0000000b04077836 */ /* 0x001fc40000000000 */
[----:B-1----:R-:W-:Y:S01]  /*bad0*/  VIADD R27, R4, 0x5 ;  /* 0x00000005041b7836 */ /* 0x002fe20000000000 */
[----:B------:R-:W-:Y:S01]  /*bae0*/  ISETP.GT.U32.AND P6, PT, R5, R81, PT ;  /* 0x000000510500720c */ /* 0x000fe20003fc4070 */
[--C-:B------:R-:W-:Y:S01]  /*baf0*/  @!P0 IMAD.IADD R112, R112, 0x1, -R5.reuse ;  /* 0x0000000170708824 */ /* 0x100fe200078e0a05 */
[----:B------:R-:W-:Y:S01]  /*bb00*/  ISETP.GE.AND P0, PT, R151, RZ, PT ;  /* 0x000000ff9700720c */ /* 0x000fe20003f06270 */
[C---:B------:R-:W-:Y:S01]  /*bb10*/  VIADD R151, R4.reuse, 0x10 ;  /* 0x0000001004977836 */ /* 0x040fe20000000000 */
[----:B------:R-:W-:Y:S01]  /*bb20*/  IABS R182, R27 ;  /* 0x0000001b00b67213 */ /* 0x000fe20000000000 */
[--C-:B------:R-:W-:Y:S01]  /*bb30*/  @!P1 IMAD.IADD R65, R65, 0x1, -R5.reuse ;  /* 0x0000000141419824 */ /* 0x100fe200078e0a05 */
[----:B------:R-:W-:Y:S01]  /*bb40*/  ISETP.GE.AND P1, PT, R73, RZ, PT ;  /* 0x000000ff4900720c */ /* 0x000fe20003f26270 */
[----:B------:R-:W-:Y:S01]  /*bb50*/  @!P2 IMAD.IADD R143, R143, 0x1, -R5 ;  /* 0x000000018f8fa824 */ /* 0x000fe200078e0a05 */
[----:B------:R-:W-:Y:S01]  /*bb60*/  IABS R174, R151 ;  /* 0x0000009700ae7213 */ /* 0x000fe20000000000 */
[----:B------:R-:W-:Y:S01]  /*bb70*/  @!P3 IMAD.MOV R65, RZ, RZ, -R65 ;  /* 0x000000ffff41b224 */ /* 0x000fe200078e0a41 */
[----:B------:R-:W-:Y:S01]  /*bb80*/  ISETP.GE.AND P3, PT, R89, RZ, PT ;  /* 0x000000ff5900720c */ /* 0x000fe20003f66270 */
[----:B------:R-:W-:Y:S01]  /*bb90*/  VIADD R89, R4, 0x11 ;  /* 0x0000001104597836 */ /* 0x000fe20000000000 */
[----:B------:R-:W-:Y:S01]  /*bba0*/  ISETP.GT.U32.AND P2, PT, R5, R143, PT ;  /* 0x0000008f0500720c */ /* 0x000fe20003f44070 */
[----:B------:R-:W-:-:S03]  /*bbb0*/  IMAD.HI.U32 R3, R2, R174, RZ ;  /* 0x000000ae02037227 */ /* 0x000fc600078e00ff */
[----:B------:R-:W-:Y:S01]  /*bbc0*/  IABS R159, R89 ;  /* 0x00000059009f7213 */ /* 0x000fe20000000000 */
[----:B------:R-:W-:Y:S01]  /*bbd0*/  @!P6 IMAD.IADD R81, R81, 0x1, -R5 ;  /* 0x000000015151e824 */ /* 0x000fe200078e0a05 */
[----:B------:R-:W-:Y:S01]  /*bbe0*/  ISETP.GE.AND P6, PT, R120, RZ, PT ;  /* 0x000000ff7800720c */ /* 0x000fe20003fc6270 */
[----:B------:R-:W-:Y:S02]  /*bbf0*/  IMAD.MOV R3, RZ, RZ, -R3 ;  /* 0x000000ffff037224 */ /* 0x000fe400078e0a03 */
[----:B------:R-:W-:Y:S01]  /*bc00*/  @!P5 IMAD.MOV R81, RZ, RZ, -R81 ;  /* 0x000000ffff51d224 */ /* 0x000fe200078e0a51 */
[C---:B------:R-:W-:Y:S01]  /*bc10*/  ISETP.GT.U32.AND P5, PT, R5.reuse, R112, PT ;  /* 0x000000700500720c */ /* 0x040fe20003fa4070 */
[----:B------:R-:W-:Y:S02]  /*bc20*/  IMAD R174, R5, R3, R174 ;  /* 0x0000000305ae7224 */ /* 0x000fe400078e02ae */
[----:B------:R-:W-:Y:S02]  /*bc30*/  VIADD R120, R4, 0xf ;  /* 0x0000000f04787836 */ /* 0x000fe40000000000 */
[----:B------:R-:W-:-:S03]  /*bc40*/  IMAD.HI.U32 R0, R2, R159, RZ ;  /* 0x0000009f02007227 */ /* 0x000fc600078e00ff */
[----:B------:R-:W-:Y:S01]  /*bc50*/  IABS R190, R120 ;  /* 0x0000007800be7213 */ /* 0x000fe20000000000 */
[--C-:B------:R-:W-:Y:S01]  /*bc60*/  @!P2 IMAD.IADD R143, R143, 0x1, -R5.reuse ;  /* 0x000000018f8fa824 */ /* 0x100fe200078e0a05 */
[C---:B------:R-:W-:Y:S01]  /*bc70*/  ISETP.GT.U32.AND P2, PT, R5.reuse, R174, PT ;  /* 0x000000ae0500720c */ /* 0x040fe20003f44070 */
[----:B------:R-:W-:Y:S02]  /*bc80*/  IMAD.MOV R0, RZ, RZ, -R0 ;  /* 0x000000ffff007224 */ /* 0x000fe400078e0a00 */
[----:B------:R-:W-:Y:S02]  /*bc90*/  @!P4 IMAD.IADD R128, R128, 0x1, -R5 ;  /* 0x000000018080c824 */ /* 0x000fe400078e0a05 */
[C---:B------:R-:W-:Y:S02]  /*bca0*/  IMAD R159, R5.reuse, R0, R159 ;  /* 0x00000000059f7224 */ /* 0x040fe400078e029f */
[----:B------:R-:W-:Y:S01]  /*bcb0*/  IMAD.HI.U32 R0, R2, R190, RZ ;  /* 0x000000be02007227 */ /* 0x000fe200078e00ff */
[----:B------:R-:W-:-:S03]  /*bcc0*/  ISETP.GT.U32.AND P4, PT, R5, R128, PT ;  /* 0x000000800500720c */ /* 0x000fc60003f84070 */
[--C-:B------:R-:W-:Y:S01]  /*bcd0*/  @!P5 IMAD.IADD R112, R112, 0x1, -R5.reuse ;  /* 0x000000017070d824 */ /* 0x100fe200078e0a05 */
[----:B------:R-:W-:Y:S01]  /*bce0*/  ISETP.GE.AND P5, PT, R151, RZ, PT ;  /* 0x000000ff9700720c */ /* 0x000fe20003fa6270 */
[----:B------:R-:W-:Y:S02]  /*bcf0*/  VIADD R151, R4, 0xe ;  /* 0x0000000e04977836 */ /* 0x000fe40000000000 */
[----:B------:R-:W-:Y:S02]  /*bd00*/  IMAD.MOV R0, RZ, RZ, -R0 ;  /* 0x000000ffff007224 */ /* 0x000fe400078e0a00 */
[----:B------:R-:W-:Y:S01]  /*bd10*/  @!P3 IMAD.MOV R112, RZ, RZ, -R112 ;  /* 0x000000ffff70b224 */ /* 0x000fe200078e0a70 */
[----:B------:R-:W-:Y:S01]  /*bd20*/  ISETP.GE.AND P3, PT, R120, RZ, PT ;  /* 0x000000ff7800720c */ /* 0x000fe20003f66270 */
[----:B------:R-:W-:Y:S01]  /*bd30*/  VIADD R120, R4, 0xd ;  /* 0x0000000d04787836 */ /* 0x000fe20000000000 */
[----:B------:R-:W-:Y:S01]  /*bd40*/  IABS R15, R151 ;  /* 0x00000097000f7213 */ /* 0x000fe20000000000 */
[----:B------:R-:W-:-:S02]  /*bd50*/  @!P2 IMAD.IADD R174, R174, 0x1, -R5 ;  /* 0x00000001aeaea824 */ /* 0x000fc400078e0a05 */
[C---:B------:R-:W-:Y:S01]  /*bd60*/  IMAD R190, R5.reuse, R0, R190 ;  /* 0x0000000005be7224 */ /* 0x040fe200078e02be */
[----:B------:R-:W-:Y:S01]  /*bd70*/  IABS R222, R120 ;  /* 0x0000007800de7213 */ /* 0x000fe20000000000 */
[----:B------:R-:W-:Y:S01]  /*bd80*/  @!P0 IMAD.MOV R143, RZ, RZ, -R143 ;  /* 0x000000ffff8f8224 */ /* 0x000fe200078e0a8f */
[C---:B------:R-:W-:Y:S01]  /*bd90*/  ISETP.GT.U32.AND P2, PT, R5.reuse, R174, PT ;  /* 0x000000ae0500720c */ /* 0x040fe20003f44070 */
[----:B------:R-:W-:Y:S01]  /*bda0*/  IMAD.HI.U32 R206, R2, R15, RZ ;  /* 0x0000000f02ce7227 */ /* 0x000fe200078e00ff */
[C---:B------:R-:W-:Y:S02]  /*bdb0*/  ISETP.GT.U32.AND P0, PT, R5.reuse, R190, PT ;  /* 0x000000be0500720c */ /* 0x040fe40003f04070 */
[----:B------:R-:W-:Y:S01]  /*bdc0*/  IABS R0, R7 ;  /* 0x0000000700007213 */ /* 0x000fe20000000000 */
[----:B------:R-:W-:Y:S01]  /*bdd0*/  @!P4 IMAD.IADD R128, R128, 0x1, -R5 ;  /* 0x000000018080c824 */ /* 0x000fe200078e0a05 */
[----:B------:R-:W-:Y:S01]  /*bde0*/  ISETP.GT.U32.AND P4, PT, R5, R159, PT ;  /* 0x0000009f0500720c */ /* 0x000fe20003f84070 */
[----:B------:R-:W-:-:S04]  /*bdf0*/  IMAD.HI.U32 R3, R2, R222, RZ ;  /* 0x000000de02037227 */ /* 0x000fc800078e00ff */
[----:B------:R-:W-:Y:S02]  /*be00*/  IMAD.MOV R206, RZ, RZ, -R206 ;  /* 0x000000ffffce7224 */ /* 0x000fe400078e0ace */
[----:B------:R-:W-:Y:S01]  /*be10*/  @!P6 IMAD.MOV R128, RZ, RZ, -R128 ;  /* 0x000000ffff80e224 */ /* 0x000fe200078e0a80 */
[----:B------:R-:W-:Y:S01]  /*be20*/  ISETP.GE.AND P6, PT, R151, RZ, PT ;  /* 0x000000ff9700720c */ /* 0x000fe20003fc6270 */
[----:B------:R-:W-:Y:S02]  /*be30*/  IMAD.MOV R3, RZ, RZ, -R3 ;  /* 0x000000ffff037224 */ /* 0x000fe400078e0a03 */
[C---:B------:R-:W-:Y:S02]  /*be40*/  IMAD R206, R5.reuse, R206, R15 ;  /* 0x000000ce05ce7224 */ /* 0x040fe400078e020f */
[----:B------:R-:W-:Y:S02]  /*be50*/  VIADD R151, R4, 0xc ;  /* 0x0000000c04977836 */ /* 0x000fe40000000000 */
[----:B------:R-:W-:-:S02]  /*be60*/  IMAD R222, R5, R3, R222 ;  /* 0x0000000305de7224 */ /* 0x000fc400078e02de */
[--C-:B------:R-:W-:Y:S01]  /*be70*/  @!P2 IMAD.IADD R174, R174, 0x1, -R5.reuse ;  /* 0x00000001aeaea824 */ /* 0x100fe200078e0a05 */
[C---:B------:R-:W-:Y:S01]  /*be80*/  ISETP.GT.U32.AND P2, PT, R5.reuse, R206, PT ;  /* 0x000000ce0500720c */ /* 0x040fe20003f44070 */
[--C-:B------:R-:W-:Y:S01]  /*be90*/  @!P0 IMAD.IADD R190, R190, 0x1, -R5.reuse ;  /* 0x00000001bebe8824 */ /* 0x100fe200078e0a05 */
[----:B------:R-:W-:Y:S01]  /*bea0*/  IABS R238, R151 ;  /* 0x0000009700ee7213 */ /* 0x000fe20000000000 */
[----:B------:R-:W-:Y:S01]  /*beb0*/  @!P5 IMAD.MOV R174, RZ, RZ, -R174 ;  /* 0x000000ffffaed224 */ /* 0x000fe200078e0aae */
[----:B------:R-:W-:Y:S01]  /*bec0*/  ISETP.GT.U32.AND P5, PT, R5, R222, PT ;  /* 0x000000de0500720c */ /* 0x000fe20003fa4070 */
[----:B------:R-:W-:Y:S01]  /*bed0*/  @!P4 IMAD.IADD R159, R159, 0x1, -R5 ;  /* 0x000000019f9fc824 */ /* 0x000fe200078e0a05 */
[----:B------:R-:W-:Y:S01]  /*bee0*/  ISETP.GT.U32.AND P0, PT, R5, R190, PT ;  /* 0x000000be0500720c */ /* 0x000fe20003f04070 */
[----:B------:R-:W-:-:S03]  /*bef0*/  IMAD.HI.U32 R26, R2, R238, RZ ;  /* 0x000000ee021a7227 */ /* 0x000fc600078e00ff */
[----:B------:R-:W-:Y:S01]  /*bf00*/  ISETP.GT.U32.AND P4, PT, R5, R159, PT ;  /* 0x0000009f0500720c */ /* 0x000fe20003f84070 */
[----:B------:R-:W-:Y:S02]  /*bf10*/  IMAD.MOV R15, RZ, RZ, -R26 ;  /* 0x000000ffff0f7224 */ /* 0x000fe400078e0a1a */
[----:B------:R-:W-:Y:S01]  /*bf20*/  @!P1 IMAD.MOV R97, RZ, RZ, -R97 ;  /* 0x000000ffff619224 */ /* 0x000fe200078e0a61 */
[----:B------:R-:W-:Y:S01]  /*bf30*/  ISETP.GE.AND P1, PT, R89, RZ, PT ;  /* 0x000000ff5900720c */ /* 0x000fe20003f26270 */
[----:B------:R-:W-:Y:S02]  /*bf40*/  VIADD R89, R4, 0xa ;  /* 0x0000000a04597836 */ /* 0x000fe40000000000 */
[----:B------:R-:W-:Y:S02]  /*bf50*/  @!P2 IMAD.IADD R206, R206, 0x1, -R5 ;  /* 0x00000001cecea824 */ /* 0x000fe400078e0a05 */
[----:B------:R-:W-:Y:S01]  /*bf60*/  IMAD.HI.U32 R3, R2, R0, RZ ;  /* 0x0000000002037227 */ /* 0x000fe200078e00ff */
[----:B------:R-:W-:-:S02]  /*bf70*/  IABS R26, R89 ;  /* 0x00000059001a7213 */ /* 0x000fc40000000000 */
[C---:B------:R-:W-:Y:S01]  /*bf80*/  ISETP.GT.U32.AND P2, PT, R5.reuse, R206, PT ;  /* 0x000000ce0500720c */ /* 0x040fe20003f44070 */
[C---:B------:R-:W-:Y:S02]  /*bf90*/  IMAD R238, R5.reuse, R15, R238 ;  /* 0x0000000f05ee7224 */ /* 0x040fe400078e02ee */
[----:B------:R-:W-:Y:S02]  /*bfa0*/  @!P5 IMAD.IADD R222, R222, 0x1, -R5 ;  /* 0x00000001deded824 */ /* 0x000fe400078e0a05 */
[----:B------:R-:W-:Y:S02]  /*bfb0*/  IMAD.MOV R3, RZ, RZ, -R3 ;  /* 0x000000ffff037224 */ /* 0x000fe400078e0a03 */
[----:B------:R-:W-:Y:S01]  /*bfc0*/  @!P0 IMAD.IADD R190, R190, 0x1, -R5 ;  /* 0x00000001bebe8824 */ /* 0x000fe200078e0a05 */
[C---:B------:R-:W-:Y:S01]  /*bfd0*/  ISETP.GT.U32.AND P0, PT, R5.reuse, R238, PT ;  /* 0x000000ee0500720c */ /* 0x040fe20003f04070 */
[C---:B------:R-:W-:Y:S01]  /*bfe0*/  IMAD R0, R5.reuse, R3, R0 ;  /* 0x0000000305007224 */ /* 0x040fe200078e0200 */
[----:B------:R-:W-:Y:S01]  /*bff0*/  ISETP.GT.U32.AND P5, PT, R5, R222, PT ;  /* 0x000000de0500720c */ /* 0x000fe20003fa4070 */
[----:B------:R-:W-:-:S04]  /*c000*/  IMAD.HI.U32 R3, R2, R26, RZ ;  /* 0x0000001a02037227 */ /* 0x000fc800078e00ff */
[----:B------:R-:W-:Y:S01]  /*c010*/  @!P4 IMAD.IADD R159, R159, 0x1, -R5 ;  /* 0x000000019f9fc824 */ /* 0x000fe200078e0a05 */
[----:B------:R-:W-:Y:S01]  /*c020*/  ISETP.GE.AND P4, PT, R120, RZ, PT ;  /* 0x000000ff7800720c */ /* 0x000fe20003f86270 */
[----:B------:R-:W-:Y:S02]  /*c030*/  IMAD.MOV R3, RZ, RZ, -R3 ;  /* 0x000000ffff037224 */ /* 0x000fe400078e0a03 */
[----:B------:R-:W-:Y:S02]  /*c040*/  VIADD R120, R4, 0x9 ;  /* 0x0000000904787836 */ /* 0x000fe40000000000 */
[--C-:B------:R-:W-:Y:S01]  /*c050*/  @!P2 IMAD.IADD R206, R206, 0x1, -R5.reuse ;  /* 0x00000001cecea824 */ /* 0x100fe200078e0a05 */
[C---:B------:R-:W-:Y:S01]  /*c060*/  ISETP.GT.U32.AND P2, PT, R5.reuse, R0, PT ;  /* 0x000000000500720c */ /* 0x040fe20003f44070 */
[----:B------:R-:W-:Y:S01]  /*c070*/  IMAD R26, R5, R3, R26 ;  /* 0x00000003051a7224 */ /* 0x000fe200078e021a */
[----:B------:R-:W-:Y:S01]  /*c080*/  IABS R57, R120 ;  /* 0x0000007800397213 */ /* 0x000fe20000000000 */
[----:B------:R-:W-:-:S02]  /*c090*/  @!P0 IMAD.IADD R238, R238, 0x1, -R5 ;  /* 0x00000001eeee8824 */ /* 0x000fc400078e0a05 */
[----:B------:R-:W-:Y:S01]  /*c0a0*/  @!P5 IMAD.IADD R222, R222, 0x1, -R5 ;  /* 0x00000001deded824 */ /* 0x000fe200078e0a05 */
[C---:B------:R-:W-:Y:S01]  /*c0b0*/  ISETP.GT.U32.AND P5, PT, R5.reuse, R26, PT ;  /* 0x0000001a0500720c */ /* 0x040fe20003fa4070 */
[----:B------:R-:W-:Y:S01]  /*c0c0*/  IMAD.HI.U32 R15, R2, R57, RZ ;  /* 0x00000039020f7227 */ /* 0x000fe200078e00ff */
[----:B------:R-:W-:-:S03]  /*c0d0*/  ISETP.GT.U32.AND P0, PT, R5, R238, PT ;  /* 0x000000ee0500720c */ /* 0x000fc60003f04070 */
[----:B------:R-:W-:Y:S01]  /*c0e0*/  @!P1 IMAD.MOV R159, RZ, RZ, -R159 ;  /* 0x000000ffff9f9224 */ /* 0x000fe200078e0a9f */
[----:B------:R-:W-:Y:S01]  /*c0f0*/  ISETP.GE.AND P1, PT, R151, RZ, PT ;  /* 0x000000ff9700720c */ /* 0x000fe20003f26270 */
[----:B------:R-:W-:Y:S02]  /*c100*/  VIADD R151, R4, 0x8 ;  /* 0x0000000804977836 */ /* 0x000fe40000000000 */
[----:B------:R-:W-:Y:S02]  /*c110*/  IMAD.MOV R15, RZ, RZ, -R15 ;  /* 0x000000ffff0f7224 */ /* 0x000fe400078e0a0f */
[----:B------:R-:W-:Y:S01]  /*c120*/  @!P2 IMAD.IADD R0, R0, 0x1, -R5 ;  /* 0x000000010000a824 */ /* 0x000fe200078e0a05 */
[----:B------:R-:W-:Y:S01]  /*c130*/  IABS R89, R151 ;  /* 0x0000009700597213 */ /* 0x000fe20000000000 */
[----:B------:R-:W-:Y:S01]  /*c140*/  IMAD R57, R5, R15, R57 ;  /* 0x0000000f05397224 */ /* 0x000fe200078e0239 */
[----:B------:R-:W-:Y:S01]  /*c150*/  ISETP.GE.AND P2, PT, R7, RZ, PT ;  /* 0x000000ff0700720c */ /* 0x000fe20003f46270 */
[--C-:B------:R-:W-:Y:S01]  /*c160*/  @!P5 IMAD.IADD R26, R26, 0x1, -R5.reuse ;  /* 0x000000011a1ad824 */ /* 0x100fe200078e0a05 */
[C---:B------:R-:W-:Y:S01]  /*c170*/  ISETP.GT.U32.AND P5, PT, R5.reuse, R0, PT ;  /* 0x000000000500720c */ /* 0x040fe20003fa4070 */
[----:B------:R-:W-:Y:S01]  /*c180*/  @!P0 IMAD.IADD R238, R238, 0x1, -R5 ;  /* 0x00000001eeee8824 */ /* 0x000fe200078e0a05 */
[----:B------:R-:W-:Y:S01]  /*c190*/  ISETP.GT.U32.AND P0, PT, R5, R57, PT ;  /* 0x000000390500720c */ /* 0x000fe20003f04070 */
[----:B------:R-:W-:-:S02]  /*c1a0*/  VIADD R151, R4, 0x7 ;  /* 0x0000000704977836 */ /* 0x000fc40000000000 */
[----:B------:R-:W-:-:S03]  /*c1b0*/  IMAD.HI.U32 R3, R2, R89, RZ ;  /* 0x0000005902037227 */ /* 0x000fc600078e00ff */
[----:B------:R-:W-:Y:S01]  /*c1c0*/  IABS R120, R151 ;  /* 0x0000009700787213 */ /* 0x000fe20000000000 */
[----:B------:R-:W-:Y:S02]  /*c1d0*/  IMAD.MOV R3, RZ, RZ, -R3 ;  /* 0x000000ffff037224 */ /* 0x000fe400078e0a03 */
[C---:B--2---:R-:W-:Y:S02]  /*c1e0*/  VIADD R29, R4.reuse, 0x6 ;  /* 0x00000006041d7836 */ /* 0x044fe40000000000 */
[----:B------:R-:W-:Y:S02]  /*c1f0*/  IMAD R89, R5, R3, R89 ;  /* 0x0000000305597224 */ /* 0x000fe400078e0259 */
[----:B------:R-:W-:Y:S01]  /*c200*/  VIADD R8, R4, 0x4 ;  /* 0x0000000404087836 */ /* 0x000fe20000000000 */
[----:B------:R-:W-:Y:S01]  /*c210*/  IABS R151, R29 ;  /* 0x0000001d00977213 */ /* 0x000fe20000000000 */
[----:B------:R-:W-:-:S03]  /*c220*/  IMAD.HI.U32 R15, R2, R120, RZ ;  /* 0x00000078020f7227 */ /* 0x000fc600078e00ff */
[----:B------:R-:W-:Y:S01]  /*c230*/  IABS R198, R8 ;  /* 0x0000000800c67213 */ /* 0x000fe20000000000 */
[--C-:B------:R-:W-:Y:S01]  /*c240*/  @!P5 IMAD.IADD R0, R0, 0x1, -R5.reuse ;  /* 0x000000010000d824 */ /* 0x100fe200078e0a05 */
[----:B------:R-:W-:Y:S01]  /*c250*/  ISETP.GT.U32.AND P5, PT, R5, R89, PT ;  /* 0x000000590500720c */ /* 0x000fe20003fa4070 */
[----:B------:R-:W-:Y:S02]  /*c260*/  @!P0 IMAD.IADD R57, R57, 0x1, -R5 ;  /* 0x0000000139398824 */ /* 0x000fe400078e0a05 */
[----:B------:R-:W-:Y:S02]  /*c270*/  IMAD.MOV R15, RZ, RZ, -R15 ;  /* 0x000000ffff0f7224 */ /* 0x000fe400078e0a0f */
[----:B------:R-:W-:Y:S01]  /*c280*/  IMAD.HI.U32 R3, R2, R182, RZ ;  /* 0x000000b602037227 */ /* 0x000fe200078e00ff */
[----:B------:R-:W-:-:S03]  /*c290*/  ISETP.GT.U32.AND P0, PT, R5, R57, PT ;  /* 0x000000390500720c */ /* 0x000fc60003f04070 */
[C---:B------:R-:W-:Y:S02]  /*c2a0*/  IMAD R120, R5.reuse, R15, R120 ;  /* 0x0000000f05787224 */ /* 0x040fe400078e0278 */
[----:B------:R-:W-:Y:S01]  /*c2b0*/  @!P3 IMAD.MOV R190, RZ, RZ, -R190 ;  /* 0x000000ffffbeb224 */ /* 0x000fe200078e0abe */
[----:B------:R-:W-:Y:S01]  /*c2c0*/  ISETP.GT.U32.AND P3, PT, R5, R26, PT ;  /* 0x0000001a0500720c */ /* 0x000fe20003f64070 */
[----:B------:R-:W-:Y:S02]  /*c2d0*/  VIADD R21, R4, 0x3 ;  /* 0x0000000304157836 */ /* 0x000fe40000000000 */
[----:B------:R-:W-:Y:S02]  /*c2e0*/  IMAD.MOV R3, RZ, RZ, -R3 ;  /* 0x000000ffff037224 */ /* 0x000fe400078e0a03 */
[----:B------:R-:W-:Y:S01]  /*c2f0*/  IMAD.HI.U32 R73, R2, R151, RZ ;  /* 0x0000009702497227 */ /* 0x000fe200078e00ff */
[----:B------:R-:W-:-:S03]  /*c300*/  IABS R214, R21 ;  /* 0x0000001500d67213 */ /* 0x000fc60000000000 */
[----:B------:R-:W-:-:S04]  /*c310*/  IMAD.HI.U32 R15, R2, R198, RZ ;  /* 0x000000c6020f7227 */ /* 0x000fc800078e00ff */
[----:B------:R-:W-:Y:S02]  /*c320*/  IMAD R182, R5, R3, R182 ;  /* 0x0000000305b67224 */ /* 0x000fe400078e02b6 */
[----:B------:R-:W-:Y:S02]  /*c330*/  IMAD.MOV R73, RZ, RZ, -R73 ;  /* 0x000000ffff497224 */ /* 0x000fe400078e0a49 */
[----:B------:R-:W-:Y:S02]  /*c340*/  IMAD.MOV R3, RZ, RZ, -R15 ;  /* 0x000000ffff037224 */ /* 0x000fe400078e0a0f */
[----:B------:R-:W-:Y:S01]  /*c350*/  @!P5 IMAD.IADD R89, R89, 0x1, -R5 ;  /* 0x000000015959d824 */ /* 0x000fe200078e0a05 */
[C---:B------:R-:W-:Y:S01]  /*c360*/  ISETP.GT.U32.AND P5, PT, R5.reuse, R182, PT ;  /* 0x000000b60500720c */ /* 0x040fe20003fa4070 */
[C---:B------:R-:W-:Y:S02]  /*c370*/  IMAD R151, R5.reuse, R73, R151 ;  /* 0x0000004905977224 */ /* 0x040fe400078e0297 */
[----:B------:R-:W-:-:S02]  /*c380*/  IMAD R198, R5, R3, R198 ;  /* 0x0000000305c67224 */ /* 0x000fc400078e02c6 */
[----:B------:R-:W-:-:S04]  /*c390*/  IMAD.HI.U32 R3, R2, R214, RZ ;  /* 0x000000d602037227 */ /* 0x000fc800078e00ff */
[--C-:B------:R-:W-:Y:S01]  /*c3a0*/  @!P0 IMAD.IADD R57, R57, 0x1, -R5.reuse ;  /* 0x0000000139398824 */ /* 0x100fe200078e0a05 */
[C---:B------:R-:W-:Y:S01]  /*c3b0*/  ISETP.GT.U32.AND P0, PT, R5.reuse, R151, PT ;  /* 0x000000970500720c */ /* 0x040fe20003f04070 */
[----:B------:R-:W-:Y:S01]  /*c3c0*/  @!P3 IMAD.IADD R26, R26, 0x1, -R5 ;  /* 0x000000011a1ab824 */ /* 0x000fe200078e0a05 */
[C---:B------:R-:W-:Y:S01]  /*c3d0*/  ISETP.GT.U32.AND P3, PT, R5.reuse, R120, PT ;  /* 0x000000780500720c */ /* 0x040fe20003f64070 */
[----:B------:R-:W-:Y:S02]  /*c3e0*/  IMAD.MOV R3, RZ, RZ, -R3 ;  /* 0x000000ffff037224 */ /* 0x000fe400078e0a03 */
[C---:B------:R-:W-:Y:S02]  /*c3f0*/  VIADD R23, R4.reuse, 0x1 ;  /* 0x0000000104177836 */ /* 0x040fe40000000000 */
[C---:B------:R-:W-:Y:S02]  /*c400*/  IMAD R214, R5.reuse, R3, R214 ;  /* 0x0000000305d67224 */ /* 0x040fe400078e02d6 */
[----:B------:R-:W-:Y:S01]  /*c410*/  VIADD R25, R4, 0x2 ;  /* 0x0000000204197836 */ /* 0x000fe20000000000 */
[----:B------:R-:W-:Y:S01]  /*c420*/  IABS R7, R23 ;  /* 0x0000001700077213 */ /* 0x000fe20000000000 */
[----:B------:R-:W-:Y:S01]  /*c430*/  @!P5 IMAD.IADD R182, R182, 0x1, -R5 ;  /* 0x00000001b6b6d824 */ /* 0x000fe200078e0a05 */
[----:B------:R-:W-:Y:S01]  /*c440*/  ISETP.GT.U32.AND P5, PT, R5, R214, PT ;  /* 0x000000d60500720c */ /* 0x000fe20003fa4070 */
[----:B------:R-:W-:Y:S01]  /*c450*/  VIADD R73, R4, 0xa ;  /* 0x0000000a04497836 */ /* 0x000fe20000000000 */
[----:B------:R-:W-:Y:S01]  /*c460*/  IABS R15, R25 ;  /* 0x00000019000f7213 */ /* 0x000fe20000000000 */
[----:B------:R-:W-:-:S04]  /*c470*/  IMAD.HI.U32 R3, R2, R246, RZ ;  /* 0x000000f602037227 */ /* 0x000fc800078e00ff */
[----:B------:R-:W-:Y:S01]  /*c480*/  @!P0 IMAD.IADD R151, R151, 0x1, -R5 ;  /* 0x0000000197978824 */ /* 0x000fe200078e0a05 */
[----:B------:R-:W-:Y:S01]  /*c490*/  ISETP.GE.AND P0, PT, R73, RZ, PT ;  /* 0x000000ff4900720c */ /* 0x000fe20003f06270 */
[----:B------:R-:W-:Y:S02]  /*c4a0*/  IMAD.MOV R3, RZ, RZ, -R3 ;  /* 0x000000ffff037224 */ /* 0x000fe400078e0a03 */
[----:B------:R-:W-:Y:S01]  /*c4b0*/  @!P3 IMAD.IADD R120, R120, 0x1, -R5 ;  /* 0x000000017878b824 */ /* 0x000fe200078e0a05 */
[C---:B------:R-:W-:Y:S01]  /*c4c0*/  ISETP.GT.U32.AND P3, PT, R5.reuse, R198, PT ;  /* 0x000000c60500720c */ /* 0x040fe20003f64070 */
[----:B------:R-:W-:Y:S02]  /*c4d0*/  IMAD.MOV.U32 R73, RZ, RZ, R7 ;  /* 0x000000ffff497224 */ /* 0x000fe400078e0007 */
[----:B------:R-:W-:Y:S01]  /*c4e0*/  IMAD R246, R5, R3, R246 ;  /* 0x0000000305f67224 */ /* 0x000fe200078e02f6 */
[----:B------:R-:W2:Y:S01]  /*c4f0*/  LDL.LU R7, [R1+0xf94] ;  /* 0x000f940001077983 */ /* 0x000ea20000300800 */
[----:B------:R-:W-:-:S04]  /*c500*/  IMAD.HI.U32 R3, R2, R15, RZ ;  /* 0x0000000f02037227 */ /* 0x000fc800078e00ff */
[----:B------:R-:W-:Y:S01]  /*c510*/  @!P1 IMAD.MOV R238, RZ, RZ, -R238 ;  /* 0x000000ffffee9224 */ /* 0x000fe200078e0aee */
[----:B------:R-:W-:Y:S01]  /*c520*/  ISETP.GT.U32.AND P1, PT, R5, R182, PT ;  /* 0x000000b60500720c */ /* 0x000fe20003f24070 */
[----:B------:R-:W-:-:S04]  /*c530*/  IMAD.HI.U32 R2, R2, R73, RZ ;  /* 0x0000004902027227 */ /* 0x000fc800078e00ff */
[----:B------:R-:W-:Y:S02]  /*c540*/  @!P5 IMAD.IADD R214, R214, 0x1, -R5 ;  /* 0x00000001d6d6d824 */ /* 0x000fe400078e0a05 */
[----:B------:R-:W-:Y:S02]  /*c550*/  IMAD.MOV R2, RZ, RZ, -R2 ;  /* 0x000000ffff027224 */ /* 0x000fe400078e0a02 */
[----:B------:R-:W-:Y:S01]  /*c560*/  @!P2 IMAD.MOV R0, RZ, RZ, -R0 ;  /* 0x000000ffff00a224 */ /* 0x000fe200078e0a00 */
[C---:B------:R-:W-:Y:S01]  /*c570*/  ISETP.GT.U32.AND P2, PT, R5.reuse, R214, PT ;  /* 0x000000d60500720c */ /* 0x040fe20003f44070 */
[C---:B------:R-:W-:Y:S02]  /*c580*/  IMAD R73, R5.reuse, R2, R73 ;  /* 0x0000000205497224 */ /* 0x040fe400078e0249 */
[----:B------:R-:W-:Y:S01]  /*c590*/  @!P3 IMAD.IADD R198, R198, 0x1, -R5 ;  /* 0x00000001c6c6b824 */ /* 0x000fe200078e0a05 */
[----:B------:R-:W-:Y:S01]  /*c5a0*/  ISETP.GT.U32.AND P3, PT, R5, R89, PT ;  /* 0x000000590500720c */ /* 0x000fe20003f64070 */
[----:B------:R-:W-:-:S02]  /*c5b0*/  VIADD R2, R4, 0x8 ;  /* 0x0000000804027836 */ /* 0x000fc40000000000 */
[--C-:B------:R-:W-:Y:S01]  /*c5c0*/  @!P1 IMAD.IADD R182, R182, 0x1, -R5.reuse ;  /* 0x00000001b6b69824 */ /* 0x100fe200078e0a05 */
[C---:B------:R-:W-:Y:S01]  /*c5d0*/  ISETP.GT.U32.AND P5, PT, R5.reuse, R198, PT ;  /* 0x000000c60500720c */ /* 0x040fe20003fa4070 */
[----:B------:R-:W-:Y:S01]  /*c5e0*/  @!P6 IMAD.MOV R206, RZ, RZ, -R206 ;  /* 0x000000ffffcee224 */ /* 0x000fe200078e0ace */
[----:B------:R-:W-:Y:S01]  /*c5f0*/  ISETP.GE.AND P1, PT, R2, RZ, PT ;  /* 0x000000ff0200720c */ /* 0x000fe20003f26270 */
[----:B------:R-:W-:Y:S01]  /*c600*/  @!P4 IMAD.MOV R222, RZ, RZ, -R222 ;  /* 0x000000ffffdec224 */ /* 0x000fe200078e0ade */
[C---:B------:R-:W-:Y:S01]  /*c610*/  ISETP.GT.U32.AND P6, PT, R5.reuse, R120, PT ;  /* 0x000000780500720c */ /* 0x040fe20003fc4070 */
[----:B------:R-:W-:Y:S01]  /*c620*/  @!P2 IMAD.IADD R214, R214, 0x1, -R5 ;  /* 0x00000001d6d6a824 */ /* 0x000fe200078e0a05 */
[C---:B------:R-:W-:Y:S01]  /*c630*/  ISETP.GT.U32.AND P2, PT, R5.reuse, R73, PT ;  /* 0x000000490500720c */ /* 0x040fe20003f44070 */
[----:B------:R-:W-:Y:S01]  /*c640*/  IMAD.MOV R3, RZ, RZ, -R3 ;  /* 0x000000ffff037224 */ /* 0x000fe200078e0a03 */
[----:B------:R-:W-:Y:S01]  /*c650*/  ISETP.GT.U32.AND P4, PT, R5, R151, PT ;  /* 0x000000970500720c */ /* 0x000fe20003f84070 */
[----:B------:R-:W-:Y:S01]  /*c660*/  @!P3 IMAD.IADD R89, R89, 0x1, -R5 ;  /* 0x000000015959b824 */ /* 0x000fe200078e0a05 */
[C---:B------:R-:W-:Y:S01]  /*c670*/  ISETP.GT.U32.AND P3, PT, R5.reuse, R246, PT ;  /* 0x000000f60500720c */ /* 0x040fe20003f64070 */
[----:B------:R-:W-:-:S02]  /*c680*/  IMAD R15, R5, R3, R15 ;  /* 0x00000003050f7224 */ /* 0x000fc400078e020f */
[----:B------:R-:W-:Y:S02]  /*c690*/  VIADD R3, R4, 0x9 ;  /* 0x0000000904037836 */ /* 0x000fe40000000000 */
[----:B------:R-:W-:Y:S01]  /*c6a0*/  @!P1 IMAD.MOV R89, RZ, RZ, -R89 ;  /* 0x000000ffff599224 */ /* 0x000fe200078e0a59 */
[----:B------:R-:W-:Y:S01]  /*c6b0*/  ISETP.GE.AND P1, PT, R8, RZ, PT ;  /* 0x000000ff0800720c */ /* 0x000fe20003f26270 */
[--C-:B------:R-:W-:Y:S01]  /*c6c0*/  @!P6 IMAD.IADD R120, R120, 0x1, -R5.reuse ;  /* 0x000000017878e824 */ /* 0x100fe200078e0a05 */
[----:B------:R-:W0:Y:S01]  /*c6d0*/  S2R R8, SR_TID.X ;  /* 0x0000000000087919 */ /* 0x000e220000002100 */
[--C-:B------:R-:W-:Y:S01]  /*c6e0*/  @!P2 IMAD.IADD R73, R73, 0x1, -R5.reuse ;  /* 0x000000014949a824 */ /* 0x100fe200078e0a05 */
[----:B------:R-:W-:Y:S01]  /*c6f0*/  ISETP.GE.AND P2, PT, R21, RZ, PT ;  /* 0x000000ff1500720c */ /* 0x000fe20003f46270 */
[--C-:B------:R-:W-:Y:S01]  /*c700*/  @!P4 IMAD.IADD R151, R151, 0x1, -R5.reuse ;  /* 0x000000019797c824 */ /* 0x100fe200078e0a05 */
[----:B------:R-:W1:Y:S01]  /*c710*/  LDC R21, c[0x0][0x230] ;  /* 0x00008c00ff157b82 */ /* 0x000e620000000800 */
[----:B------:R-:W-:Y:S01]  /*c720*/  ISETP.GT.U32.AND P6, PT, R5, R15, PT ;  /* 0x0000000f0500720c */ /* 0x000fe20003fc4070 */
[--C-:B------:R-:W-:Y:S01]  /*c730*/  @!P3 IMAD.IADD R246, R246, 0x1, -R5.reuse ;  /* 0x00000001f6f6b824 */ /* 0x100fe200078e0a05 */
[----:B------:R-:W-:Y:S01]  /*c740*/  ISETP.GE.AND P4, PT, R3, RZ, PT ;  /* 0x000000ff0300720c */ /* 0x000fe20003f86270 */
[----:B------:R-:W-:Y:S01]  /*c750*/  VIADD R3, R4, 0x7 ;  /* 0x0000000704037836 */ /* 0x000fe20000000000 */
[----:B------:R-:W-:Y:S01]  /*c760*/  ISETP.GE.AND P3, PT, R29, RZ, PT ;  /* 0x000000ff1d00720c */ /* 0x000fe20003f66270 */
[----:B------:R-:W-:-:S02]  /*c770*/  @!P5 IMAD.IADD R198, R198, 0x1, -R5 ;  /* 0x00000001c6c6d824 */ /* 0x000fc400078e0a05 */
[----:B------:R-:W-:Y:S01]  /*c780*/  @!P0 IMAD.MOV R26, RZ, RZ, -R26 ;  /* 0x000000ffff1a8224 */ /* 0x000fe200078e0a1a */
[----:B------:R-:W-:Y:S02]  /*c790*/  ISETP.GE.AND P5, PT, R3, RZ, PT ;  /* 0x000000ff0300720c */ /* 0x000fe40003fa6270 */
[----:B------:R-:W-:-:S03]  /*c7a0*/  ISETP.GT.U32.AND P0, PT, R5, R246, PT ;  /* 0x000000f60500720c */ /* 0x000fc60003f04070 */
[----:B------:R-:W-:Y:S01]  /*c7b0*/  @!P6 IMAD.IADD R15, R15, 0x1, -R5 ;  /* 0x000000010f0fe824 */ /* 0x000fe200078e0a05 */
[----:B------:R-:W-:Y:S01]  /*c7c0*/  ISETP.GE.AND P6, PT, R27, RZ, PT ;  /* 0x000000ff1b00720c */ /* 0x000fe20003fc6270 */
[----:B------:R-:W-:-:S03]  /*c7d0*/  @!P4 IMAD.MOV R57, RZ, RZ, -R57 ;  /* 0x000000ffff39c224 */ /* 0x000fc600078e0a39 */
[----:B------:R-:W-:-:S03]  /*c7e0*/  ISETP.GT.U32.AND P4, PT, R5, R15, PT ;  /* 0x0000000f0500720c */ /* 0x000fc60003f84070 */
[----:B------:R-:W-:Y:S01]  /*c7f0*/  @!P5 IMAD.MOV R120, RZ, RZ, -R120 ;  /* 0x000000ffff78d224 */ /* 0x000fe200078e0a78 */
[----:B------:R-:W-:Y:S01]  /*c800*/  ISETP.GT.U32.AND P5, PT, R5, R73, PT ;  /* 0x000000490500720c */ /* 0x000fe20003fa4070 */
[----:B-1----:R-:W-:Y:S02]  /*c810*/  VIADD R21, R21, 0x7f ;  /* 0x0000007f15157836 */ /* 0x002fe40000000000 */
[----:B------:R-:W-:Y:S01]  /*c820*/  @!P0 IMAD.IADD R246, R246, 0x1, -R5 ;  /* 0x00000001f6f68824 */ /* 0x000fe200078e0a05 */
[----:B------:R-:W-:Y:S01]  /*c830*/  ISETP.GE.AND P0, PT, R25, RZ, PT ;  /* 0x000000ff1900720c */ /* 0x000fe20003f06270 */
[C---:B0-----:R-:W-:Y:S01]  /*c840*/  IMAD.SHL.U32 R2, R8.reuse, 0x2, RZ ;  /* 0x0000000208027824 */ /* 0x041fe200078e00ff */
[----:B------:R-:W-:Y:S02]  /*c850*/  LOP3.LUT R8, R8, 0x40, RZ, 0xc0, !PT ;  /* 0x0000004008087812 */ /* 0x000fe400078ec0ff */
[----:B------:R-:W-:Y:S01]  /*c860*/  SHF.R.S32.HI R3, RZ, 0x1f, R21 ;  /* 0x0000001fff037819 */ /* 0x000fe20000011415 */
[----:B------:R-:W-:Y:S01]  /*c870*/  @!P4 IMAD.IADD R15, R15, 0x1, -R5 ;  /* 0x000000010f0fc824 */ /* 0x000fe200078e0a05 */
[----:B------:R-:W-:-:S02]  /*c880*/  LOP3.LUT R2, R2, 0x7e, RZ, 0xc0, !PT ;  /* 0x0000007e02027812 */ /* 0x000fc400078ec0ff */
[----:B------:R-:W-:Y:S02]  /*c890*/  LEA.HI R21, R3, R21, RZ, 0x7 ;  /* 0x0000001503157211 */ /* 0x000fe400078f38ff */
[----:B------:R-:W-:Y:S01]  /*c8a0*/  ISETP.GE.AND P4, PT, R23, RZ, PT ;  /* 0x000000ff1700720c */ /* 0x000fe20003f86270 */
[C-C-:B------:R-:W-:Y:S02]  /*c8b0*/  IMAD R3, R8.reuse, 0x100, R2.reuse ;  /* 0x0000010008037824 */ /* 0x140fe400078e0202 */
[----:B------:R-:W-:-:S03]  /*c8c0*/  IMAD R2, R8, 0x200, R2 ;  /* 0x0000020008027824 */ /* 0x000fc600078e0202 */
[----:B------:R0:W-:Y:S04]  /*c8d0*/  STL [R1+0xf50], R3 ;  /* 0x000f500301007387 */ /* 0x0001e80000100800 */
[----:B------:R-:W3:Y:S04]  /*c8e0*/  LDL.LU R29, [R1+0x24] ;  /* 0x00002400011d7983 */ /* 0x000ee80000300800 */
[----:B------:R-:W4:Y:S04]  /*c8f0*/  LDL.LU R27, [R1+0x20] ;  /* 0x00002000011b7983 */ /* 0x000f280000300800 */
[----:B------:R-:W4:Y:S04]  /*c900*/  LDL.LU R25, [R1+0x1c] ;  /* 0x00001c0001197983 */ /* 0x000f280000300800 */
[----:B------:R-:W4:Y:S04]  /*c910*/  LDL.LU R23, [R1+0x18] ;  /* 0x0000180001177983 */ /* 0x000f280000300800 */
[----:B------:R-:W4:Y:S04]  /*c920*/  LDL.LU R21, [R1+0x14] ;  /* 0x0000140001157983 */ /* 0x000f280000300800 */
[----:B------:R-:W4:Y:S01]  /*c930*/  LDL.LU R8, [R1+0x10] ;  /* 0x0000100001087983 */ /* 0x000f220000300800 */
[----:B0-----:R-:W0:Y:S01]  /*c940*/  S2R R3, SR_TID.X ;  /* 0x0000000000037919 */ /* 0x001e220000002100 */
[----:B------:R-:W-:-:S02]  /*c950*/  @!P5 IMAD.IADD R73, R73, 0x1, -R5 ;  /* 0x000000014949d824 */ /* 0x000fc400078e0a05 */
[----:B------:R-:W-:Y:S01]  /*c960*/  @!P6 IMAD.MOV R182, RZ, RZ, -R182 ;  /* 0x000000ffffb6e224 */ /* 0x000fe200078e0ab6 */
[----:B------:R1:W-:Y:S01]  /*c970*/  STL [R1+0xf54], R2 ;  /* 0x000f540201007387 */ /* 0x0003e20000100800 */
[----:B------:R-:W-:Y:S01]  /*c980*/  @!P3 IMAD.MOV R151, RZ, RZ, -R151 ;  /* 0x000000ffff97b224 */ /* 0x000fe200078e0a97 */
[----:B------:R-:W-:Y:S02]  /*c990*/  ISETP.GE.AND P3, PT, R4, RZ, PT ;  /* 0x000000ff0400720c */ /* 0x000fe40003f66270 */
[----:B-1----:R-:W4:Y:S04]  /*c9a0*/  LDL.LU R2, [R1+0x4] ;  /* 0x0000040001027983 */ /* 0x002f280000300800 */
[----:B------:R1:W-:Y:S04]  /*c9b0*/  STL [R1+0xf58], R4 ;  /* 0x000f580401007387 */ /* 0x0003e80000100800 */
[----:B-1----:R-:W4:Y:S01]  /*c9c0*/  LDL.LU R4, [R1+0x8] ;  /* 0x0000080001047983 */ /* 0x002f220000300800 */
[----:B0-----:R-:W-:-:S05]  /*c9d0*/  LOP3.LUT R3, R3, 0x7f, RZ, 0xc0, !PT ;  /* 0x0000007f03037812 */ /* 0x001fca00078ec0ff */
[----:B------:R-:W-:-:S05]  /*c9e0*/  IMAD R3, R3, UR60, RZ ;  /* 0x0000003c03037c24 */ /* 0x000fca000f8e02ff */
[----:B------:R-:W-:-:S05]  /*c9f0*/  LEA R5, P6, R3, UR8, 0x1 ;  /* 0x0000000803057c11 */ /* 0x000fca000f8c08ff */
[----:B------:R0:W-:Y:S04]  /*ca00*/  STL [R1+0xf64], R5 ;  /* 0x000f640501007387 */ /* 0x0001e80000100800 */
[----:B0-----:R-:W4:Y:S01]  /*ca10*/  LDL.LU R5, [R1+0xc] ;  /* 0x00000c0001057983 */ /* 0x001f220000300800 */
[----:B--2---:R-:W-:Y:S02]  /*ca20*/  ISETP.NE.AND P5, PT, R7, RZ, PT ;  /* 0x000000ff0700720c */ /* 0x004fe40003fa5270 */
[----:B------:R-:W-:-:S04]  /*ca30*/  LOP3.LUT R7, RZ, R7, RZ, 0x33, !PT ;  /* 0x00000007ff077212 */ /* 0x000fc800078e33ff */
[C---:B---3--:R-:W-:Y:S02]  /*ca40*/  SEL R29, R7.reuse, R29, !P5 ;  /* 0x0000001d071d7207 */ /* 0x048fe40006800000 */
[----:B----4-:R-:W-:-:S03]  /*ca50*/  SEL R27, R7, R27, !P5 ;  /* 0x0000001b071b7207 */ /* 0x010fc60006800000 */
[----:B------:R0:W-:Y:S01]  /*ca60*/  STL [R1+0x114], R29 ;  /* 0x0001141d01007387 */ /* 0x0001e20000100800 */
[C---:B------:R-:W-:Y:S02]  /*ca70*/  SEL R25, R7.reuse, R25, !P5 ;  /* 0x0000001907197207 */ /* 0x040fe40006800000 */
[C---:B------:R-:W-:Y:S01]  /*ca80*/  SEL R23, R7.reuse, R23, !P5 ;  /* 0x0000001707177207 */ /* 0x040fe20006800000 */
[----:B0-----:R-:W2:Y:S01]  /*ca90*/  LDL.LU R29, [R1+0xf90] ;  /* 0x000f9000011d7983 */ /* 0x001ea20000300800 */
[----:B------:R-:W-:-:S03]  /*caa0*/  SEL R21, R7, R21, !P5 ;  /* 0x0000001507157207 */ /* 0x000fc60006800000 */
[----:B------:R0:W-:Y:S01]  /*cab0*/  STL [R1+0x110], R27 ;  /* 0x0001101b01007387 */ /* 0x0001e20000100800 */
[----:B------:R-:W-:-:S03]  /*cac0*/  SEL R8, R7, R8, !P5 ;  /* 0x0000000807087207 */ /* 0x000fc60006800000 */
[----:B0-----:R-:W3:Y:S04]  /*cad0*/  LDL.LU R27, [R1+0xf8c] ;  /* 0x000f8c00011b7983 */ /* 0x001ee80000300800 */
[----:B------:R0:W-:Y:S04]  /*cae0*/  STL [R1+0x10c], R25 ;  /* 0x00010c1901007387 */ /* 0x0001e80000100800 */
[----:B0-----:R-:W4:Y:S04]  /*caf0*/  LDL.LU R25, [R1+0xf88] ;  /* 0x000f880001197983 */ /* 0x001f280000300800 */
[----:B------:R0:W-:Y:S04]  /*cb00*/  STL [R1+0x108], R23 ;  /* 0x0001081701007387 */ /* 0x0001e80000100800 */
[----:B0-----:R-:W2:Y:S04]  /*cb10*/  LDL.LU R23, [R1+0xf84] ;  /* 0x000f840001177983 */ /* 0x001ea80000300800 */
[----:B------:R0:W-:Y:S04]  /*cb20*/  STL [R1+0x104], R21 ;  /* 0x0001041501007387 */ /* 0x0001e80000100800 */
[----:B0-----:R-:W3:Y:S04]  /*cb30*/  LDL.LU R21, [R1+0xf80] ;  /* 0x000f800001157983 */ /* 0x001ee80000300800 */
[----:B------:R0:W-:Y:S04]  /*cb40*/  STL [R1+0x100], R8 ;  /* 0x0001000801007387 */ /* 0x0001e80000100800 */
[----:B0-----:R-:W4:Y:S01]  /*cb50*/  LDL.LU R8, [R1+0xf7c] ;  /* 0x000f7c0001087983 */ /* 0x001f220000300800 */
[----:B------:R-:W-:-:S05]  /*cb60*/  SEL R5, R7, R5, !P5 ;  /* 0x0000000507057207 */ /* 0x000fca0006800000 */
[----:B------:R0:W-:Y:S02]  /*cb70*/  STL [R1+0xfc], R5 ;  /* 0x0000fc0501007387 */ /* 0x0001e40000100800 */
[C---:B0-----:R-:W-:Y:S02]  /*cb80*/  SEL R5, R7.reuse, R4, !P5 ;  /* 0x0000000407057207 */ /* 0x041fe40006800000 */
[----:B------:R-:W-:-:S03]  /*cb90*/  SEL R4, R7, R2, !P5 ;  /* 0x0000000207047207 */ /* 0x000fc60006800000 */
[----:B------:R3:W-:Y:S01]  /*cba0*/  STL [R1+0xf8], R5 ;  /* 0x0000f80501007387 */ /* 0x0007e20000100800 */
[----:B----4-:R-:W-:-:S03]  /*cbb0*/  SEL R2, R7, R8, !P5 ;  /* 0x0000000807027207 */ /* 0x010fc60006800000 */
[----:B------:R-:W4:Y:S01]  /*cbc0*/  LDL.LU R8, [R1+0xf78] ;  /* 0x000f780001087983 */ /* 0x000f220000300800 */
[----:B---3--:R-:W-:-:S03]  /*cbd0*/  SEL R5, R7, R21, !P5 ;  /* 0x0000001507057207 */ /* 0x008fc60006800000 */
[----:B------:R2:W-:Y:S04]  /*cbe0*/  STL [R1+0xf4], R4 ;  /* 0x0000f40401007387 */ /* 0x0005e80000100800 */
[----:B------:R0:W-:Y:S01]  /*cbf0*/  STL [R1+0xf0], R2 ;  /* 0x0000f00201007387 */ /* 0x0001e20000100800 */
[----:B--2---:R-:W-:-:S03]  /*cc00*/  SEL R4, R7, R23, !P5 ;  /* 0x0000001707047207 */ /* 0x004fc60006800000 */
[----:B------:R1:W-:Y:S01]  /*cc10*/  STL [R1+0xec], R5 ;  /* 0x0000ec0501007387 */ /* 0x0003e20000100800 */
[----:B0-----:R-:W-:-:S03]  /*cc20*/  SEL R2, R7, R25, !P5 ;  /* 0x0000001907027207 */ /* 0x001fc60006800000 */
[----:B------:R0:W-:Y:S04]  /*cc30*/  STL [R1+0xe8], R4 ;  /* 0x0000e80401007387 */ /* 0x0001e80000100800 */
[----:B------:R2:W-:Y:S01]  /*cc40*/  STL [R1+0xe4], R2 ;  /* 0x0000e40201007387 */ /* 0x0005e20000100800 */
[C---:B-1----:R-:W-:Y:S02]  /*cc50*/  SEL R5, R7.reuse, R27, !P5 ;  /* 0x0000001b07057207 */ /* 0x042fe40006800000 */
[----:B0-----:R-:W-:-:S03]  /*cc60*/  SEL R4, R7, R29, !P5 ;  /* 0x0000001d07047207 */ /* 0x001fc60006800000 */
[----:B------:R0:W-:Y:S01]  /*cc70*/  STL [R1+0xe0], R5 ;  /* 0x0000e00501007387 */ /* 0x0001e20000100800 */
[----:B--2---:R-:W-:-:S03]  /*cc80*/  SEL R2, R7, R31, !P5 ;  /* 0x0000001f07027207 */ /* 0x004fc60006800000 */
[----:B------:R1:W-:Y:S04]  /*cc90*/  STL [R1+0xdc], R4 ;  /* 0x0000dc0401007387 */ /* 0x0003e80000100800 */
[----:B------:R2:W-:Y:S01]  /*cca0*/  STL [R1+0xd8], R2 ;  /* 0x0000d80201007387 */ /* 0x0005e20000100800 */
[C---:B0-----:R-:W-:Y:S02]  /*ccb0*/  SEL R5, R7.reuse, R33, !P5 ;  /* 0x0000002107057207 */ /* 0x041fe40006800000 */
[----:B-1----:R-:W-:-:S03]  /*ccc0*/  SEL R4, R7, R35, !P5 ;  /* 0x0000002307047207 */ /* 0x002fc60006800000 */
        /* <DEDUP_REMOVED lines=30> */
[----:B------:R-:W-:Y:S01]  /*ceb0*/  STL [R1+0x98], R5 ;  /* 0x0000980501007387 */ /* 0x000fe20000100800 */
[----:B--2---:R-:W-:-:S03]  /*cec0*/  SEL R2, R7, R66, !P5 ;  /* 0x0000004207027207 */ /* 0x004fc60006800000 */
[----:B------:R-:W-:Y:S04]  /*ced0*/  STL [R1+0x94], R4 ;  /* 0x0000940401007387 */ /* 0x000fe80000100800 */
[----:B------:R0:W-:Y:S02]  /*cee0*/  STL [R1+0x90], R2 ;  /* 0x0000900201007387 */ /* 0x0001e40000100800 */
[----:B0-----:R-:W-:-:S05]  /*cef0*/  SEL R2, R7, R72, !P5 ;  /* 0x0000004807027207 */ /* 0x001fca0006800000 */
[----:B------:R0:W-:Y:S02]  /*cf00*/  STL [R1+0x8c], R2 ;  /* 0x00008c0201007387 */ /* 0x0001e40000100800 */
[----:B0-----:R-:W-:-:S05]  /*cf10*/  SEL R2, R7, R78, !P5 ;  /* 0x0000004e07027207 */ /* 0x001fca0006800000 */
[----:B------:R0:W-:Y:S02]  /*cf20*/  STL [R1+0x88], R2 ;  /* 0x0000880201007387 */ /* 0x0001e40000100800 */
[----:B0-----:R-:W-:-:S05]  /*cf30*/  SEL R2, R7, R84, !P5 ;  /* 0x0000005407027207 */ /* 0x001fca0006800000 */
[----:B------:R0:W-:Y:S02]  /*cf40*/  STL [R1+0x84], R2 ;  /* 0x0000840201007387 */ /* 0x0001e40000100800 */
[----:B0-----:R-:W-:-:S05]  /*cf50*/  SEL R2, R7, R90, !P5 ;  /* 0x0000005a07027207 */ /* 0x001fca0006800000 */
[----:B------:R0:W-:Y:S01]  /*cf60*/  STL [R1+0x80], R2 ;  /* 0x0000800201007387 */ /* 0x0001e20000100800 */
[C---:B------:R-:W-:Y:S02]  /*cf70*/  SEL R5, R7.reuse, R109, !P5 ;  /* 0x0000006d07057207 */ /* 0x040fe40006800000 */
[----:B0-----:R-:W-:-:S05]  /*cf80*/  SEL R2, R7, R96, !P5 ;  /* 0x0000006007027207 */ /* 0x001fca0006800000 */
[----:B------:R0:W-:Y:S01]  /*cf90*/  STL [R1+0x7c], R2 ;  /* 0x00007c0201007387 */ /* 0x0001e20000100800 */
[C---:B------:R-:W-:Y:S02]  /*cfa0*/  SEL R4, R7.reuse, R111, !P5 ;  /* 0x0000006f07047207 */ /* 0x040fe40006800000 */
[----:B0-----:R-:W-:-:S05]  /*cfb0*/  SEL R2, R7, R105, !P5 ;  /* 0x0000006907027207 */ /* 0x001fca0006800000 */
[----:B------:R0:W-:Y:S04]  /*cfc0*/  STL [R1+0x78], R2 ;  /* 0x0000780201007387 */ /* 0x0001e80000100800 */
[----:B------:R1:W-:Y:S01]  /*cfd0*/  STL [R1+0x74], R5 ;  /* 0x0000740501007387 */ /* 0x0003e20000100800 */
[----:B0-----:R-:W-:-:S03]  /*cfe0*/  SEL R2, R7, R113, !P5 ;  /* 0x0000007107027207 */ /* 0x001fc60006800000 */
[----:B------:R0:W-:Y:S01]  /*cff0*/  STL [R1+0x70], R4 ;  /* 0x0000700401007387 */ /* 0x0001e20000100800 */
[----:B-1----:R-:W-:-:S03]  /*d000*/  SEL R5, R7, R115, !P5 ;  /* 0x0000007307057207 */ /* 0x002fc60006800000 */
        /* <DEDUP_REMOVED lines=45> */
[----:B------:R-:W-:-:S03]  /*d2e0*/  SEL R39, R7, R104, !P5 ;  /* 0x0000006807277207 */ /* 0x000fc60006800000 */
[----:B------:R-:W2:Y:S01]  /*d2f0*/  LDL.LU R105, [R1+0x114] ;  /* 0x0001140001697983 */ /* 0x000ea20000300800 */
[----:B0-----:R-:W-:-:S03]  /*d300*/  SEL R2, R7, R160, !P5 ;  /* 0x000000a007027207 */ /* 0x001fc60006800000 */
[----:B------:R0:W-:Y:S01]  /*d310*/  STL [R1+0x18], R4 ;  /* 0x0000180401007387 */ /* 0x0001e20000100800 */
[----:B------:R-:W-:-:S03]  /*d320*/  SEL R41, R7, R102, !P5 ;  /* 0x0000006607297207 */ /* 0x000fc60006800000 */
[----:B------:R-:W3:Y:S01]  /*d330*/  LDL.LU R104, [R1+0x110] ;  /* 0x0001100001687983 */ /* 0x000ee20000300800 */
[----:B------:R-:W-:-:S03]  /*d340*/  SEL R42, R7, R100, !P5 ;  /* 0x00000064072a7207 */ /* 0x000fc60006800000 */
[----:B------:R4:W-:Y:S04]  /*d350*/  STL [R1+0x14], R2 ;  /* 0x0000140201007387 */ /* 0x0009e80000100800 */
[----:B------:R-:W3:Y:S04]  /*d360*/  LDL.LU R102, [R1+0x10c] ;  /* 0x00010c0001667983 */ /* 0x000ee80000300800 */
[----:B------:R-:W3:Y:S01]  /*d370*/  LDL.LU R100, [R1+0x108] ;  /* 0x0001080001647983 */ /* 0x000ee20000300800 */
[C---:B-1----:R-:W-:Y:S02]  /*d380*/  SEL R5, R7.reuse, R162, !P5 ;  /* 0x000000a207057207 */ /* 0x042fe40006800000 */
[C---:B------:R-:W-:Y:S01]  /*d390*/  SEL R62, R7.reuse, R70, !P5 ;  /* 0x00000046073e7207 */ /* 0x040fe20006800000 */
[----:B------:R-:W3:Y:S01]  /*d3a0*/  LDL.LU R72, [R1+0x104] ;  /* 0x0001040001487983 */ /* 0x000ee20000300800 */
[----:B0-----:R-:W-:-:S02]  /*d3b0*/  SEL R4, R7, R164, !P5 ;  /* 0x000000a407047207 */ /* 0x001fc40006800000 */
[C---:B------:R-:W-:Y:S01]  /*d3c0*/  SEL R64, R7.reuse, R68, !P5 ;  /* 0x0000004407407207 */ /* 0x040fe20006800000 */
[----:B------:R-:W3:Y:S01]  /*d3d0*/  LDL.LU R70, [R1+0x100] ;  /* 0x0001000001467983 */ /* 0x000ee20000300800 */
[C---:B----4-:R-:W-:Y:S02]  /*d3e0*/  SEL R2, R7.reuse, R166, !P5 ;  /* 0x000000a607027207 */ /* 0x050fe40006800000 */
[C---:B------:R-:W-:Y:S01]  /*d3f0*/  SEL R167, R7.reuse, R167, !P5 ;  /* 0x000000a707a77207 */ /* 0x040fe20006800000 */
[----:B------:R-:W4:Y:S01]  /*d400*/  LDL.LU R68, [R1+0xfc] ;  /* 0x0000fc0001447983 */ /* 0x000f220000300800 */
[----:B------:R-:W-:Y:S02]  /*d410*/  SEL R144, R7, R0, !P5 ;  /* 0x0000000007907207 */ /* 0x000fe40006800000 */
[----:B------:R-:W-:Y:S01]  /*d420*/  LEA.HI.X.SX32 R0, R3, UR9, 0x1, P6 ;  /* 0x0000000903007c11 */ /* 0x000fe2000b0f0eff */
[----:B------:R-:W4:Y:S01]  /*d430*/  LDL.LU R66, [R1+0xf8] ;  /* 0x0000f80001427983 */ /* 0x000f220000300800 */
[----:B------:R-:W-:Y:S01]  /*d440*/  IMAD R3, R8, UR5, RZ ;  /* 0x0000000508037c24 */ /* 0x000fe2000f8e02ff */
[----:B------:R-:W-:-:S02]  /*d450*/  SEL R37, R7, R107, !P5 ;  /* 0x0000006b07257207 */ /* 0x000fc40006800000 */
[C---:B------:R-:W-:Y:S01]  /*d460*/  SEL R158, R7.reuse, R151, !P5 ;  /* 0x00000097079e7207 */ /* 0x040fe20006800000 */
[----:B------:R-:W-:Y:S01]  /*d470*/  STL [R1+0xf68], R5 ;  /* 0x000f680501007387 */ /* 0x000fe20000100800 */
[C---:B------:R-:W-:Y:S02]  /*d480*/  SEL R60, R7.reuse, R74, !P5 ;  /* 0x0000004a073c7207 */ /* 0x040fe40006800000 */
[C---:B------:R-:W-:Y:S01]  /*d490*/  SEL R35, R7.reuse, R24, !P5 ;  /* 0x0000001807237207 */ /* 0x040fe20006800000 */
[----:B------:R0:W-:Y:S01]  /*d4a0*/  STL [R1+0xf6c], R4 ;  /* 0x000f6c0401007387 */ /* 0x0001e20000100800 */
[C---:B------:R-:W-:Y:S02]  /*d4b0*/  SEL R33, R7.reuse, R20, !P5 ;  /* 0x0000001407217207 */ /* 0x040fe40006800000 */
[C---:B------:R-:W-:Y:S01]  /*d4c0*/  SEL R31, R7.reuse, R18, !P5 ;  /* 0x00000012071f7207 */ /* 0x040fe20006800000 */
[----:B------:R-:W-:Y:S01]  /*d4d0*/  STL [R1+0xf70], R2 ;  /* 0x000f700201007387 */ /* 0x000fe20000100800 */
[----:B------:R-:W-:-:S02]  /*d4e0*/  SEL R29, R7, R16, !P5 ;  /* 0x00000010071d7207 */ /* 0x000fc40006800000 */
[C---:B------:R-:W-:Y:S01]  /*d4f0*/  SEL R27, R7.reuse, R14, !P5 ;  /* 0x0000000e071b7207 */ /* 0x040fe20006800000 */
[----:B------:R1:W-:Y:S01]  /*d500*/  STL [R1+0xf74], R167 ;  /* 0x000f74a701007387 */ /* 0x0003e20000100800 */
[C---:B------:R-:W-:Y:S02]  /*d510*/  SEL R25, R7.reuse, R12, !P5 ;  /* 0x0000000c07197207 */ /* 0x040fe40006800000 */
[C---:B------:R-:W-:Y:S01]  /*d520*/  SEL R23, R7.reuse, R10, !P5 ;  /* 0x0000000a07177207 */ /* 0x040fe20006800000 */
[----:B------:R-:W-:Y:S01]  /*d530*/  STL [R1+0xf60], R0 ;  /* 0x000f600001007387 */ /* 0x000fe20000100800 */
[C---:B------:R-:W-:Y:S02]  /*d540*/  SEL R21, R7.reuse, R6, !P5 ;  /* 0x0000000607157207 */ /* 0x040fe40006800000 */
[C---:B------:R-:W-:Y:S01]  /*d550*/  SEL R135, R7.reuse, R128, !P5 ;  /* 0x0000008007877207 */ /* 0x040fe20006800000 */
[----:B------:R1:W-:Y:S01]  /*d560*/  STL [R1+0xf5c], R3 ;  /* 0x000f5c0301007387 */ /* 0x0003e20000100800 */
[----:B------:R-:W-:-:S02]  /*d570*/  SEL R154, R7, R120, !P5 ;  /* 0x00000078079a7207 */ /* 0x000fc40006800000 */
[----:B------:R-:W-:Y:S01]  /*d580*/  SEL R133, R7, R112, !P5 ;  /* 0x0000007007857207 */ /* 0x000fe20006800000 */
[----:B0-----:R-:W4:Y:S01]  /*d590*/  LDL.LU R4, [R1+0xf4] ;  /* 0x0000f40001047983 */ /* 0x001f220000300800 */
[----:B--2---:R-:W-:-:S03]  /*d5a0*/  IMAD R160, R105, UR10, RZ ;  /* 0x0000000a69a07c24 */ /* 0x004fc6000f8e02ff */
[----:B------:R-:W2:Y:S01]  /*d5b0*/  LDL.LU R127, [R1+0xf0] ;  /* 0x0000f000017f7983 */ /* 0x000ea20000300800 */
[----:B---3--:R-:W-:-:S03]  /*d5c0*/  IMAD R156, R104, UR10, RZ ;  /* 0x0000000a689c7c24 */ /* 0x008fc6000f8e02ff */
[----:B------:R-:W3:Y:S01]  /*d5d0*/  LDL.LU R164, [R1+0xec] ;  /* 0x0000ec0001a47983 */ /* 0x000ee20000300800 */
[----:B------:R-:W-:-:S03]  /*d5e0*/  IMAD R146, R100, UR10, RZ ;  /* 0x0000000a64927c24 */ /* 0x000fc6000f8e02ff */
[----:B------:R-:W2:Y:S01]  /*d5f0*/  LDL.LU R117, [R1+0xe8] ;  /* 0x0000e80001757983 */ /* 0x000ea20000300800 */
[----:B------:R-:W-:-:S03]  /*d600*/  IMAD R142, R72, UR10, RZ ;  /* 0x0000000a488e7c24 */ /* 0x000fc6000f8e02ff */
[----:B------:R-:W2:Y:S01]  /*d610*/  LDL.LU R113, [R1+0xe4] ;  /* 0x0000e40001717983 */ /* 0x000ea20000300800 */
[----:B------:R-:W-:-:S03]  /*d620*/  IMAD R140, R70, UR10, RZ ;  /* 0x0000000a468c7c24 */ /* 0x000fc6000f8e02ff */
[----:B------:R-:W2:Y:S01]  /*d630*/  LDL.LU R5, [R1+0xe0] ;  /* 0x0000e00001057983 */ /* 0x000ea20000300800 */
[----:B----4-:R-:W-:-:S03]  /*d640*/  IMAD R138, R68, UR10, RZ ;  /* 0x0000000a448a7c24 */ /* 0x010fc6000f8e02ff */
[----:B------:R-:W4:Y:S01]  /*d650*/  LDL.LU R111, [R1+0xdc] ;  /* 0x0000dc00016f7983 */ /* 0x000f220000300800 */
[----:B------:R-:W-:Y:S01]  /*d660*/  IMAD R151, R102, UR10, RZ ;  /* 0x0000000a66977c24 */ /* 0x000fe2000f8e02ff */
[C---:B------:R-:W-:Y:S02]  /*d670*/  SEL R84, R7.reuse, R38, !P5 ;  /* 0x0000002607547207 */ /* 0x040fe40006800000 */
[C---:B------:R-:W-:Y:S01]  /*d680*/  SEL R54, R7.reuse, R82, !P5 ;  /* 0x0000005207367207 */ /* 0x040fe20006800000 */
[----:B------:R-:W4:Y:S01]  /*d690*/  LDL.LU R109, [R1+0xd8] ;  /* 0x0000d800016d7983 */ /* 0x000f220000300800 */
[C---:B------:R-:W-:Y:S02]  /*d6a0*/  SEL R121, R7.reuse, R34, !P5 ;  /* 0x0000002207797207 */ /* 0x040fe40006800000 */
[C---:B------:R-:W-:Y:S01]  /*d6b0*/  SEL R44, R7.reuse, R98, !P5 ;  /* 0x00000062072c7207 */ /* 0x040fe20006800000 */
[----:B------:R-:W4:Y:S01]  /*d6c0*/  LDL.LU R107, [R1+0xd4] ;  /* 0x0000d400016b7983 */ /* 0x000f220000300800 */
[----:B------:R-:W-:-:S02]  /*d6d0*/  SEL R74, R7, R9, !P5 ;  /* 0x00000009074a7207 */ /* 0x000fc40006800000 */
[C---:B------:R-:W-:Y:S01]  /*d6e0*/  SEL R148, R7.reuse, R26, !P5 ;  /* 0x0000001a07947207 */ /* 0x040fe20006800000 */
[----:B------:R-:W4:Y:S01]  /*d6f0*/  LDL.LU R105, [R1+0xd0] ;  /* 0x0000d00001697983 */ /* 0x000f220000300800 */
[C---:B------:R-:W-:Y:S01]  /*d700*/  SEL R56, R7.reuse, R80, !P5 ;  /* 0x0000005007387207 */ /* 0x040fe20006800000 */
[----:B------:R-:W-:Y:S01]  /*d710*/  @!P0 IMAD.MOV R15, RZ, RZ, -R15 ;  /* 0x000000ffff0f8224 */ /* 0x000fe200078e0a0f */
[C---:B------:R-:W-:Y:S01]  /*d720*/  SEL R152, R7.reuse, R89, !P5 ;  /* 0x0000005907987207 */ /* 0x040fe20006800000 */
[----:B------:R-:W4:Y:S01]  /*d730*/  LDL.LU R104, [R1+0xcc] ;  /* 0x0000cc0001687983 */ /* 0x000f220000300800 */
[C---:B------:R-:W-:Y:S01]  /*d740*/  SEL R96, R7.reuse, R85, !P5 ;  /* 0x0000005507607207 */ /* 0x040fe20006800000 */
[----:B------:R-:W-:Y:S01]  /*d750*/  @!P4 IMAD.MOV R73, RZ, RZ, -R73 ;  /* 0x000000ffff49c224 */ /* 0x000fe200078e0a49 */
[C---:B------:R-:W-:Y:S01]  /*d760*/  SEL R119, R7.reuse, R19, !P5 ;  /* 0x0000001307777207 */ /* 0x040fe20006800000 */
[----:B------:R-:W4:Y:S01]  /*d770*/  LDL.LU R102, [R1+0xc8] ;  /* 0x0000c80001667983 */ /* 0x000f220000300800 */
[----:B------:R-:W-:-:S02]  /*d780*/  SEL R78, R7, R17, !P5 ;  /* 0x00000011074e7207 */ /* 0x000fc40006800000 */
[C---:B------:R-:W-:Y:S01]  /*d790*/  SEL R129, R7.reuse, R81, !P5 ;  /* 0x0000005107817207 */ /* 0x040fe20006800000 */
[----:B------:R-:W4:Y:S01]  /*d7a0*/  LDL.LU R100, [R1+0xc4] ;  /* 0x0000c40001647983 */ /* 0x000f220000300800 */
[C---:B------:R-:W-:Y:S02]  /*d7b0*/  SEL R46, R7.reuse, R94, !P5 ;  /* 0x0000005e072e7207 */ /* 0x040fe40006800000 */
[C---:B------:R-:W-:Y:S01]  /*d7c0*/  SEL R58, R7.reuse, R76, !P5 ;  /* 0x0000004c073a7207 */ /* 0x040fe20006800000 */
[----:B------:R-:W4:Y:S01]  /*d7d0*/  LDL.LU R9, [R1+0xc0] ;  /* 0x0000c00001097983 */ /* 0x000f220000300800 */
[----:B------:R-:W-:Y:S01]  /*d7e0*/  @!P1 IMAD.MOV R198, RZ, RZ, -R198 ;  /* 0x000000ffffc69224 */ /* 0x000fe200078e0ac6 */
[C---:B------:R-:W-:Y:S01]  /*d7f0*/  SEL R48, R7.reuse, R92, !P5 ;  /* 0x0000005c07307207 */ /* 0x040fe20006800000 */
[----:B------:R-:W-:Y:S01]  /*d800*/  @!P2 IMAD.MOV R214, RZ, RZ, -R214 ;  /* 0x000000ffffd6a224 */ /* 0x000fe200078e0ad6 */
[----:B------:R-:W4:Y:S01]  /*d810*/  LDL.LU R24, [R1+0xbc] ;  /* 0x0000bc0001187983 */ /* 0x000f220000300800 */
[----:B------:R-:W-:Y:S01]  /*d820*/  @!P3 IMAD.MOV R246, RZ, RZ, -R246 ;  /* 0x000000fffff6b224 */ /* 0x000fe200078e0af6 */
[----:B------:R-:W-:-:S02]  /*d830*/  SEL R115, R7, R11, !P5 ;  /* 0x0000000b07737207 */ /* 0x000fc40006800000 */
[C---:B------:R-:W-:Y:S01]  /*d840*/  SEL R131, R7.reuse, R97, !P5 ;  /* 0x0000006107837207 */ /* 0x040fe20006800000 */
[----:B------:R-:W4:Y:S01]  /*d850*/  LDL.LU R20, [R1+0xb8] ;  /* 0x0000b80001147983 */ /* 0x000f220000300800 */
        /* <DEDUP_REMOVED lines=12> */
[----:B------:R-:W-:Y:S01]  /*d920*/  IMAD R136, R66, UR10, RZ ;  /* 0x0000000a42887c24 */ /* 0x000fe2000f8e02ff */
        /* <DEDUP_REMOVED lines=12> */
[----:B------:R-:W-:Y:S01]  /*d9f0*/  IMAD R128, R4, UR10, RZ ;  /* 0x0000000a04807c24 */ /* 0x000fe2000f8e02ff */
        /* <DEDUP_REMOVED lines=8> */
[----:B-1----:R-:W4:Y:S01]  /*da80*/  LDL.LU R167, [R1+0x8c] ;  /* 0x00008c0001a77983 */ /* 0x002f220000300800 */
[----:B------:R-:W-:-:S02]  /*da90*/  SEL R209, R7, R209, !P5 ;  /* 0x000000d107d17207 */ /* 0x000fc40006800000 */
[C---:B------:R-:W-:Y:S01]  /*daa0*/  SEL R211, R7.reuse, R211, !P5 ;  /* 0x000000d307d37207 */ /* 0x040fe20006800000 */
[----:B------:R-:W4:Y:S01]  /*dab0*/  LDL.LU R2, [R1+0x88] ;  /* 0x0000880001027983 */ /* 0x000f220000300800 */
[C---:B------:R-:W-:Y:S02]  /*dac0*/  SEL R213, R7.reuse, R213, !P5 ;  /* 0x000000d507d57207 */ /* 0x040fe40006800000 */
[C---:B------:R-:W-:Y:S01]  /*dad0*/  SEL R215, R7.reuse, R215, !P5 ;  /* 0x000000d707d77207 */ /* 0x040fe20006800000 */
[----:B------:R-:W4:Y:S01]  /*dae0*/  LDL.LU R4, [R1+0x84] ;  /* 0x0000840001047983 */ /* 0x000f220000300800 */
[C---:B------:R-:W-:Y:S02]  /*daf0*/  SEL R217, R7.reuse, R217, !P5 ;  /* 0x000000d907d97207 */ /* 0x040fe40006800000 */
[C---:B------:R-:W-:Y:S02]  /*db00*/  SEL R219, R7.reuse, R219, !P5 ;  /* 0x000000db07db7207 */ /* 0x040fe40006800000 */
[----:B------:R-:W-:-:S02]  /*db10*/  SEL R221, R7, R221, !P5 ;  /* 0x000000dd07dd7207 */ /* 0x000fc40006800000 */
[C---:B------:R-:W-:Y:S02]  /*db20*/  SEL R223, R7.reuse, R223, !P5 ;  /* 0x000000df07df7207 */ /* 0x040fe40006800000 */
[C---:B------:R-:W-:Y:S02]  /*db30*/  SEL R225, R7.reuse, R225, !P5 ;  /* 0x000000e107e17207 */ /* 0x040fe40006800000 */
[C---:B------:R-:W-:Y:S02]  /*db40*/  SEL R227, R7.reuse, R227, !P5 ;  /* 0x000000e307e37207 */ /* 0x040fe40006800000 */
        /* <DEDUP_REMOVED lines=85> */
[C---:B------:R-:W-:Y:S01]  /*e0a0*/  SEL R202, R7.reuse, R202, !P5 ;  /* 0x000000ca07ca7207 */ /* 0x040fe20006800000 */
[----:B---3--:R-:W-:Y:S01]  /*e0b0*/  IMAD R120, R164, UR10, RZ ;  /* 0x0000000aa4787c24 */ /* 0x008fe2000f8e02ff */
[C---:B------:R-:W-:Y:S01]  /*e0c0*/  SEL R210, R7.reuse, R210, !P5 ;  /* 0x000000d207d27207 */ /* 0x040fe20006800000 */
[----:B------:R-:W3:Y:S01]  /*e0d0*/  LDL.LU R164, [R1+0x80] ;  /* 0x0000800001a47983 */ /* 0x000ee20000300800 */
        /* <DEDUP_REMOVED lines=8> */
[----:B------:R-:W-:Y:S01]  /*e160*/  SEL R159, R7, R159, !P5 ;  /* 0x0000009f079f7207 */ /* 0x000fe20006800000 */
[----:B--2---:R-:W-:Y:S01]  /*e170*/  IMAD R112, R5, UR10, RZ ;  /* 0x0000000a05707c24 */ /* 0x004fe2000f8e02ff */
[C---:B------:R-:W-:Y:S01]  /*e180*/  SEL R174, R7.reuse, R174, !P5 ;  /* 0x000000ae07ae7207 */ /* 0x040fe20006800000 */
[----:B------:R-:W2:Y:S01]  /*e190*/  LDL.LU R5, [R1+0x7c] ;  /* 0x00007c0001057983 */ /* 0x000ea20000300800 */
[C---:B------:R-:W-:Y:S02]  /*e1a0*/  SEL R82, R7.reuse, R30, !P5 ;  /* 0x0000001e07527207 */ /* 0x040fe40006800000 */
[C---:B------:R-:W-:Y:S01]  /*e1b0*/  SEL R190, R7.reuse, R190, !P5 ;  /* 0x000000be07be7207 */ /* 0x040fe20006800000 */
[----:B------:R-:W2:Y:S01]  /*e1c0*/  LDL.LU R38, [R1+0x78] ;  /* 0x0000780001267983 */ /* 0x000ea20000300800 */
[----:B------:R-:W-:-:S02]  /*e1d0*/  SEL R98, R7, R93, !P5 ;  /* 0x0000005d07627207 */ /* 0x000fc40006800000 */
[C---:B------:R-:W-:Y:S01]  /*e1e0*/  SEL R206, R7.reuse, R206, !P5 ;  /* 0x000000ce07ce7207 */ /* 0x040fe20006800000 */
[----:B------:R-:W2:Y:S01]  /*e1f0*/  LDL.LU R34, [R1+0x74] ;  /* 0x0000740001227983 */ /* 0x000ea20000300800 */
[C---:B------:R-:W-:Y:S02]  /*e200*/  SEL R80, R7.reuse, R22, !P5 ;  /* 0x0000001607507207 */ /* 0x040fe40006800000 */
[C---:B------:R-:W-:Y:S01]  /*e210*/  SEL R222, R7.reuse, R222, !P5 ;  /* 0x000000de07de7207 */ /* 0x040fe20006800000 */
[----:B------:R-:W2:Y:S01]  /*e220*/  LDL.LU R30, [R1+0x70] ;  /* 0x00007000011e7983 */ /* 0x000ea20000300800 */
[C---:B------:R-:W-:Y:S02]  /*e230*/  SEL R238, R7.reuse, R238, !P5 ;  /* 0x000000ee07ee7207 */ /* 0x040fe40006800000 */
[C---:B------:R-:W-:Y:S01]  /*e240*/  SEL R150, R7.reuse, R57, !P5 ;  /* 0x0000003907967207 */ /* 0x040fe20006800000 */
[----:B------:R-:W2:Y:S01]  /*e250*/  LDL.LU R26, [R1+0x6c] ;  /* 0x00006c00011a7983 */ /* 0x000ea20000300800 */
[----:B------:R-:W-:-:S02]  /*e260*/  SEL R94, R7, R77, !P5 ;  /* 0x0000004d075e7207 */ /* 0x000fc40006800000 */
[C---:B------:R-:W-:Y:S01]  /*e270*/  SEL R182, R7.reuse, R182, !P5 ;  /* 0x000000b607b67207 */ /* 0x040fe20006800000 */
[----:B------:R-:W-:Y:S01]  /*e280*/  IMAD R64, R64, UR10, RZ ;  /* 0x0000000a40407c24 */ /* 0x000fe2000f8e02ff */
[C---:B------:R-:W-:Y:S01]  /*e290*/  SEL R162, R7.reuse, R15, !P5 ;  /* 0x0000000f07a27207 */ /* 0x040fe20006800000 */
[----:B------:R-:W-:Y:S01]  /*e2a0*/  IMAD R62, R62, UR10, RZ ;  /* 0x0000000a3e3e7c24 */ /* 0x000fe2000f8e02ff */
[C---:B------:R-:W-:Y:S01]  /*e2b0*/  SEL R76, R7.reuse, R13, !P5 ;  /* 0x0000000d074c7207 */ /* 0x040fe20006800000 */
[----:B------:R-:W-:Y:S01]  /*e2c0*/  IMAD R42, R42, UR10, RZ ;  /* 0x0000000a2a2a7c24 */ /* 0x000fe2000f8e02ff */
[----:B------:R-:W-:Y:S01]  /*e2d0*/  SEL R166, R7, R73, !P5 ;  /* 0x0000004907a67207 */ /* 0x000fe20006800000 */
[----:B------:R-:W-:Y:S01]  /*e2e0*/  IMAD R41, R41, UR10, RZ ;  /* 0x0000000a29297c24 */ /* 0x000fe2000f8e02ff */
[----:B------:R-:W-:Y:S01]  /*e2f0*/  ULDC.64 UR8, c[0x0][0x210] ;  /* 0x0000840000087ab9 */ /* 0x000fe20000000a00 */
[----:B----4-:R-:W-:Y:S02]  /*e300*/  IMAD R93, R24, UR10, RZ ;  /* 0x0000000a185d7c24 */ /* 0x010fe4000f8e02ff */
[----:B------:R-:W4:Y:S01]  /*e310*/  LDL.LU R24, [R1+0x68] ;  /* 0x0000680001187983 */ /* 0x000f220000300800 */
[----:B------:R-:W-:-:S03]  /*e320*/  IMAD R89, R20, UR10, RZ ;  /* 0x0000000a14597c24 */ /* 0x000fc6000f8e02ff */
[----:B------:R-:W4:Y:S01]  /*e330*/  LDL.LU R22, [R1+0x64] ;  /* 0x0000640001167983 */ /* 0x000f220000300800 */
[----:B------:R-:W-:-:S03]  /*e340*/  IMAD R85, R18, UR10, RZ ;  /* 0x0000000a12557c24 */ /* 0x000fc6000f8e02ff */
[----:B------:R-:W4:Y:S04]  /*e350*/  LDL.LU R20, [R1+0x60] ;  /* 0x0000600001147983 */ /* 0x000f280000300800 */
[----:B------:R-:W4:Y:S01]  /*e360*/  LDL.LU R19, [R1+0x5c] ;  /* 0x00005c0001137983 */ /* 0x000f220000300800 */
[----:B------:R-:W-:-:S03]  /*e370*/  IMAD R81, R16, UR10, RZ ;  /* 0x0000000a10517c24 */ /* 0x000fc6000f8e02ff */
[----:B------:R-:W4:Y:S01]  /*e380*/  LDL.LU R18, [R1+0x58] ;  /* 0x0000580001127983 */ /* 0x000f220000300800 */
[----:B------:R-:W-:-:S03]  /*e390*/  IMAD R77, R14, UR10, RZ ;  /* 0x0000000a0e4d7c24 */ /* 0x000fc6000f8e02ff */
[----:B------:R-:W4:Y:S01]  /*e3a0*/  LDL.LU R17, [R1+0x54] ;  /* 0x0000540001117983 */ /* 0x000f220000300800 */
[----:B------:R-:W-:-:S03]  /*e3b0*/  IMAD R73, R12, UR10, RZ ;  /* 0x0000000a0c497c24 */ /* 0x000fc6000f8e02ff */
[----:B------:R-:W4:Y:S01]  /*e3c0*/  LDL.LU R16, [R1+0x50] ;  /* 0x0000500001107983 */ /* 0x000f220000300800 */
[----:B------:R-:W-:-:S03]  /*e3d0*/  SEL R92, R7, R69, !P5 ;  /* 0x00000045075c7207 */ /* 0x000fc60006800000 */
[----:B------:R-:W4:Y:S04]  /*e3e0*/  LDL.LU R15, [R1+0x4c] ;  /* 0x00004c00010f7983 */ /* 0x000f280000300800 */
[----:B------:R-:W4:Y:S01]  /*e3f0*/  LDL.LU R14, [R1+0x48] ;  /* 0x00004800010e7983 */ /* 0x000f220000300800 */
[----:B------:R-:W-:-:S03]  /*e400*/  IMAD R69, R10, UR10, RZ ;  /* 0x0000000a0a457c24 */ /* 0x000fc6000f8e02ff */
[----:B------:R-:W4:Y:S01]  /*e410*/  LDL.LU R13, [R1+0x44] ;  /* 0x00004400010d7983 */ /* 0x000f220000300800 */
[----:B------:R-:W-:-:S03]  /*e420*/  IMAD R97, R9, UR10, RZ ;  /* 0x0000000a09617c24 */ /* 0x000fc6000f8e02ff */
[----:B------:R-:W4:Y:S01]  /*e430*/  LDL.LU R12, [R1+0x40] ;  /* 0x00004000010c7983 */ /* 0x000f220000300800 */
[----:B------:R-:W-:-:S03]  /*e440*/  SEL R86, R7, R45, !P5 ;  /* 0x0000002d07567207 */ /* 0x000fc60006800000 */
[----:B------:R-:W4:Y:S01]  /*e450*/  LDL.LU R11, [R1+0x3c] ;  /* 0x00003c00010b7983 */ /* 0x000f220000300800 */
[----:B------:R-:W-:-:S03]  /*e460*/  SEL R88, R7, R53, !P5 ;  /* 0x0000003507587207 */ /* 0x000fc60006800000 */
[----:B------:R-:W4:Y:S01]  /*e470*/  LDL.LU R10, [R1+0x38] ;  /* 0x00003800010a7983 */ /* 0x000f220000300800 */
[C---:B------:R-:W-:Y:S01]  /*e480*/  SEL R198, R7.reuse, R198, !P5 ;  /* 0x000000c607c67207 */ /* 0x040fe20006800000 */
[----:B------:R-:W-:Y:S01]  /*e490*/  IMAD R65, R6, UR10, RZ ;  /* 0x0000000a06417c24 */ /* 0x000fe2000f8e02ff */
[C---:B------:R-:W-:Y:S01]  /*e4a0*/  SEL R214, R7.reuse, R214, !P5 ;  /* 0x000000d607d67207 */ /* 0x040fe20006800000 */
[----:B------:R-:W4:Y:S01]  /*e4b0*/  LDL.LU R9, [R1+0x34] ;  /* 0x0000340001097983 */ /* 0x000f220000300800 */
[----:B------:R-:W-:-:S03]  /*e4c0*/  SEL R246, R7, R246, !P5 ;  /* 0x000000f607f67207 */ /* 0x000fc60006800000 */
[----:B------:R-:W4:Y:S01]  /*e4d0*/  LDL.LU R8, [R1+0x30] ;  /* 0x0000300001087983 */ /* 0x000f220000300800 */
[----:B------:R-:W-:-:S03]  /*e4e0*/  IMAD R61, R167, UR10, RZ ;  /* 0x0000000aa73d7c24 */ /* 0x000fc6000f8e02ff */
[----:B------:R-:W4:Y:S01]  /*e4f0*/  LDL.LU R7, [R1+0x2c] ;  /* 0x00002c0001077983 */ /* 0x000f220000300800 */
[----:B------:R-:W-:-:S03]  /*e500*/  IMAD R57, R2, UR10, RZ ;  /* 0x0000000a02397c24 */ /* 0x000fc6000f8e02ff */
[----:B------:R-:W4:Y:S01]  /*e510*/  LDL.LU R6, [R1+0x28] ;  /* 0x0000280001067983 */ /* 0x000f220000300800 */
[----:B------:R-:W-:Y:S02]  /*e520*/  IMAD R53, R4, UR10, RZ ;  /* 0x0000000a04357c24 */ /* 0x000fe4000f8e02ff */
[----:B---3--:R-:W-:Y:S02]  /*e530*/  IMAD R49, R164, UR10, RZ ;  /* 0x0000000aa4317c24 */ /* 0x008fe4000f8e02ff */
[----:B------:R-:W3:Y:S04]  /*e540*/  LDL.LU R164, [R1+0x24] ;  /* 0x0000240001a47983 */ /* 0x000ee80000300800 */
[----:B------:R-:W4:Y:S04]  /*e550*/  LDL.LU R167, [R1+0x4] ;  /* 0x0000040001a77983 */ /* 0x000f280000300800 */
[----:B------:R-:W3:Y:S04]  /*e560*/  LDL.LU R2, [R1+0x10] ;  /* 0x0000100001027983 */ /* 0x000ee80000300800 */
[----:B------:R-:W3:Y:S01]  /*e570*/  LDL.LU R4, [R1+0x1c] ;  /* 0x00001c0001047983 */ /* 0x000ee20000300800 */
[----:B--2---:R-:W-:-:S03]  /*e580*/  IMAD R45, R5, UR10, RZ ;  /* 0x0000000a052d7c24 */ /* 0x004fc6000f8e02ff */
[----:B------:R-:W2:Y:S04]  /*e590*/  LDL.LU R5, [R1+0x20] ;  /* 0x0000200001057983 */ /* 0x000ea80000300800 */
[----:B------:R-:W2:Y:S04]  /*e5a0*/  LDL.LU R3, [R1+0x18] ;  /* 0x0000180001037983 */ /* 0x000ea80000300800 */
[----:B------:R-:W2:Y:S01]  /*e5b0*/  LDL.LU R0, [R1+0x14] ;  /* 0x0000140001007983 */ /* 0x000ea20000300800 */
[----:B----4-:R-:W-:Y:S02]  /*e5c0*/  IMAD R167, R167, UR10, RZ ;  /* 0x0000000aa7a77c24 */ /* 0x010fe4000f8e02ff */
[----:B---3--:R-:W-:-:S03]  /*e5d0*/  IMAD R2, R2, UR10, RZ ;  /* 0x0000000a02027c24 */ /* 0x008fc6000f8e02ff */
[----:B------:R0:W-:Y:S01]  /*e5e0*/  STL [R1+0x4], R167 ;  /* 0x000004a701007387 */ /* 0x0001e20000100800 */
[----:B------:R-:W-:-:S03]  /*e5f0*/  IMAD R4, R4, UR10, RZ ;  /* 0x0000000a04047c24 */ /* 0x000fc6000f8e02ff */
[----:B0-----:R-:W3:Y:S01]  /*e600*/  LDL.LU R167, [R1+0xf74] ;  /* 0x000f740001a77983 */ /* 0x001ee20000300800 */
[----:B--2---:R-:W-:-:S03]  /*e610*/  IMAD R5, R5, UR10, RZ ;  /* 0x0000000a05057c24 */ /* 0x004fc6000f8e02ff */
[----:B------:R0:W-:Y:S04]  /*e620*/  STL [R1+0x10], R2 ;  /* 0x0000100201007387 */ /* 0x0001e80000100800 */
[----:B0-----:R-:W2:Y:S04]  /*e630*/  LDL.LU R2, [R1+0xf70] ;  /* 0x000f700001027983 */ /* 0x001ea80000300800 */
[----:B------:R0:W-:Y:S04]  /*e640*/  STL [R1+0x1c], R4 ;  /* 0x00001c0401007387 */ /* 0x0001e80000100800 */
[----:B0-----:R-:W4:Y:S04]  /*e650*/  LDL.LU R4, [R1+0xf6c] ;  /* 0x000f6c0001047983 */ /* 0x001f280000300800 */
[----:B------:R0:W-:Y:S04]  /*e660*/  STL [R1+0x20], R5 ;  /* 0x0000200501007387 */ /* 0x0001e80000100800 */
[----:B0-----:R-:W3:Y:S01]  /*e670*/  LDL.LU R5, [R1+0xf68] ;  /* 0x000f680001057983 */ /* 0x001ee20000300800 */
[----:B------:R-:W-:-:S05]  /*e680*/  IMAD R3, R3, UR10, RZ ;  /* 0x0000000a03037c24 */ /* 0x000fca000f8e02ff */
[----:B------:R3:W-:Y:S02]  /*e690*/  STL [R1+0x18], R3 ;  /* 0x0000180301007387 */ /* 0x0007e40000100800 */
[----:B---3--:R-:W-:Y:S02]  /*e6a0*/  IMAD R3, R5, UR10, RZ ;  /* 0x0000000a05037c24 */ /* 0x008fe4000f8e02ff */
[----:B------:R-:W3:Y:S01]  /*e6b0*/  LDL.LU R5, [R1+0xf64] ;  /* 0x000f640001057983 */ /* 0x000ee20000300800 */
[----:B------:R-:W-:-:S05]  /*e6c0*/  IMAD R0, R0, UR10, RZ ;  /* 0x0000000a00007c24 */ /* 0x000fca000f8e02ff */
[----:B------:R3:W-:Y:S02]  /*e6d0*/  STL [R1+0x14], R0 ;  /* 0x0000140001007387 */ /* 0x0007e40000100800 */
[----:B---3--:R-:W-:-:S05]  /*e6e0*/  LEA R0, P5, R160, R5, 0x1 ;  /* 0x00000005a0007211 */ /* 0x008fca00078a08ff */
[----:B------:R0:W-:Y:S02]  /*e6f0*/  STL [R1+0x2fc], R0 ;  /* 0x0002fc0001007387 */ /* 0x0001e40000100800 */
[----:B0-----:R-:W-:-:S05]  /*e700*/  LEA R0, P3, R156, R5, 0x1 ;  /* 0x000000059c007211 */ /* 0x001fca00078608ff */
        /* <DEDUP_REMOVED lines=10> */
[----:B------:R0:W-:Y:S04]  /*e7b0*/  STL [R1+0x32c], R0 ;  /* 0x00032c0001007387 */ /* 0x0001e80000100800 */
[----:B0-----:R-:W3:Y:S01]  /*e7c0*/  LDL.LU R0, [R1+0xf60] ;  /* 0x000f600001007983 */ /* 0x001ee20000300800 */
[----:B------:R-:W-:Y:S02]  /*e7d0*/  IMAD R127, R127, UR10, RZ ;  /* 0x0000000a7f7f7c24 */ /* 0x000fe4000f8e02ff */
[----:B------:R-:W-:Y:S02]  /*e7e0*/  IMAD R117, R117, UR10, RZ ;  /* 0x0000000a75757c24 */ /* 0x000fe4000f8e02ff */
[----:B------:R-:W-:Y:S02]  /*e7f0*/  IMAD R113, R113, UR10, RZ ;  /* 0x0000000a71717c24 */ /* 0x000fe4000f8e02ff */
[----:B------:R-:W-:-:S02]  /*e800*/  IMAD R111, R111, UR10, RZ ;  /* 0x0000000a6f6f7c24 */ /* 0x000fc4000f8e02ff */
[----:B------:R-:W-:Y:S02]  /*e810*/  IMAD R109, R109, UR10, RZ ;  /* 0x0000000a6d6d7c24 */ /* 0x000fe4000f8e02ff */
[----:B------:R-:W-:Y:S02]  /*e820*/  IMAD R107, R107, UR10, RZ ;  /* 0x0000000a6b6b7c24 */ /* 0x000fe4000f8e02ff */
        /* <DEDUP_REMOVED lines=30> */
[----:B------:R-:W-:Y:S01]  /*ea10*/  IMAD R15, R15, UR10, RZ ;  /* 0x0000000a0f0f7c24 */ /* 0x000fe2000f8e02ff */
[-C--:B---3--:R-:W-:Y:S02]  /*ea20*/  LEA.HI.X.SX32 R160, R160, R0.reuse, 0x1, P5 ;  /* 0x00000000a0a07211 */ /* 0x088fe400028f0eff */
[----:B------:R-:W-:-:S03]  /*ea30*/  LEA.HI.X.SX32 R156, R156, R0, 0x1, P3 ;  /* 0x000000009c9c7211 */ /* 0x000fc600018f0eff */
[----:B------:R0:W-:Y:S01]  /*ea40*/  STL [R1+0x2f8], R160 ;  /* 0x0002f8a001007387 */ /* 0x0001e20000100800 */
[----:B------:R-:W-:Y:S02]  /*ea50*/  LEA.HI.X.SX32 R146, R146, R0, 0x1, P1 ;  /* 0x0000000092927211 */ /* 0x000fe400008f0eff */
[----:B0-----:R-:W-:-:S05]  /*ea60*/  LEA R160, P5, R136, R5, 0x1 ;  /* 0x0000000588a07211 */ /* 0x001fca00078a08ff */
[----:B------:R0:W-:Y:S04]  /*ea70*/  STL [R1+0x334], R160 ;  /* 0x000334a001007387 */ /* 0x0001e80000100800 */
[----:B------:R1:W-:Y:S01]  /*ea80*/  STL [R1+0x300], R156 ;  /* 0x0003009c01007387 */ /* 0x0003e20000100800 */
[-C--:B0-----:R-:W-:Y:S02]  /*ea90*/  LEA R160, P3, R128, R5.reuse, 0x1 ;  /* 0x0000000580a07211 */ /* 0x081fe400078608ff */
[----:B-1----:R-:W-:Y:S02]  /*eaa0*/  LEA.HI.X.SX32 R156, R151, R0, 0x1, P2 ;  /* 0x00000000979c7211 */ /* 0x002fe400010f0eff */
[-C--:B------:R-:W-:Y:S01]  /*eab0*/  LEA R151, P2, R127, R5.reuse, 0x1 ;  /* 0x000000057f977211 */ /* 0x080fe200078408ff */
[----:B------:R-:W-:Y:S04]  /*eac0*/  STL [R1+0x33c], R160 ;  /* 0x00033ca001007387 */ /* 0x000fe80000100800 */
[----:B------:R0:W-:Y:S04]  /*ead0*/  STL [R1+0x308], R156 ;  /* 0x0003089c01007387 */ /* 0x0001e80000100800 */
[----:B------:R1:W-:Y:S04]  /*eae0*/  STL [R1+0x344], R151 ;  /* 0x0003449701007387 */ /* 0x0003e80000100800 */
[----:B------:R3:W-:Y:S01]  /*eaf0*/  STL [R1+0x310], R146 ;  /* 0x0003109201007387 */ /* 0x0007e20000100800 */
[----:B0-----:R-:W-:-:S02]  /*eb00*/  LEA R156, P1, R120, R5, 0x1 ;  /* 0x00000005789c7211 */ /* 0x001fc400078208ff */
[-C--:B-1----:R-:W-:Y:S02]  /*eb10*/  LEA.HI.X.SX32 R151, R142, R0.reuse, 0x1, P0 ;  /* 0x000000008e977211 */ /* 0x082fe400000f0eff */
[-C--:B------:R-:W-:Y:S02]  /*eb20*/  LEA.HI.X.SX32 R142, R140, R0.reuse, 0x1, P4 ;  /* 0x000000008c8e7211 */ /* 0x080fe400020f0eff */
[-C--:B---3--:R-:W-:Y:S01]  /*eb30*/  LEA R146, P0, R117, R5.reuse, 0x1 ;  /* 0x0000000575927211 */ /* 0x088fe200078008ff */
[----:B------:R-:W-:Y:S01]  /*eb40*/  STL [R1+0x34c], R156 ;  /* 0x00034c9c01007387 */ /* 0x000fe20000100800 */
[-C--:B------:R-:W-:Y:S02]  /*eb50*/  LEA R140, P4, R113, R5.reuse, 0x1 ;  /* 0x00000005718c7211 */ /* 0x080fe400078808ff */
[----:B------:R-:W-:Y:S01]  /*eb60*/  LEA.HI.X.SX32 R138, R138, R0, 0x1, P6 ;  /* 0x000000008a8a7211 */ /* 0x000fe200030f0eff */
[----:B------:R-:W-:Y:S04]  /*eb70*/  STL [R1+0x318], R151 ;  /* 0x0003189701007387 */ /* 0x000fe80000100800 */
        /* <DEDUP_REMOVED lines=197> */
[----:B-1----:R-:W-:-:S03]  /*f7d0*/  LEA.HI.X.SX32 R38, R34, R0, 0x1, P6 ;  /* 0x0000000022267211 */ /* 0x002fc600030f0eff */
[----:B------:R-:W-:Y:S01]  /*f7e0*/  STL [R1+0x4e8], R39 ;  /* 0x0004e82701007387 */ /* 0x000fe20000100800 */
[-C--:B------:R-:W-:Y:S02]  /*f7f0*/  LEA.HI.X.SX32 R34, R30, R0.reuse, 0x1, P5 ;  /* 0x000000001e227211 */ /* 0x080fe400028f0eff */
[-C--:B---3--:R-:W-:Y:S01]  /*f800*/  LEA R37, P6, R18, R5.reuse, 0x1 ;  /* 0x0000000512257211 */ /* 0x088fe200078c08ff */
[----:B------:R-:W-:Y:S01]  /*f810*/  STL [R1+0x4b4], R38 ;  /* 0x0004b42601007387 */ /* 0x000fe20000100800 */
[-C--:B------:R-:W-:Y:S02]  /*f820*/  LEA R30, P5, R17, R5.reuse, 0x1 ;  /* 0x00000005111e7211 */ /* 0x080fe400078a08ff */
[----:B------:R-:W-:Y:S01]  /*f830*/  LEA.HI.X.SX32 R26, R26, R0, 0x1, P3 ;  /* 0x000000001a1a7211 */ /* 0x000fe200018f0eff */
[----:B------:R-:W-:Y:S04]  /*f840*/  STL [R1+0x4f0], R37 ;  /* 0x0004f02501007387 */ /* 0x000fe80000100800 */
[----:B------:R-:W3:Y:S04]  /*f850*/  LDL.LU R140, [R1+0x4] ;  /* 0x00000400018c7983 */ /* 0x000ee80000300800 */
[----:B------:R-:W-:Y:S04]  /*f860*/  STL [R1+0x4bc], R34 ;  /* 0x0004bc2201007387 */ /* 0x000fe80000100800 */
[----:B------:R0:W-:Y:S04]  /*f870*/  STL [R1+0x4f8], R30 ;  /* 0x0004f81e01007387 */ /* 0x0001e80000100800 */
[----:B------:R-:W3:Y:S04]  /*f880*/  LDL.LU R142, [R1+0x10] ;  /* 0x00001000018e7983 */ /* 0x000ee80000300800 */
[----:B------:R1:W-:Y:S01]  /*f890*/  STL [R1+0x4c4], R26 ;  /* 0x0004c41a01007387 */ /* 0x0003e20000100800 */
[----:B0-----:R-:W-:-:S03]  /*f8a0*/  LEA R30, P3, R16, R5, 0x1 ;  /* 0x00000005101e7211 */ /* 0x001fc600078608ff */
[----:B------:R-:W3:Y:S01]  /*f8b0*/  LDL.LU R146, [R1+0x1c] ;  /* 0x00001c0001927983 */ /* 0x000ee20000300800 */
[----:B-1----:R-:W-:-:S03]  /*f8c0*/  LEA.HI.X.SX32 R26, R24, R0, 0x1, P2 ;  /* 0x00000000181a7211 */ /* 0x002fc600010f0eff */
[----:B------:R-:W-:Y:S01]  /*f8d0*/  STL [R1+0x500], R30 ;  /* 0x0005001e01007387 */ /* 0x000fe20000100800 */
[----:B------:R-:W-:-:S03]  /*f8e0*/  LEA R24, P2, R15, R5, 0x1 ;  /* 0x000000050f187211 */ /* 0x000fc600078408ff */
[----:B------:R-:W3:Y:S04]  /*f8f0*/  LDL.LU R151, [R1+0x20] ;  /* 0x0000200001977983 */ /* 0x000ee80000300800 */
[----:B------:R0:W-:Y:S04]  /*f900*/  STL [R1+0x4cc], R26 ;  /* 0x0004cc1a01007387 */ /* 0x0001e80000100800 */
[----:B------:R-:W3:Y:S04]  /*f910*/  LDL.LU R156, [R1+0x18] ;  /* 0x00001800019c7983 */ /* 0x000ee80000300800 */
[----:B------:R1:W-:Y:S04]  /*f920*/  STL [R1+0x508], R24 ;  /* 0x0005081801007387 */ /* 0x0003e80000100800 */
[----:B------:R-:W3:Y:S01]  /*f930*/  LDL.LU R160, [R1+0x14] ;  /* 0x0000140001a07983 */ /* 0x000ee20000300800 */
[----:B------:R-:W-:Y:S01]  /*f940*/  IMAD R14, R14, UR10, RZ ;  /* 0x0000000a0e0e7c24 */ /* 0x000fe2000f8e02ff */
[----:B------:R-:W-:Y:S01]  /*f950*/  LEA.HI.X.SX32 R22, R22, R0, 0x1, P1 ;  /* 0x0000000016167211 */ /* 0x000fe200008f0eff */
[----:B------:R-:W-:-:S02]  /*f960*/  IMAD R13, R13, UR10, RZ ;  /* 0x0000000a0d0d7c24 */ /* 0x000fc4000f8e02ff */
[----:B------:R-:W-:Y:S01]  /*f970*/  IMAD R12, R12, UR10, RZ ;  /* 0x0000000a0c0c7c24 */ /* 0x000fe2000f8e02ff */
[-C--:B0-----:R-:W-:Y:S01]  /*f980*/  LEA R26, P1, R14, R5.reuse, 0x1 ;  /* 0x000000050e1a7211 */ /* 0x081fe200078208ff */
[----:B------:R0:W-:Y:S01]  /*f990*/  STL [R1+0x4d4], R22 ;  /* 0x0004d41601007387 */ /* 0x0001e20000100800 */
[-C--:B-1----:R-:W-:Y:S01]  /*f9a0*/  LEA.HI.X.SX32 R24, R20, R0.reuse, 0x1, P0 ;  /* 0x0000000014187211 */ /* 0x082fe200000f0eff */
[----:B------:R-:W-:Y:S01]  /*f9b0*/  IMAD R11, R11, UR10, RZ ;  /* 0x0000000a0b0b7c24 */ /* 0x000fe2000f8e02ff */
[-C--:B------:R-:W-:Y:S01]  /*f9c0*/  LEA.HI.X.SX32 R20, R19, R0.reuse, 0x1, P4 ;  /* 0x0000000013147211 */ /* 0x080fe200020f0eff */
[----:B------:R-:W-:Y:S01]  /*f9d0*/  STL [R1+0x510], R26 ;  /* 0x0005101a01007387 */ /* 0x000fe20000100800 */
[-C--:B------:R-:W-:Y:S01]  /*f9e0*/  LEA R19, P4, R12, R5.reuse, 0x1 ;  /* 0x000000050c137211 */ /* 0x080fe200078808ff */
[----:B------:R-:W-:Y:S01]  /*f9f0*/  IMAD R10, R10, UR10, RZ ;  /* 0x0000000a0a0a7c24 */ /* 0x000fe2000f8e02ff */
[----:B------:R-:W-:Y:S02]  /*fa00*/  LEA.HI.X.SX32 R18, R18, R0, 0x1, P6 ;  /* 0x0000000012127211 */ /* 0x000fe400030f0eff */
[----:B0-----:R-:W-:Y:S01]  /*fa10*/  LEA R22, P0, R13, R5, 0x1 ;  /* 0x000000050d167211 */ /* 0x001fe200078008ff */
[----:B------:R-:W-:Y:S01]  /*fa20*/  STL [R1+0x4dc], R24 ;  /* 0x0004dc1801007387 */ /* 0x000fe20000100800 */
[----:B------:R-:W-:-:S03]  /*fa30*/  IMAD R9, R9, UR10, RZ ;  /* 0x0000000a09097c24 */ /* 0x000fc6000f8e02ff */
[----:B------:R-:W-:Y:S04]  /*fa40*/  STL [R1+0x518], R22 ;  /* 0x0005181601007387 */ /* 0x000fe80000100800 */
[----:B------:R0:W-:Y:S04]  /*fa50*/  STL [R1+0x4e4], R20 ;  /* 0x0004e41401007387 */ /* 0x0001e80000100800 */
[----:B------:R1:W-:Y:S01]  /*fa60*/  STL [R1+0x520], R19 ;  /* 0x0005201301007387 */ /* 0x0003e20000100800 */
[----:B------:R-:W-:-:S03]  /*fa70*/  IMAD R8, R8, UR10, RZ ;  /* 0x0000000a08087c24 */ /* 0x000fc6000f8e02ff */
[----:B------:R2:W-:Y:S01]  /*fa80*/  STL [R1+0x4ec], R18 ;  /* 0x0004ec1201007387 */ /* 0x0005e20000100800 */
[-C--:B0-----:R-:W-:Y:S02]  /*fa90*/  LEA R20, P6, R11, R5.reuse, 0x1 ;  /* 0x000000050b147211 */ /* 0x081fe400078c08ff */
[-C--:B-1----:R-:W-:Y:S02]  /*faa0*/  LEA.HI.X.SX32 R19, R17, R0.reuse, 0x1, P5 ;  /* 0x0000000011137211 */ /* 0x082fe400028f0eff */
[-C--:B------:R-:W-:Y:S02]  /*fab0*/  LEA.HI.X.SX32 R17, R16, R0.reuse, 0x1, P3 ;  /* 0x0000000010117211 */ /* 0x080fe400018f0eff */
[-C--:B--2---:R-:W-:Y:S01]  /*fac0*/  LEA R18, P5, R10, R5.reuse, 0x1 ;  /* 0x000000050a127211 */ /* 0x084fe200078a08ff */
[----:B------:R-:W-:Y:S01]  /*fad0*/  STL [R1+0x528], R20 ;  /* 0x0005281401007387 */ /* 0x000fe20000100800 */
[----:B------:R-:W-:Y:S01]  /*fae0*/  LEA R16, P3, R9, R5, 0x1 ;  /* 0x0000000509107211 */ /* 0x000fe200078608ff */
[----:B------:R-:W-:Y:S01]  /*faf0*/  IMAD R7, R7, UR10, RZ ;  /* 0x0000000a07077c24 */ /* 0x000fe2000f8e02ff */
[----:B------:R-:W-:Y:S01]  /*fb00*/  LEA.HI.X.SX32 R15, R15, R0, 0x1, P2 ;  /* 0x000000000f0f7211 */ /* 0x000fe200010f0eff */
        /* <DEDUP_REMOVED lines=21> */
[-C--:B------:R-:W-:Y:S01]  /*fc60*/  LEA.HI.X.SX32 R11, R10, R0.reuse, 0x1, P5 ;  /* 0x000000000a0b7211 */ /* 0x080fe200028f0eff */
[----:B------:R-:W-:Y:S01]  /*fc70*/  STL [R1+0x558], R14 ;  /* 0x0005580e01007387 */ /* 0x000fe20000100800 */
[----:B------:R-:W-:-:S03]  /*fc80*/  LEA.HI.X.SX32 R9, R9, R0, 0x1, P3 ;  /* 0x0000000009097211 */ /* 0x000fc600018f0eff */
[----:B------:R-:W-:Y:S01]  /*fc90*/  STL [R1+0x524], R13 ;  /* 0x0005240d01007387 */ /* 0x000fe20000100800 */
[----:B------:R-:W-:Y:S01]  /*fca0*/  LEA.HI.X.SX32 R6, R6, R0, 0x1, P0 ;  /* 0x0000000006067211 */ /* 0x000fe200000f0eff */
[----:B----4-:R-:W-:Y:S02]  /*fcb0*/  IMAD R4, R4, UR10, RZ ;  /* 0x0000000a04047c24 */ /* 0x010fe4000f8e02ff */
        /* <DEDUP_REMOVED lines=19> */
[----:B---3--:R-:W-:-:S05]  /*fdf0*/  LEA R12, P6, R140, R5, 0x1 ;  /* 0x000000058c0c7211 */ /* 0x008fca00078c08ff */
[----:B------:R-:W-:Y:S01]  /*fe00*/  STL [R1+0x560], R12 ;  /* 0x0005600c01007387 */ /* 0x000fe20000100800 */
[----:B------:R-:W-:-:S03]  /*fe10*/  LEA R10, P5, R142, R5, 0x1 ;  /* 0x000000058e0a7211 */ /* 0x000fc600078a08ff */
[----:B------:R0:W-:Y:S04]  /*fe20*/  STL [R1+0x52c], R11 ;  /* 0x00052c0b01007387 */ /* 0x0001e80000100800 */
[----:B------:R1:W-:Y:S04]  /*fe30*/  STL [R1+0x568], R10 ;  /* 0x0005680a01007387 */ /* 0x0003e80000100800 */
[----:B------:R2:W-:Y:S01]  /*fe40*/  STL [R1+0x534], R9 ;  /* 0x0005340901007387 */ /* 0x0005e20000100800 */
[----:B0-----:R-:W-:Y:S02]  /*fe50*/  LEA R11, P3, R146, R5, 0x1 ;  /* 0x00000005920b7211 */ /* 0x001fe400078608ff */
[----:B-1----:R-:W-:-:S02]  /*fe60*/  LEA.HI.X.SX32 R10, R8, R0, 0x1, P2 ;  /* 0x00000000080a7211 */ /* 0x002fc400010f0eff */
[----:B------:R-:W-:Y:S02]  /*fe70*/  LEA.HI.X.SX32 R8, R7, R0, 0x1, P1 ;  /* 0x0000000007087211 */ /* 0x000fe400008f0eff */
[-C--:B--2---:R-:W-:Y:S01]  /*fe80*/  LEA R9, P2, R151, R5.reuse, 0x1 ;  /* 0x0000000597097211 */ /* 0x084fe200078408ff */
[----:B------:R-:W-:Y:S04]  /*fe90*/  STL [R1+0x570], R11 ;  /* 0x0005700b01007387 */ /* 0x000fe80000100800 */
[----:B------:R-:W-:Y:S01]  /*fea0*/  STL [R1+0x53c], R10 ;  /* 0x00053c0a01007387 */ /* 0x000fe20000100800 */
[----:B------:R-:W-:-:S03]  /*feb0*/  LEA R7, P1, R156, R5, 0x1 ;  /* 0x000000059c077211 */ /* 0x000fc600078208ff */
[----:B------:R-:W-:Y:S04]  /*fec0*/  STL [R1+0x578], R9 ;  /* 0x0005780901007387 */ /* 0x000fe80000100800 */
[----:B------:R0:W-:Y:S04]  /*fed0*/  STL [R1+0x544], R8 ;  /* 0x0005440801007387 */ /* 0x0001e80000100800 */
[----:B------:R1:W-:Y:S04]  /*fee0*/  STL [R1+0x580], R7 ;  /* 0x0005800701007387 */ /* 0x0003e80000100800 */
[----:B------:R2:W-:Y:S01]  /*fef0*/  STL [R1+0x54c], R6 ;  /* 0x00054c0601007387 */ /* 0x0005e20000100800 */
[----:B0-----:R-:W-:-:S02]  /*ff00*/  LEA R8, P0, R160, R5, 0x1 ;  /* 0x00000005a0087211 */ /* 0x001fc400078008ff */
[----:B-1----:R-:W-:-:S03]  /*ff10*/  LEA.HI.X.SX32 R7, R164, R0, 0x1, P4 ;  /* 0x00000000a4077211 */ /* 0x002fc600020f0eff */
[----:B------:R0:W-:Y:S01]  /*ff20*/  STL [R1+0x588], R8 ;  /* 0x0005880801007387 */ /* 0x0001e20000100800 */
[----:B--2---:R-:W-:-:S03]  /*ff30*/  LEA R6, P4, R3, R5, 0x1 ;  /* 0x0000000503067211 */ /* 0x004fc600078808ff */
[----:B------:R1:W-:Y:S04]  /*ff40*/  STL [R1+0x554], R7 ;  /* 0x0005540701007387 */ /* 0x0003e80000100800 */
[----:B------:R2:W-:Y:S01]  /*ff50*/  STL [R1+0x590], R6 ;  /* 0x0005900601007387 */ /* 0x0005e20000100800 */
[----:B0-----:R-:W-:Y:S02]  /*ff60*/  LEA.HI.X.SX32 R8, R140, R0, 0x1, P6 ;  /* 0x000000008c087211 */ /* 0x001fe400030f0eff */
[----:B-1----:R-:W-:-:S03]  /*ff70*/  LEA R7, P6, R4, R5, 0x1 ;  /* 0x0000000504077211 */ /* 0x002fc600078c08ff */
[----:B------:R0:W-:Y:S01]  /*ff80*/  STL [R1+0x55c], R8 ;  /* 0x00055c0801007387 */ /* 0x0001e20000100800 */
[----:B--2---:R-:W-:-:S03]  /*ff90*/  LEA.HI.X.SX32 R6, R142, R0, 0x1, P5 ;  /* 0x000000008e067211 */ /* 0x004fc600028f0eff */
[----:B------:R1:W-:Y:S04]  /*ffa0*/  STL [R1+0x598], R7 ;  /* 0x0005980701007387 */ /* 0x0003e80000100800 */
[----:B------:R2:W-:Y:S01]  /*ffb0*/  STL [R1+0x564], R6 ;  /* 0x0005640601007387 */ /* 0x0005e20000100800 */
[----:B0-----:R-:W-:Y:S02]  /*ffc0*/  LEA R8, P5, R2, R5, 0x1 ;  /* 0x0000000502087211 */ /* 0x001fe400078a08ff */
        /* <DEDUP_REMOVED lines=15> */
[----:B------:R1:W-:Y:S01]  /*100c0*/  STL [R1+0x584], R7 ;  /* 0x0005840701007387 */ /* 0x0003e20000100800 */
[----:B0-----:R-:W-:-:S03]  /*100d0*/  LEA.HI.X.SX32 R8, R3, R0, 0x1, P4 ;  /* 0x0000000003087211 */ /* 0x001fc600020f0eff */
[----:B------:R-:W2:Y:S04]  /*100e0*/  LDL.LU R3, [R1+0xf5c] ;  /* 0x000f5c0001037983 */ /* 0x000ea80000300800 */
[----:B------:R0:W-:Y:S01]  /*100f0*/  STL [R1+0x5c0], R6 ;  /* 0x0005c00601007387 */ /* 0x0001e20000100800 */
[----:B-1----:R-:W-:-:S03]  /*10100*/  LEA.HI.X.SX32 R7, R4, R0, 0x1, P6 ;  /* 0x0000000004077211 */ /* 0x002fc600030f0eff */
[----:B------:R1:W-:Y:S04]  /*10110*/  STL [R1+0x58c], R8 ;  /* 0x00058c0801007387 */ /* 0x0003e80000100800 */
[----:B------:R3:W5:Y:S01]  /*10120*/  LDL.LU R4, [R1+0xf58] ;  /* 0x000f580001047983 */ /* 0x0007620000300800 */
[----:B0-----:R-:W-:-:S05]  /*10130*/  LEA R6, P4, R175, R5, 0x1 ;  /* 0x00000005af067211 */ /* 0x001fca00078808ff */
[----:B------:R0:W-:Y:S01]  /*10140*/  STL [R1+0x5c8], R6 ;  /* 0x0005c80601007387 */ /* 0x0001e20000100800 */
[----:B-1----:R-:W-:-:S03]  /*10150*/  LEA.HI.X.SX32 R8, R2, R0, 0x1, P5 ;  /* 0x0000000002087211 */ /* 0x002fc600028f0eff */
[----:B------:R1:W-:Y:S04]  /*10160*/  STL [R1+0x594], R7 ;  /* 0x0005940701007387 */ /* 0x0003e80000100800 */
[----:B------:R-:W4:Y:S01]  /*10170*/  LDL.LU R2, [R1+0xf54] ;  /* 0x000f540001027983 */ /* 0x000f220000300800 */
[-C--:B0-----:R-:W-:Y:S02]  /*10180*/  LEA R6, P6, R177, R5.reuse, 0x1 ;  /* 0x00000005b1067211 */ /* 0x081fe400078c08ff */
[----:B-1----:R-:W-:-:S03]  /*10190*/  LEA R7, P5, R179, R5, 0x1 ;  /* 0x00000005b3077211 */ /* 0x002fc600078a08ff */
[----:B------:R0:W-:Y:S04]  /*101a0*/  STL [R1+0x5d0], R6 ;  /* 0x0005d00601007387 */ /* 0x0001e80000100800 */
[----:B------:R1:W-:Y:S01]  /*101b0*/  STL [R1+0x59c], R8 ;  /* 0x00059c0801007387 */ /* 0x0003e20000100800 */
[----:B0-----:R-:W-:-:S03]  /*101c0*/  LEA.HI.X.SX32 R6, R167, R0, 0x1, P3 ;  /* 0x00000000a7067211 */ /* 0x001fc600018f0eff */
[----:B------:R0:W-:Y:S01]  /*101d0*/  STL [R1+0x5d8], R7 ;  /* 0x0005d80701007387 */ /* 0x0001e20000100800 */
[----:B-1----:R-:W-:-:S03]  /*101e0*/  LEA R8, P3, R181, R5, 0x1 ;  /* 0x00000005b5087211 */ /* 0x002fc600078608ff */
[----:B------:R1:W-:Y:S01]  /*101f0*/  STL [R1+0x5a4], R6 ;  /* 0x0005a40601007387 */ /* 0x0003e20000100800 */
[----:B0-----:R-:W-:-:S03]  /*10200*/  LEA.HI.X.SX32 R7, R169, R0, 0x1, P2 ;  /* 0x00000000a9077211 */ /* 0x001fc600010f0eff */
[----:B------:R0:W-:Y:S01]  /*10210*/  STL [R1+0x5e0], R8 ;  /* 0x0005e00801007387 */ /* 0x0001e20000100800 */
[----:B-1----:R-:W-:-:S03]  /*10220*/  LEA R6, P2, R183, R5, 0x1 ;  /* 0x00000005b7067211 */ /* 0x002fc600078408ff */
[----:B------:R1:W-:Y:S04]  /*10230*/  STL [R1+0x5ac], R7 ;  /* 0x0005ac0701007387 */ /* 0x0003e80000100800 */
[----:B------:R3:W-:Y:S01]  /*10240*/  STL [R1+0x5e8], R6 ;  /* 0x0005e80601007387 */ /* 0x0007e20000100800 */
[----:B0-----:R-:W-:Y:S02]  /*10250*/  LEA.HI.X.SX32 R8, R171, R0, 0x1, P1 ;  /* 0x00000000ab087211 */ /* 0x001fe400008f0eff */
[----:B-1----:R-:W-:-:S03]  /*10260*/  LEA R7, P1, R185, R5, 0x1 ;  /* 0x00000005b9077211 */ /* 0x002fc600078208ff */
[----:B------:R0:W-:Y:S01]  /*10270*/  STL [R1+0x5b4], R8 ;  /* 0x0005b40801007387 */ /* 0x0001e20000100800 */
[----:B---3--:R-:W-:-:S03]  /*10280*/  LEA.HI.X.SX32 R6, R173, R0, 0x1, P0 ;  /* 0x00000000ad067211 */ /* 0x008fc600000f0eff */
[----:B------:R1:W-:Y:S04]  /*10290*/  STL [R1+0x5f0], R7 ;  /* 0x0005f00701007387 */ /* 0x0003e80000100800 */
[----:B------:R3:W-:Y:S01]  /*102a0*/  STL [R1+0x5bc], R6 ;  /* 0x0005bc0601007387 */ /* 0x0007e20000100800 */
[----:B0-----:R-:W-:Y:S02]  /*102b0*/  LEA R8, P0, R187, R5, 0x1 ;  /* 0x00000005bb087211 */ /* 0x001fe400078008ff */
[----:B-1----:R-:W-:-:S03]  /*102c0*/  LEA.HI.X.SX32 R7, R175, R0, 0x1, P4 ;  /* 0x00000000af077211 */ /* 0x002fc600020f0eff */
[----:B------:R0:W-:Y:S01]  /*102d0*/  STL [R1+0x5f8], R8 ;  /* 0x0005f80801007387 */ /* 0x0001e20000100800 */
[----:B---3--:R-:W-:-:S03]  /*102e0*/  LEA R6, P4, R189, R5, 0x1 ;  /* 0x00000005bd067211 */ /* 0x008fc600078808ff */
        /* <DEDUP_REMOVED lines=18> */
[----:B------:R1:W-:Y:S01]  /*10410*/  STL [R1+0x620], R7 ;  /* 0x0006200701007387 */ /* 0x0003e20000100800 */
[----:B------:R-:W-:-:S03]  /*10420*/  IMAD R203, R203, UR10, RZ ;  /* 0x0000000acbcb7c24 */ /* 0x000fc6000f8e02ff */
[----:B------:R3:W-:Y:S01]  /*10430*/  STL [R1+0x5ec], R6 ;  /* 0x0005ec0601007387 */ /* 0x0007e20000100800 */
[----:B0-----:R-:W-:Y:S02]  /*10440*/  LEA R8, P1, R199, R5, 0x1 ;  /* 0x00000005c7087211 */ /* 0x001fe400078208ff */
[----:B-1----:R-:W-:-:S03]  /*10450*/  LEA.HI.X.SX32 R7, R187, R0, 0x1, P0 ;  /* 0x00000000bb077211 */ /* 0x002fc600000f0eff */
[----:B------:R0:W-:Y:S01]  /*10460*/  STL [R1+0x628], R8 ;  /* 0x0006280801007387 */ /* 0x0001e20000100800 */
[----:B---3--:R-:W-:-:S03]  /*10470*/  LEA R6, P0, R201, R5, 0x1 ;  /* 0x00000005c9067211 */ /* 0x008fc600078008ff */
[----:B------:R1:W-:Y:S01]  /*10480*/  STL [R1+0x5f4], R7 ;  /* 0x0005f40701007387 */ /* 0x0003e20000100800 */
[----:B------:R-:W-:-:S03]  /*10490*/  IMAD R205, R205, UR10, RZ ;  /* 0x0000000acdcd7c24 */ /* 0x000fc6000f8e02ff */
[----:B------:R3:W-:Y:S01]  /*104a0*/  STL [R1+0x630], R6 ;  /* 0x0006300601007387 */ /* 0x0007e20000100800 */
[----:B0-----:R-:W-:Y:S01]  /*104b0*/  LEA.HI.X.SX32 R8, R189, R0, 0x1, P4 ;  /* 0x00000000bd087211 */ /* 0x001fe200020f0eff */
[----:B------:R-:W-:Y:S01]  /*104c0*/  IMAD R207, R207, UR10, RZ ;  /* 0x0000000acfcf7c24 */ /* 0x000fe2000f8e02ff */
        /* <DEDUP_REMOVED lines=753> */
[----:B------:R1:W-:Y:S04]  /*133e0*/  STL [R1+0xee8], R7 ;  /* 0x000ee80701007387 */ /* 0x0003e80000100800 */
[----:B------:R3:W-:Y:S01]  /*133f0*/  STL [R1+0xecc], R6 ;  /* 0x000ecc0601007387 */ /* 0x0007e20000100800 */
[----:B0-----:R-:W-:Y:S02]  /*13400*/  LEA R8, P2, R162, R5, 0x1 ;  /* 0x00000005a2087211 */ /* 0x001fe400078408ff */
[----:B-1----:R-:W-:-:S03]  /*13410*/  LEA.HI.X.SX32 R7, R154, R0, 0x1, P1 ;  /* 0x000000009a077211 */ /* 0x002fc600008f0eff */
[----:B------:R-:W-:Y:S01]  /*13420*/  STL [R1+0xeec], R8 ;  /* 0x000eec0801007387 */ /* 0x000fe20000100800 */
[----:B---3--:R-:W-:Y:S02]  /*13430*/  LEA R6, P1, R166, R5, 0x1 ;  /* 0x00000005a6067211 */ /* 0x008fe400078208ff */
[-C--:B------:R-:W-:Y:S01]  /*13440*/  LEA.HI.X.SX32 R5, R158, R0.reuse, 0x1, P0 ;  /* 0x000000009e057211 */ /* 0x080fe200000f0eff */
[----:B------:R-:W-:Y:S04]  /*13450*/  STL [R1+0xed4], R7 ;  /* 0x000ed40701007387 */ /* 0x000fe80000100800 */
[----:B------:R0:W-:Y:S04]  /*13460*/  STL [R1+0xae8], R6 ;  /* 0x000ae80601007387 */ /* 0x0001e80000100800 */
[----:B------:R1:W-:Y:S01]  /*13470*/  STL [R1+0xad4], R5 ;  /* 0x000ad40501007387 */ /* 0x0003e20000100800 */
[----:B0-----:R-:W-:-:S02]  /*13480*/  LEA.HI.X.SX32 R6, R182, R0, 0x1, P4 ;  /* 0x00000000b6067211 */ /* 0x001fc400020f0eff */
[----:B-1----:R-:W-:-:S03]  /*13490*/  LEA.HI.X.SX32 R5, R198, R0, 0x1, P6 ;  /* 0x00000000c6057211 */ /* 0x002fc600030f0eff */
[----:B------:R0:W-:Y:S01]  /*134a0*/  STL [R1+0xad8], R6 ;  /* 0x000ad80601007387 */ /* 0x0001e20000100800 */
[----:B------:R-:W-:-:S03]  /*134b0*/  LEA.HI.X.SX32 R7, R246, R0, 0x1, P5 ;  /* 0x00000000f6077211 */ /* 0x000fc600028f0eff */
[----:B------:R1:W-:Y:S01]  /*134c0*/  STL [R1+0xadc], R5 ;  /* 0x000adc0501007387 */ /* 0x0003e20000100800 */
[C---:B--2---:R-:W-:Y:S02]  /*134d0*/  LEA R16, P0, R3.reuse, UR8, 0x1 ;  /* 0x0000000803107c11 */ /* 0x044fe4000f8008ff */
[-C--:B0-----:R-:W-:Y:S01]  /*134e0*/  LEA.HI.X.SX32 R6, R214, R0.reuse, 0x1, P3 ;  /* 0x00000000d6067211 */ /* 0x081fe200018f0eff */
[----:B------:R-:W-:Y:S01]  /*134f0*/  STL [R1+0xaec], R7 ;  /* 0x000aec0701007387 */ /* 0x000fe20000100800 */
[-C--:B-1----:R-:W-:Y:S02]  /*13500*/  LEA.HI.X.SX32 R5, R162, R0.reuse, 0x1, P2 ;  /* 0x00000000a2057211 */ /* 0x082fe400010f0eff */
[----:B------:R-:W-:Y:S01]  /*13510*/  LEA.HI.X.SX32 R0, R166, R0, 0x1, P1 ;  /* 0x00000000a6007211 */ /* 0x000fe200008f0eff */
[----:B------:R-:W-:Y:S01]  /*13520*/  STL [R1+0xae0], R6 ;  /* 0x000ae00601007387 */ /* 0x000fe20000100800 */
[----:B------:R-:W-:-:S03]  /*13530*/  LEA.HI.X.SX32 R15, R3, UR9, 0x1, P0 ;  /* 0x00000009030f7c11 */ /* 0x000fc600080f0eff */
[----:B------:R0:W-:Y:S04]  /*13540*/  STL [R1+0xae4], R5 ;  /* 0x000ae40501007387 */ /* 0x0001e80000100800 */
[----:B------:R1:W-:Y:S04]  /*13550*/  STL [R1+0x6d8], R0 ;  /* 0x0006d80001007387 */ /* 0x0003e80000100800 */
[----:B------:R-:W2:Y:S01]  /*13560*/  LDL.LU R3, [R1+0xf50] ;  /* 0x000f500001037983 */ /* 0x000ea20000300800 */
[----:B0-----:R-:W0:Y:S03]  /*13570*/  LDC R5, c[0x0][0x238] ;  /* 0x00008e00ff057b82 */ /* 0x001e260000000800 */
[----:B------:R-:W-:Y:S04]  /*13580*/  STL [R1+0x2f4], RZ ;  /* 0x0002f4ff01007387 */ /* 0x000fe80000100800 */
[----:B------:R-:W-:Y:S04]  /*13590*/  STL [R1], RZ ;  /* 0x000000ff01007387 */ /* 0x000fe80000100800 */
[----:B------:R-:W-:Y:S04]  /*135a0*/  STL [R1+0x4], RZ ;  /* 0x000004ff01007387 */ /* 0x000fe80000100800 */
        /* <DEDUP_REMOVED lines=125> */
[----:B------:R-:W-:Y:S01]  /*13d80*/  STL [R1+0x1fc], RZ ;  /* 0x0001fcff01007387 */ /* 0x000fe20000100800 */
[----:B------:R-:W-:Y:S01]  /*13d90*/  UIADD3 UR5, UR4, 0x10000, URZ ;  /* 0x0001000004057890 */ /* 0x000fe2000fffe03f */
        /* <DEDUP_REMOVED lines=40> */
[----:B------:R-:W-:Y:S01]  /*14020*/  CS2R R104, SRZ ;  /* 0x0000000000687805 */ /* 0x000fe2000001ff00 */
[----:B------:R-:W-:Y:S01]  /*14030*/  USHF.R.U32.HI UR38, URZ, 0x4, UR4 ;  /* 0x000000043f267899 */ /* 0x000fe20008011604 */
[----:B------:R-:W-:Y:S01]  /*14040*/  UMOV UR8, URZ ;  /* 0x0000003f00087c82 */ /* 0x000fe20008000000 */
[----:B------:R-:W-:Y:S01]  /*14050*/  UMOV UR9, URZ ;  /* 0x0000003f00097c82 */ /* 0x000fe20008000000 */
[----:B------:R-:W-:-:S02]  /*14060*/  USHF.L.U32 UR60, UR60, 0x7, URZ ;  /* 0x000000073c3c7899 */ /* 0x000fc4000800063f */
[----:B------:R-:W-:Y:S01]  /*14070*/  USHF.R.U32.HI UR5, URZ, 0x4, UR5 ;  /* 0x000000043f057899 */ /* 0x000fe20008011605 */
[----:B-1----:R-:W1:Y:S01]  /*14080*/  LDC R0, c[0x0][0x230] ;  /* 0x00008c00ff007b82 */ /* 0x002e620000000800 */
[C---:B0-----:R-:W-:Y:S01]  /*14090*/  IMAD R151, R5.reuse, 0xfe, RZ ;  /* 0x000000fe05977824 */ /* 0x041fe200078e02ff */
[----:B------:R-:W-:Y:S01]  /*140a0*/  USGXT.U32 UR38, UR38, 0xe ;  /* 0x0000000e2626789a */ /* 0x000fe20008000000 */
[C---:B------:R-:W-:Y:S01]  /*140b0*/  IMAD R152, R5.reuse, 0xfa, RZ ;  /* 0x000000fa05987824 */ /* 0x040fe200078e02ff */
[----:B------:R-:W-:Y:S01]  /*140c0*/  USGXT.U32 UR36, UR5, 0xe ;  /* 0x0000000e0524789a */ /* 0x000fe20008000000 */
[C---:B------:R-:W-:Y:S01]  /*140d0*/  IMAD R153, R5.reuse, 0xf6, RZ ;  /* 0x000000f605997824 */ /* 0x040fe200078e02ff */
[----:B------:R-:W-:Y:S01]  /*140e0*/  UIADD3 UR13, UP0, UR38, 0x2, URZ ;  /* 0x00000002260d7890 */ /* 0x000fe2000ff1e03f */
[C---:B------:R-:W-:Y:S01]  /*140f0*/  IMAD R154, R5.reuse, 0xf2, RZ ;  /* 0x000000f2059a7824 */ /* 0x040fe200078e02ff */
[----:B------:R-:W-:Y:S01]  /*14100*/  USHF.R.S32.HI UR10, URZ, 0x1f, UR60 ;  /* 0x0000001f3f0a7899 */ /* 0x000fe2000801143c */
[C---:B------:R-:W-:Y:S01]  /*14110*/  IMAD R155, R5.reuse, 0xee, RZ ;  /* 0x000000ee059b7824 */ /* 0x040fe200078e02ff */
[----:B------:R-:W-:Y:S01]  /*14120*/  UIADD3.X UR11, UR9, 0x40000040, URZ, UP0, !UPT ;  /* 0x40000040090b7890 */ /* 0x000fe200087fe43f */
[C---:B------:R-:W-:Y:S01]  /*14130*/  IMAD R156, R5.reuse, 0xea, RZ ;  /* 0x000000ea059c7824 */ /* 0x040fe200078e02ff */
[----:B------:R-:W-:Y:S01]  /*14140*/  UIADD3 UR12, UP0, UR36, 0x80, URZ ;  /* 0x00000080240c7890 */ /* 0x000fe2000ff1e03f */
[C---:B------:R-:W-:Y:S01]  /*14150*/  IMAD R157, R5.reuse, 0xe6, RZ ;  /* 0x000000e6059d7824 */ /* 0x040fe200078e02ff */
[----:B------:R-:W-:Y:S01]  /*14160*/  USHF.L.U32 UR5, UR60, 0x1, URZ ;  /* 0x000000013c057899 */ /* 0x000fe2000800063f */
[C---:B------:R-:W-:Y:S01]  /*14170*/  IMAD R158, R5.reuse, 0x7f, RZ ;  /* 0x0000007f059e7824 */ /* 0x040fe200078e02ff */
[----:B------:R-:W-:Y:S01]  /*14180*/  UIADD3.X UR9, UR8, 0x40000040, URZ, UP0, !UPT ;  /* 0x4000004008097890 */ /* 0x000fe200087fe43f */
[C---:B------:R-:W-:Y:S01]  /*14190*/  IMAD R159, R5.reuse, 0xe2, RZ ;  /* 0x000000e2059f7824 */ /* 0x040fe200078e02ff */
[----:B------:R-:W-:Y:S01]  /*141a0*/  USHF.L.U64.HI UR60, UR60, 0x1, UR10 ;  /* 0x000000013c3c7899 */ /* 0x000fe2000801020a */
[C---:B------:R-:W-:Y:S01]  /*141b0*/  IMAD R160, R5.reuse, 0x7d, RZ ;  /* 0x0000007d05a07824 */ /* 0x040fe200078e02ff */
[----:B------:R-:W-:Y:S01]  /*141c0*/  UMOV UR8, UR12 ;  /* 0x0000000c00087c82 */ /* 0x000fe20008000000 */
[C---:B------:R-:W-:Y:S01]  /*141d0*/  IMAD R161, R5.reuse, 0xde, RZ ;  /* 0x000000de05a17824 */ /* 0x040fe200078e02ff */
[----:B------:R-:W-:Y:S01]  /*141e0*/  UMOV UR10, UR13 ;  /* 0x0000000d000a7c82 */ /* 0x000fe20008000000 */
[C---:B------:R-:W-:Y:S01]  /*141f0*/  IMAD R162, R5.reuse, 0x7b, RZ ;  /* 0x0000007b05a27824 */ /* 0x040fe200078e02ff */
[----:B------:R-:W-:Y:S01]  /*14200*/  UIADD3.64 UR42, UR8, 0x380, URZ ;  /* 0x00000380082a7897 */ /* 0x000fe2000fffe03f */
[----:B-1----:R-:W-:Y:S01]  /*14210*/  VIADD R0, R0, 0x7f ;  /* 0x0000007f00007836 */ /* 0x002fe20000000000 */
[----:B------:R-:W-:Y:S01]  /*14220*/  UIADD3.64 UR40, UR8, 0x400, URZ ;  /* 0x0000040008287897 */ /* 0x000fe2000fffe03f */
[C---:B------:R-:W-:Y:S01]  /*14230*/  IMAD R163, R5.reuse, 0xda, RZ ;  /* 0x000000da05a37824 */ /* 0x040fe200078e02ff */
[----:B------:R-:W-:Y:S01]  /*14240*/  UIADD3.64 UR14, UR10, 0x2, URZ ;  /* 0x000000020a0e7897 */ /* 0x000fe2000fffe03f */
[C---:B------:R-:W-:Y:S01]  /*14250*/  IMAD R164, R5.reuse, 0x79, RZ ;  /* 0x0000007905a47824 */ /* 0x040fe200078e02ff */
[----:B------:R-:W-:Y:S01]  /*14260*/  SHF.R.S32.HI R7, RZ, 0x1f, R0 ;  /* 0x0000001fff077819 */ /* 0x000fe20000011400 */
[C---:B------:R-:W-:Y:S01]  /*14270*/  IMAD R165, R5.reuse, 0xd6, RZ ;  /* 0x000000d605a57824 */ /* 0x040fe200078e02ff */
[----:B------:R-:W-:Y:S01]  /*14280*/  UIADD3.64 UR18, UR10, 0x4, URZ ;  /* 0x000000040a127897 */ /* 0x000fe2000fffe03f */
[----:B------:R-:W-:Y:S01]  /*14290*/  IMAD R166, R5, 0x77, RZ ;  /* 0x0000007705a67824 */ /* 0x000fe200078e02ff */
[----:B------:R-:W-:Y:S01]  /*142a0*/  LEA.HI R7, R7, R0, RZ, 0x7 ;  /* 0x0000000007077211 */ /* 0x000fe200078f38ff */
[C---:B------:R-:W-:Y:S01]  /*142b0*/  IMAD R167, R5.reuse, 0xd2, RZ ;  /* 0x000000d205a77824 */ /* 0x040fe200078e02ff */
[----:B------:R-:W-:Y:S01]  /*142c0*/  UIADD3.64 UR22, UR10, 0x7fe, URZ ;  /* 0x000007fe0a167897 */ /* 0x000fe2000fffe03f */
[C---:B------:R-:W-:Y:S01]  /*142d0*/  IMAD R168, R5.reuse, 0x75, RZ ;  /* 0x0000007505a87824 */ /* 0x040fe200078e02ff */
[----:B------:R-:W-:Y:S01]  /*142e0*/  SHF.R.S32.HI R6, RZ, 0x7, R7 ;  /* 0x00000007ff067819 */ /* 0x000fe20000011407 */
[----:B------:R-:W-:Y:S01]  /*142f0*/  IMAD R169, R5, 0xce, RZ ;  /* 0x000000ce05a97824 */ /* 0x000fe200078e02ff */
[-C--:B------:R-:W-:Y:S01]  /*14300*/  IADD3 R6, P2, R151, R16.reuse, RZ ;  /* 0x0000001097067210 */ /* 0x080fe20007f5e0ff */
[C---:B------:R-:W-:Y:S01]  /*14310*/  IMAD R170, R5.reuse, 0x73, RZ ;  /* 0x0000007305aa7824 */ /* 0x040fe200078e02ff */
[-C--:B------:R-:W-:Y:S01]  /*14320*/  IADD3 R7, P4, R152, R16.reuse, RZ ;  /* 0x0000001098077210 */ /* 0x080fe20007f9e0ff */
[----:B------:R-:W-:Y:S01]  /*14330*/  IMAD R171, R5, 0xca, RZ ;  /* 0x000000ca05ab7824 */ /* 0x000fe200078e02ff */
[-C--:B------:R-:W-:Y:S01]  /*14340*/  IADD3 R151, P5, R153, R16.reuse, RZ ;  /* 0x0000001099977210 */ /* 0x080fe20007fbe0ff */
[----:B------:R0:W-:Y:S01]  /*14350*/  STL [R1+0x6e0], R6 ;  /* 0x0006e00601007387 */ /* 0x0001e20000100800 */
[C---:B------:R-:W-:Y:S01]  /*14360*/  IMAD R172, R5.reuse, 0x71, RZ ;  /* 0x0000007105ac7824 */ /* 0x040fe200078e02ff */
[----:B------:R-:W-:Y:S01]  /*14370*/  UIADD3.64 UR26, UR10, 0x800, URZ ;  /* 0x000008000a1a7897 */ /* 0x000fe2000fffe03f */
[C---:B------:R-:W-:Y:S01]  /*14380*/  IMAD R173, R5.reuse, 0xc6, RZ ;  /* 0x000000c605ad7824 */ /* 0x040fe200078e02ff */
[----:B------:R1:W-:Y:S01]  /*14390*/  STL [R1+0x6f0], R7 ;  /* 0x0006f00701007387 */ /* 0x0003e20000100800 */
[C---:B------:R-:W-:Y:S01]  /*143a0*/  IMAD R174, R5.reuse, 0x6f, RZ ;  /* 0x0000006f05ae7824 */ /* 0x040fe200078e02ff */
[----:B------:R-:W-:Y:S01]  /*143b0*/  UIADD3.64 UR30, UR10, 0x802, URZ ;  /* 0x000008020a1e7897 */ /* 0x000fe2000fffe03f */
[C---:B------:R-:W-:Y:S01]  /*143c0*/  IMAD R175, R5.reuse, 0xc2, RZ ;  /* 0x000000c205af7824 */ /* 0x040fe200078e02ff */
[----:B------:R3:W-:Y:S01]  /*143d0*/  STL [R1+0x700], R151 ;  /* 0x0007009701007387 */ /* 0x0007e20000100800 */
[C---:B------:R-:W-:Y:S01]  /*143e0*/  IMAD R176, R5.reuse, 0x6d, RZ ;  /* 0x0000006d05b07824 */ /* 0x040fe200078e02ff */
[-C--:B0-----:R-:W-:Y:S01]  /*143f0*/  IADD3 R6, P6, R154, R16.reuse, RZ ;  /* 0x000000109a067210 */ /* 0x081fe20007fde0ff */
[C---:B------:R-:W-:Y:S01]  /*14400*/  IMAD R177, R5.reuse, 0xbe, RZ ;  /* 0x000000be05b17824 */ /* 0x040fe200078e02ff */
[----:B------:R-:W-:Y:S01]  /*14410*/  UIADD3.64 UR34, UR10, 0x804, URZ ;  /* 0x000008040a227897 */ /* 0x000fe2000fffe03f */
[----:B------:R-:W-:Y:S01]  /*14420*/  IMAD R178, R5, 0x6b, RZ ;  /* 0x0000006b05b27824 */ /* 0x000fe200078e02ff */
[-C--:B-1----:R-:W-:Y:S01]  /*14430*/  IADD3 R7, P0, R155, R16.reuse, RZ ;  /* 0x000000109b077210 */ /* 0x082fe20007f1e0ff */
[----:B------:R0:W-:Y:S01]  /*14440*/  STL [R1+0x710], R6 ;  /* 0x0007100601007387 */ /* 0x0001e20000100800 */
[C---:B------:R-:W-:Y:S01]  /*14450*/  IMAD R179, R5.reuse, 0xba, RZ ;  /* 0x000000ba05b37824 */ /* 0x040fe200078e02ff */
[----:B------:R-:W-:Y:S01]  /*14460*/  UIADD3.64 UR12, UR8, 0x80, URZ ;  /* 0x00000080080c7897 */ /* 0x000fe2000fffe03f */
[-C--:B---3--:R-:W-:Y:S01]  /*14470*/  IADD3 R151, P3, R156, R16.reuse, RZ ;  /* 0x000000109c977210 */ /* 0x088fe20007f7e0ff */
[----:B------:R1:W-:Y:S01]  /*14480*/  STL [R1+0x720], R7 ;  /* 0x0007200701007387 */ /* 0x0003e20000100800 */
[C---:B------:R-:W-:Y:S01]  /*14490*/  IMAD R180, R5.reuse, 0x69, RZ ;  /* 0x0000006905b47824 */ /* 0x040fe200078e02ff */
[----:B------:R-:W-:Y:S01]  /*144a0*/  UIADD3.64 UR16, UR8, 0x100, URZ ;  /* 0x0000010008107897 */ /* 0x000fe2000fffe03f */
[C---:B------:R-:W-:Y:S01]  /*144b0*/  IMAD R181, R5.reuse, 0xb6, RZ ;  /* 0x000000b605b57824 */ /* 0x040fe200078e02ff */
[----:B------:R3:W-:Y:S01]  /*144c0*/  STL [R1+0x730], R151 ;  /* 0x0007309701007387 */ /* 0x0007e20000100800 */
[----:B------:R-:W-:Y:S01]  /*144d0*/  IMAD R182, R5, 0x67, RZ ;  /* 0x0000006705b67824 */ /* 0x000fe200078e02ff */
[-C--:B0-----:R-:W-:Y:S01]  /*144e0*/  IADD3 R6, P1, R157, R16.reuse, RZ ;  /* 0x000000109d067210 */ /* 0x081fe20007f3e0ff */
[C---:B------:R-:W-:Y:S01]  /*144f0*/  IMAD R183, R5.reuse, 0xb2, RZ ;  /* 0x000000b205b77824 */ /* 0x040fe200078e02ff */
[----:B------:R-:W-:Y:S01]  /*14500*/  UIADD3.64 UR20, UR8, 0x180, URZ ;  /* 0x0000018008147897 */ /* 0x000fe2000fffe03f */
[C---:B------:R-:W-:Y:S01]  /*14510*/  IMAD R184, R5.reuse, 0x65, RZ ;  /* 0x0000006505b87824 */ /* 0x040fe200078e02ff */
[-C--:B-1----:R-:W-:Y:S01]  /*14520*/  LEA.HI.X.SX32 R7, R158, R15.reuse, 0x1, P2 ;  /* 0x0000000f9e077211 */ /* 0x082fe200010f0eff */
[----:B------:R0:W-:Y:S01]  /*14530*/  STL [R1+0x740], R6 ;  /* 0x0007400601007387 */ /* 0x0001e20000100800 */
[----:B------:R-:W-:Y:S01]  /*14540*/  IMAD R185, R5, 0xae, RZ ;  /* 0x000000ae05b97824 */ /* 0x000fe200078e02ff */
[----:B------:R-:W-:Y:S01]  /*14550*/  UIADD3.64 UR24, UR8, 0x200, URZ ;  /* 0x0000020008187897 */ /* 0x000fe2000fffe03f */
[-C--:B---3--:R-:W-:Y:S01]  /*14560*/  IADD3 R151, P2, R159, R16.reuse, RZ ;  /* 0x000000109f977210 */ /* 0x088fe20007f5e0ff */
[----:B------:R1:W-:Y:S01]  /*14570*/  STL [R1+0x6dc], R7 ;  /* 0x0006dc0701007387 */ /* 0x0003e20000100800 */
[C---:B------:R-:W-:Y:S01]  /*14580*/  IMAD R186, R5.reuse, 0x63, RZ ;  /* 0x0000006305ba7824 */ /* 0x040fe200078e02ff */
[----:B------:R-:W-:Y:S01]  /*14590*/  UIADD3.64 UR28, UR8, 0x280, URZ ;  /* 0x00000280081c7897 */ /* 0x000fe2000fffe03f */
[C---:B------:R-:W-:Y:S01]  /*145a0*/  IMAD R187, R5.reuse, 0xaa, RZ ;  /* 0x000000aa05bb7824 */ /* 0x040fe200078e02ff */
[----:B------:R3:W-:Y:S01]  /*145b0*/  STL [R1+0x750], R151 ;  /* 0x0007509701007387 */ /* 0x0007e20000100800 */
[C---:B------:R-:W-:Y:S01]  /*145c0*/  IMAD R188, R5.reuse, 0x61, RZ ;  /* 0x0000006105bc7824 */ /* 0x040fe200078e02ff */
[-C--:B0-----:R-:W-:Y:S01]  /*145d0*/  LEA.HI.X.SX32 R6, R160, R15.reuse, 0x1, P4 ;  /* 0x0000000fa0067211 */ /* 0x081fe200020f0eff */
[C---:B------:R-:W-:Y:S01]  /*145e0*/  IMAD R189, R5.reuse, 0xa6, RZ ;  /* 0x000000a605bd7824 */ /* 0x040fe200078e02ff */
[----:B------:R-:W-:Y:S01]  /*145f0*/  UIADD3.64 UR32, UR8, 0x300, URZ ;  /* 0x0000030008207897 */ /* 0x000fe2000fffe03f */
[----:B------:R-:W-:Y:S01]  /*14600*/  IMAD R190, R5, 0x5f, RZ ;  /* 0x0000005f05be7824 */ /* 0x000fe200078e02ff */
[-C--:B-1----:R-:W-:Y:S01]  /*14610*/  IADD3 R7, P4, R161, R16.reuse, RZ ;  /* 0x00000010a1077210 */ /* 0x082fe20007f9e0ff */
[----:B------:R0:W-:Y:S01]  /*14620*/  STL [R1+0x6ec], R6 ;  /* 0x0006ec0601007387 */ /* 0x0001e20000100800 */
[C---:B------:R-:W-:Y:S01]  /*14630*/  IMAD R191, R5.reuse, 0xa2, RZ ;  /* 0x000000a205bf7824 */ /* 0x040fe200078e02ff */
[----:B------:R-:W-:Y:S01]  /*14640*/  UIADD3.64 UR42, UR8, 0x480, URZ ;  /* 0x00000480082a7897 */ /* 0x000fe2000fffe03f */
[-C--:B---3--:R-:W-:Y:S01]  /*14650*/  LEA.HI.X.SX32 R151, R162, R15.reuse, 0x1, P5 ;  /* 0x0000000fa2977211 */ /* 0x088fe200028f0eff */
        /* <DEDUP_REMOVED lines=25> */
[----:B-1----:R-:W-:Y:S01]  /*147f0*/  IADD3 R7, P0, R167, R16, RZ ;  /* 0x00000010a7077210 */ /* 0x002fe20007f1e0ff */
[----:B------:R0:W-:Y:S01]  /*14800*/  STL [R1+0x71c], R6 ;  /* 0x00071c0601007387 */ /* 0x0001e20000100800 */
[C---:B------:R-:W-:Y:S01]  /*14810*/  IMAD R203, R5.reuse, 0x8a, RZ ;  /* 0x0000008a05cb7824 */ /* 0x040fe200078e02ff */
[----:B------:R-:W-:Y:S01]  /*14820*/  UMOV UR39, 0x40000040 ;  /* 0x4000004000277882 */ /* 0x000fe20000000000 */
[----:B---3--:R-:W-:Y:S01]  /*14830*/  LEA.HI.X.SX32 R151, R168, R15, 0x1, P3 ;  /* 0x0000000fa8977211 */ /* 0x008fe200018f0eff */
[----:B------:R1:W-:Y:S01]  /*14840*/  STL [R1+0x790], R7 ;  /* 0x0007900701007387 */ /* 0x0003e20000100800 */
[----:B------:R-:W-:-:S02]  /*14850*/  IMAD R204, R5, 0x51, RZ ;  /* 0x0000005105cc7824 */ /* 0x000fc400078e02ff */
[C---:B------:R-:W-:Y:S01]  /*14860*/  IMAD R205, R5.reuse, 0x86, RZ ;  /* 0x0000008605cd7824 */ /* 0x040fe200078e02ff */
[----:B------:R3:W-:Y:S01]  /*14870*/  STL [R1+0x72c], R151 ;  /* 0x00072c9701007387 */ /* 0x0007e20000100800 */
[----:B------:R-:W-:Y:S01]  /*14880*/  IMAD R206, R5, 0x4f, RZ ;  /* 0x0000004f05ce7824 */ /* 0x000fe200078e02ff */
[-C--:B0-----:R-:W-:Y:S01]  /*14890*/  IADD3 R6, P3, R169, R16.reuse, RZ ;  /* 0x00000010a9067210 */ /* 0x081fe20007f7e0ff */
[C---:B------:R-:W-:Y:S02]  /*148a0*/  IMAD R207, R5.reuse, 0x82, RZ ;  /* 0x0000008205cf7824 */ /* 0x040fe400078e02ff */
[C---:B------:R-:W-:Y:S01]  /*148b0*/  IMAD R208, R5.reuse, 0x4d, RZ ;  /* 0x0000004d05d07824 */ /* 0x040fe200078e02ff */
[----:B-1----:R-:W-:Y:S01]  /*148c0*/  LEA.HI.X.SX32 R7, R170, R15, 0x1, P1 ;  /* 0x0000000faa077211 */ /* 0x002fe200008f0eff */
[----:B------:R0:W-:Y:S01]  /*148d0*/  STL [R1+0x7a0], R6 ;  /* 0x0007a00601007387 */ /* 0x0001e20000100800 */
[----:B------:R-:W-:Y:S01]  /*148e0*/  IMAD R209, R5, 0xfc, RZ ;  /* 0x000000fc05d17824 */ /* 0x000fe200078e02ff */
[----:B---3--:R-:W-:-:S02]  /*148f0*/  IADD3 R151, P1, R171, R16, RZ ;  /* 0x00000010ab977210 */ /* 0x008fc40007f3e0ff */
[----:B------:R1:W-:Y:S01]  /*14900*/  STL [R1+0x73c], R7 ;  /* 0x00073c0701007387 */ /* 0x0003e20000100800 */
[C---:B------:R-:W-:Y:S02]  /*14910*/  IMAD R210, R5.reuse, 0x4b, RZ ;  /* 0x0000004b05d27824 */ /* 0x040fe400078e02ff */
[C---:B------:R-:W-:Y:S01]  /*14920*/  IMAD R211, R5.reuse, 0xf4, RZ ;  /* 0x000000f405d37824 */ /* 0x040fe200078e02ff */
[----:B------:R3:W-:Y:S01]  /*14930*/  STL [R1+0x7b0], R151 ;  /* 0x0007b09701007387 */ /* 0x0007e20000100800 */
[C---:B------:R-:W-:Y:S01]  /*14940*/  IMAD R212, R5.reuse, 0x49, RZ ;  /* 0x0000004905d47824 */ /* 0x040fe200078e02ff */
[-C--:B0-----:R-:W-:Y:S01]  /*14950*/  LEA.HI.X.SX32 R6, R172, R15.reuse, 0x1, P2 ;  /* 0x0000000fac067211 */ /* 0x081fe200010f0eff */
[C---:B------:R-:W-:Y:S02]  /*14960*/  IMAD R213, R5.reuse, 0xec, RZ ;  /* 0x000000ec05d57824 */ /* 0x040fe400078e02ff */
[----:B------:R-:W-:Y:S01]  /*14970*/  IMAD R214, R5, 0x47, RZ ;  /* 0x0000004705d67824 */ /* 0x000fe200078e02ff */
[----:B-1----:R-:W-:Y:S01]  /*14980*/  IADD3 R7, P2, R173, R16, RZ ;  /* 0x00000010ad077210 */ /* 0x002fe20007f5e0ff */
[----:B------:R0:W-:Y:S01]  /*14990*/  STL [R1+0x74c], R6 ;  /* 0x00074c0601007387 */ /* 0x0001e20000100800 */
[----:B------:R-:W-:Y:S01]  /*149a0*/  IMAD R215, R5, 0xe4, RZ ;  /* 0x000000e405d77824 */ /* 0x000fe200078e02ff */
[----:B---3--:R-:W-:-:S02]  /*149b0*/  LEA.HI.X.SX32 R151, R174, R15, 0x1, P4 ;  /* 0x0000000fae977211 */ /* 0x008fc400020f0eff */
[----:B------:R1:W-:Y:S01]  /*149c0*/  STL [R1+0x7c0], R7 ;  /* 0x0007c00701007387 */ /* 0x0003e20000100800 */
[C---:B------:R-:W-:Y:S02]  /*149d0*/  IMAD R216, R5.reuse, 0x45, RZ ;  /* 0x0000004505d87824 */ /* 0x040fe400078e02ff */
        /* <DEDUP_REMOVED lines=179> */
[-C--:B------:R-:W-:Y:S01]  /*15510*/  LEA.HI.X.SX32 R9, R9, R15.reuse, 0x1, P0 ;  /* 0x0000000f09097211 */ /* 0x080fe200000f0eff */
[C---:B------:R-:W-:Y:S02]  /*15520*/  IMAD R146, R5.reuse, 0x30, RZ ;  /* 0x0000003005927824 */ /* 0x040fe400078e02ff */
[----:B------:R3:W-:Y:S01]  /*15530*/  STL [R1+0x8e0], R151 ;  /* 0x0008e09701007387 */ /* 0x0007e20000100800 */
[----:B------:R-:W-:Y:S01]  /*15540*/  IMAD R147, R5, 0x18, RZ ;  /* 0x0000001805937824 */ /* 0x000fe200078e02ff */
[----:B0-----:R-:W-:Y:S01]  /*15550*/  LEA.HI.X.SX32 R6, R219, R15, 0x1, P6 ;  /* 0x0000000fdb067211 */ /* 0x001fe200030f0eff */
[C---:B------:R-:W-:Y:S02]  /*15560*/  IMAD R148, R5.reuse, 0xc, RZ ;  /* 0x0000000c05947824 */ /* 0x040fe400078e02ff */
[C---:B------:R-:W-:Y:S01]  /*15570*/  IMAD R149, R5.reuse, 0x6, RZ ;  /* 0x0000000605957824 */ /* 0x040fe200078e02ff */
[----:B-1----:R-:W-:Y:S01]  /*15580*/  IADD3 R7, P6, R220, R16, RZ ;  /* 0x00000010dc077210 */ /* 0x002fe20007fde0ff */
[----:B------:R0:W-:Y:S01]  /*15590*/  STL [R1+0x8cc], R6 ;  /* 0x0008cc0601007387 */ /* 0x0001e20000100800 */
[----:B------:R-:W-:-:S02]  /*155a0*/  IMAD.SHL.U32 R150, R5, 0x2, RZ ;  /* 0x0000000205967824 */ /* 0x000fc400078e00ff */
[C---:B------:R-:W-:Y:S01]  /*155b0*/  IMAD.SHL.U32 R152, R5.reuse, 0x20, RZ ;  /* 0x0000002005987824 */ /* 0x040fe200078e00ff */
[----:B------:R1:W-:Y:S01]  /*155c0*/  STL [R1+0x788], R7 ;  /* 0x0007880701007387 */ /* 0x0003e20000100800 */
[C---:B---3--:R-:W-:Y:S02]  /*155d0*/  IMAD.SHL.U32 R151, R5.reuse, 0x10, RZ ;  /* 0x0000001005977824 */ /* 0x048fe400078e00ff */
[----:B------:R-:W-:Y:S01]  /*155e0*/  IMAD.SHL.U32 R8, R5, 0x80, RZ ;  /* 0x0000008005087824 */ /* 0x000fe200078e00ff */
[----:B------:R3:W-:Y:S01]  /*155f0*/  STL [R1+0x6e4], R9 ;  /* 0x0006e40901007387 */ /* 0x0007e20000100800 */
[----:B0-----:R-:W-:-:S03]  /*15600*/  IADD3 R6, P0, R10, R16, RZ ;  /* 0x000000100a067210 */ /* 0x001fc60007f1e0ff */
[----:B------:R-:W-:Y:S02]  /*15610*/  SHF.R.S32.HI R0, RZ, 0x1f, R8 ;  /* 0x0000001fff007819 */ /* 0x000fe40000011408 */
[-C--:B-1----:R-:W-:Y:S01]  /*15620*/  LEA.HI.X.SX32 R7, R221, R15.reuse, 0x1, P5 ;  /* 0x0000000fdd077211 */ /* 0x082fe200028f0eff */
[----:B------:R0:W-:Y:S01]  /*15630*/  STL [R1+0x8f0], R6 ;  /* 0x0008f00601007387 */ /* 0x0001e20000100800 */
[C---:B------:R-:W-:Y:S01]  /*15640*/  SHF.L.U64.HI R0, R8.reuse, 0x1, R0 ;  /* 0x0000000108007819 */ /* 0x040fe20000010200 */
[----:B------:R-:W-:Y:S01]  /*15650*/  IMAD.SHL.U32 R8, R8, 0x2, RZ ;  /* 0x0000000208087824 */ /* 0x000fe200078e00ff */
[----:B---3--:R-:W-:Y:S01]  /*15660*/  IADD3 R9, P5, R222, R16, RZ ;  /* 0x00000010de097210 */ /* 0x008fe20007fbe0ff */
[----:B------:R1:W-:Y:S04]  /*15670*/  STL [R1+0x8dc], R7 ;  /* 0x0008dc0701007387 */ /* 0x0003e80000100800 */
[----:B------:R3:W-:Y:S01]  /*15680*/  STL [R1+0x7a8], R9 ;  /* 0x0007a80901007387 */ /* 0x0007e20000100800 */
[----:B0-----:R-:W-:-:S02]  /*15690*/  LEA.HI.X.SX32 R6, R10, R15, 0x1, P3 ;  /* 0x0000000f0a067211 */ /* 0x001fc400018f0eff */
[----:B-1----:R-:W-:-:S03]  /*156a0*/  IADD3 R7, P3, R11, R16, RZ ;  /* 0x000000100b077210 */ /* 0x002fc60007f7e0ff */
[----:B------:R0:W-:Y:S01]  /*156b0*/  STL [R1+0x704], R6 ;  /* 0x0007040601007387 */ /* 0x0001e20000100800 */
[----:B---3--:R-:W-:-:S03]  /*156c0*/  LEA.HI.X.SX32 R9, R223, R15, 0x1, P0 ;  /* 0x0000000fdf097211 */ /* 0x008fc600000f0eff */
[----:B------:R1:W-:Y:S04]  /*156d0*/  STL [R1+0x900], R7 ;  /* 0x0009000701007387 */ /* 0x0003e80000100800 */
[----:B------:R3:W-:Y:S01]  /*156e0*/  STL [R1+0x8ec], R9 ;  /* 0x0008ec0901007387 */ /* 0x0007e20000100800 */
[----:B0-----:R-:W-:Y:S02]  /*156f0*/  IADD3 R6, P0, R224, R16, RZ ;  /* 0x00000010e0067210 */ /* 0x001fe40007f1e0ff */
[----:B-1----:R-:W-:-:S03]  /*15700*/  LEA.HI.X.SX32 R7, R11, R15, 0x1, P1 ;  /* 0x0000000f0b077211 */ /* 0x002fc600008f0eff */
[----:B------:R0:W-:Y:S01]  /*15710*/  STL [R1+0x7c8], R6 ;  /* 0x0007c80601007387 */ /* 0x0001e20000100800 */
[----:B---3--:R-:W-:-:S03]  /*15720*/  IADD3 R9, P1, R12, R16, RZ ;  /* 0x000000100c097210 */ /* 0x008fc60007f3e0ff */
[----:B------:R1:W-:Y:S04]  /*15730*/  STL [R1+0x724], R7 ;  /* 0x0007240701007387 */ /* 0x0003e80000100800 */
[----:B------:R3:W-:Y:S01]  /*15740*/  STL [R1+0x910], R9 ;  /* 0x0009100901007387 */ /* 0x0007e20000100800 */
[----:B0-----:R-:W-:Y:S02]  /*15750*/  LEA.HI.X.SX32 R6, R225, R15, 0x1, P3 ;  /* 0x0000000fe1067211 */ /* 0x001fe400018f0eff */
        /* <DEDUP_REMOVED lines=92> */
[----:B------:R-:W-:Y:S02]  /*15d20*/  CS2R R106, SRZ ;  /* 0x00000000006a7805 */ /* 0x000fe4000001ff00 */
[-C--:B---3--:R-:W-:Y:S01]  /*15d30*/  IADD3 R9, P0, R108, R16.reuse, RZ ;  /* 0x000000106c097210 */ /* 0x088fe20007f1e0ff */
        /* <DEDUP_REMOVED lines=13> */
[----:B------:R-:W-:Y:S01]  /*15e10*/  STL [R1+0x9e0], R9 ;  /* 0x0009e00901007387 */ /* 0x000fe20000100800 */
[-C--:B0-----:R-:W-:Y:S02]  /*15e20*/  LEA.HI.X.SX32 R6, R109, R15.reuse, 0x1, P1 ;  /* 0x0000000f6d067211 */ /* 0x081fe400008f0eff */
[----:B------:R-:W-:Y:S02]  /*15e30*/  CS2R R108, SRZ ;  /* 0x00000000006c7805 */ /* 0x000fe4000001ff00 */
[----:B------:R-:W-:Y:S01]  /*15e40*/  IADD3 R10, P1, R252, R16, RZ ;  /* 0x00000010fc0a7210 */ /* 0x000fe20007f3e0ff */
[----:B-1----:R-:W-:Y:S01]  /*15e50*/  IMAD R7, R5, 0x1f, RZ ;  /* 0x0000001f05077824 */ /* 0x002fe200078e02ff */
[----:B------:R0:W-:Y:S04]  /*15e60*/  STL [R1+0x6f4], R6 ;  /* 0x0006f40601007387 */ /* 0x0001e80000100800 */
[----:B------:R1:W-:Y:S01]  /*15e70*/  STL [R1+0x838], R10 ;  /* 0x0008380a01007387 */ /* 0x0003e20000100800 */
[----:B------:R-:W-:-:S02]  /*15e80*/  LEA.HI.X.SX32 R7, R7, R15, 0x1, P0 ;  /* 0x0000000f07077211 */ /* 0x000fc400000f0eff */
[----:B0-----:R-:W-:Y:S02]  /*15e90*/  LEA.HI.X.SX32 R6, R110, R15, 0x1, P3 ;  /* 0x0000000f6e067211 */ /* 0x001fe400018f0eff */
[-C--:B------:R-:W-:Y:S02]  /*15ea0*/  IADD3 R9, P3, R111, R16.reuse, RZ ;  /* 0x000000106f097210 */ /* 0x080fe40007f7e0ff */
[----:B-1----:R-:W-:Y:S01]  /*15eb0*/  IADD3 R10, P0, R112, R16, RZ ;  /* 0x00000010700a7210 */ /* 0x002fe20007f1e0ff */
[----:B------:R0:W-:Y:S04]  /*15ec0*/  STL [R1+0x8e4], R6 ;  /* 0x0008e40601007387 */ /* 0x0001e80000100800 */
[----:B------:R1:W-:Y:S04]  /*15ed0*/  STL [R1+0x908], R9 ;  /* 0x0009080901007387 */ /* 0x0003e80000100800 */
[----:B------:R3:W-:Y:S01]  /*15ee0*/  STL [R1+0x9dc], R7 ;  /* 0x0009dc0701007387 */ /* 0x0007e20000100800 */
[----:B0-----:R-:W-:-:S03]  /*15ef0*/  IMAD R6, R5, 0x98, RZ ;  /* 0x0000009805067824 */ /* 0x001fc600078e02ff */
[----:B------:R0:W-:Y:S01]  /*15f00*/  STL [R1+0x9f0], R10 ;  /* 0x0009f00a01007387 */ /* 0x0001e20000100800 */
[-C--:B-1----:R-:W-:Y:S02]  /*15f10*/  LEA.HI.X.SX32 R9, R111, R15.reuse, 0x1, P2 ;  /* 0x0000000f6f097211 */ /* 0x082fe400010f0eff */
[----:B------:R-:W-:Y:S01]  /*15f20*/  CS2R R110, SRZ ;  /* 0x00000000006e7805 */ /* 0x000fe2000001ff00 */
[----:B---3--:R-:W-:Y:S02]  /*15f30*/  IMAD R7, R5, 0x1d, RZ ;  /* 0x0000001d05077824 */ /* 0x008fe400078e02ff */
[----:B------:R1:W-:Y:S01]  /*15f40*/  STL [R1+0x734], R9 ;  /* 0x0007340901007387 */ /* 0x0003e20000100800 */
[-C--:B0-----:R-:W-:Y:S02]  /*15f50*/  IADD3 R10, P2, R6, R16.reuse, RZ ;  /* 0x00000010060a7210 */ /* 0x081fe40007f5e0ff */
[-C--:B------:R-:W-:Y:S02]  /*15f60*/  LEA.HI.X.SX32 R6, R112, R15.reuse, 0x1, P3 ;  /* 0x0000000f70067211 */ /* 0x080fe400018f0eff */
[----:B------:R-:W-:Y:S01]  /*15f70*/  LEA.HI.X.SX32 R7, R7, R15, 0x1, P0 ;  /* 0x0000000f07077211 */ /* 0x000fe200000f0eff */
[----:B------:R0:W-:Y:S01]  /*15f80*/  STL [R1+0x878], R10 ;  /* 0x0008780a01007387 */ /* 0x0001e20000100800 */
[----:B-1----:R-:W-:-:S03]  /*15f90*/  IADD3 R9, P3, R113, R16, RZ ;  /* 0x0000001071097210 */ /* 0x002fc60007f7e0ff */
[----:B------:R1:W-:Y:S04]  /*15fa0*/  STL [R1+0x904], R6 ;  /* 0x0009040601007387 */ /* 0x0003e80000100800 */
[----:B------:R3:W-:Y:S01]  /*15fb0*/  STL [R1+0x928], R9 ;  /* 0x0009280901007387 */ /* 0x0007e20000100800 */
[----:B0-----:R-:W-:-:S03]  /*15fc0*/  IADD3 R10, P0, R114, R16, RZ ;  /* 0x00000010720a7210 */ /* 0x001fc60007f1e0ff */
[----:B------:R0:W-:Y:S01]  /*15fd0*/  STL [R1+0x9ec], R7 ;  /* 0x0009ec0701007387 */ /* 0x0001e20000100800 */
[----:B-1----:R-:W-:-:S03]  /*15fe0*/  IMAD R6, R5, 0x88, RZ ;  /* 0x0000008805067824 */ /* 0x002fc600078e02ff */
[----:B------:R1:W-:Y:S01]  /*15ff0*/  STL [R1+0xa00], R10 ;  /* 0x000a000a01007387 */ /* 0x0003e20000100800 */
[-C--:B---3--:R-:W-:Y:S02]  /*16000*/  LEA.HI.X.SX32 R9, R113, R15.reuse, 0x1, P4 ;  /* 0x0000000f71097211 */ /* 0x088fe400020f0eff */
[----:B------:R-:W-:Y:S01]  /*16010*/  CS2R R112, SRZ ;  /* 0x0000000000707805 */ /* 0x000fe2000001ff00 */
[----:B0-----:R-:W-:Y:S02]  /*16020*/  IMAD R7, R5, 0x1b, RZ ;  /* 0x0000001b05077824 */ /* 0x001fe400078e02ff */
[----:B------:R0:W-:Y:S01]  /*16030*/  STL [R1+0x774], R9 ;  /* 0x0007740901007387 */ /* 0x0001e20000100800 */
[-C--:B-1----:R-:W-:Y:S02]  /*16040*/  IADD3 R10, P4, R6, R16.reuse, RZ ;  /* 0x00000010060a7210 */ /* 0x082fe40007f9e0ff */
[-C--:B------:R-:W-:Y:S02]  /*16050*/  LEA.HI.X.SX32 R6, R114, R15.reuse, 0x1, P3 ;  /* 0x0000000f72067211 */ /* 0x080fe400018f0eff */
[----:B------:R-:W-:Y:S01]  /*16060*/  LEA.HI.X.SX32 R7, R7, R15, 0x1, P0 ;  /* 0x0000000f07077211 */ /* 0x000fe200000f0eff */
[----:B------:R1:W-:Y:S01]  /*16070*/  STL [R1+0x8b8], R10 ;  /* 0x0008b80a01007387 */ /* 0x0003e20000100800 */
[----:B0-----:R-:W-:-:S03]  /*16080*/  IADD3 R9, P3, R115, R16, RZ ;  /* 0x0000001073097210 */ /* 0x001fc60007f7e0ff */
[----:B------:R0:W-:Y:S04]  /*16090*/  STL [R1+0x924], R6 ;  /* 0x0009240601007387 */ /* 0x0001e80000100800 */
[----:B------:R3:W-:Y:S01]  /*160a0*/  STL [R1+0x948], R9 ;  /* 0x0009480901007387 */ /* 0x0007e20000100800 */
[----:B-1----:R-:W-:-:S03]  /*160b0*/  IADD3 R10, P0, R116, R16, RZ ;  /* 0x00000010740a7210 */ /* 0x002fc60007f1e0ff */
[----:B------:R1:W-:Y:S01]  /*160c0*/  STL [R1+0x9fc], R7 ;  /* 0x0009fc0701007387 */ /* 0x0003e20000100800 */
[----:B0-----:R-:W-:-:S03]  /*160d0*/  IMAD R6, R5, 0xf0, RZ ;  /* 0x000000f005067824 */ /* 0x001fc600078e02ff */
[----:B------:R0:W-:Y:S01]  /*160e0*/  STL [R1+0xa10], R10 ;  /* 0x000a100a01007387 */ /* 0x0001e20000100800 */
[-C--:B---3--:R-:W-:Y:S02]  /*160f0*/  LEA.HI.X.SX32 R9, R115, R15.reuse, 0x1, P6 ;  /* 0x0000000f73097211 */ /* 0x088fe400030f0eff */
[----:B------:R-:W-:Y:S01]  /*16100*/  CS2R R114, SRZ ;  /* 0x0000000000727805 */ /* 0x000fe2000001ff00 */
[----:B-1----:R-:W-:Y:S02]  /*16110*/  IMAD R7, R5, 0x19, RZ ;  /* 0x0000001905077824 */ /* 0x002fe400078e02ff */
        /* <DEDUP_REMOVED lines=56> */
[----:B------:R-:W-:Y:S01]  /*164a0*/  STL [R1+0xa50], R10 ;  /* 0x000a500a01007387 */ /* 0x000fe20000100800 */
[-C--:B---3--:R-:W-:Y:S02]  /*164b0*/  LEA.HI.X.SX32 R9, R123, R15.reuse, 0x1, P4 ;  /* 0x0000000f7b097211 */ /* 0x088fe400020f0eff */
[----:B------:R-:W-:Y:S02]  /*164c0*/  CS2R R122, SRZ ;  /* 0x00000000007a7805 */ /* 0x000fe4000001ff00 */
[----:B------:R-:W-:Y:S01]  /*164d0*/  IADD3 R6, P4, R6, R16, RZ ;  /* 0x0000001006067210 */ /* 0x000fe20007f9e0ff */
[----:B-1----:R-:W-:Y:S01]  /*164e0*/  IMAD R7, R5, 0x11, RZ ;  /* 0x0000001105077824 */ /* 0x002fe200078e02ff */
[----:B------:R0:W-:Y:S04]  /*164f0*/  STL [R1+0x8b4], R9 ;  /* 0x0008b40901007387 */ /* 0x0001e80000100800 */
[----:B------:R1:W-:Y:S01]  /*16500*/  STL [R1+0x758], R6 ;  /* 0x0007580601007387 */ /* 0x0003e20000100800 */
[----:B0-----:R-:W-:-:S02]  /*16510*/  LEA.HI.X.SX32 R9, R124, R15, 0x1, P3 ;  /* 0x0000000f7c097211 */ /* 0x001fc400018f0eff */
[-C--:B------:R-:W-:Y:S02]  /*16520*/  IADD3 R10, P3, R125, R16.reuse, RZ ;  /* 0x000000107d0a7210 */ /* 0x080fe40007f7e0ff */
[-C--:B-1----:R-:W-:Y:S01]  /*16530*/  LEA.HI.X.SX32 R6, R7, R15.reuse, 0x1, P0 ;  /* 0x0000000f07067211 */ /* 0x082fe200000f0eff */
[----:B------:R0:W-:Y:S01]  /*16540*/  STL [R1+0x9c4], R9 ;  /* 0x0009c40901007387 */ /* 0x0001e20000100800 */
[----:B------:R-:W-:Y:S02]  /*16550*/  LEA.HI.X.SX32 R7, R125, R15, 0x1, P6 ;  /* 0x0000000f7d077211 */ /* 0x000fe400030f0eff */
[----:B------:R-:W-:Y:S01]  /*16560*/  CS2R R124, SRZ ;  /* 0x00000000007c7805 */ /* 0x000fe2000001ff00 */
[----:B------:R1:W-:Y:S04]  /*16570*/  STL [R1+0x8f8], R10 ;  /* 0x0008f80a01007387 */ /* 0x0003e80000100800 */
[----:B------:R3:W-:Y:S01]  /*16580*/  STL [R1+0xa4c], R6 ;  /* 0x000a4c0601007387 */ /* 0x0007e20000100800 */
[----:B0-----:R-:W-:-:S02]  /*16590*/  IADD3 R9, P0, R126, R16, RZ ;  /* 0x000000107e097210 */ /* 0x001fc40007f1e0ff */
[----:B-1----:R-:W-:-:S03]  /*165a0*/  IADD3 R10, P6, R127, R16, RZ ;  /* 0x000000107f0a7210 */ /* 0x002fc60007fde0ff */
[----:B------:R0:W-:Y:S01]  /*165b0*/  STL [R1+0x9e8], R9 ;  /* 0x0009e80901007387 */ /* 0x0001e20000100800 */
[----:B---3--:R-:W-:-:S03]  /*165c0*/  IMAD R6, R5, 0xa0, RZ ;  /* 0x000000a005067824 */ /* 0x008fc600078e02ff */
[----:B------:R1:W-:Y:S04]  /*165d0*/  STL [R1+0x714], R7 ;  /* 0x0007140701007387 */ /* 0x0003e80000100800 */
[----:B------:R-:W-:Y:S01]  /*165e0*/  STL [R1+0xa60], R10 ;  /* 0x000a600a01007387 */ /* 0x000fe20000100800 */
[-C--:B0-----:R-:W-:Y:S02]  /*165f0*/  LEA.HI.X.SX32 R9, R126, R15.reuse, 0x1, P3 ;  /* 0x0000000f7e097211 */ /* 0x081fe400018f0eff */
[----:B------:R-:W-:Y:S01]  /*16600*/  IADD3 R6, P3, R6, R16, RZ ;  /* 0x0000001006067210 */ /* 0x000fe20007f7e0ff */
[----:B-1----:R-:W-:Y:S02]  /*16610*/  IMAD R7, R5, 0xf, RZ ;  /* 0x0000000f05077824 */ /* 0x002fe400078e02ff */
[----:B------:R0:W-:Y:S04]  /*16620*/  STL [R1+0x8f4], R9 ;  /* 0x0008f40901007387 */ /* 0x0001e80000100800 */
[----:B------:R1:W-:Y:S01]  /*16630*/  STL [R1+0x858], R6 ;  /* 0x0008580601007387 */ /* 0x0003e20000100800 */
[----:B0-----:R-:W-:-:S02]  /*16640*/  LEA.HI.X.SX32 R9, R127, R15, 0x1, P0 ;  /* 0x0000000f7f097211 */ /* 0x001fc400000f0eff */
[----:B------:R-:W-:Y:S02]  /*16650*/  CS2R R126, SRZ ;  /* 0x00000000007e7805 */ /* 0x000fe4000001ff00 */
[C---:B------:R-:W-:Y:S02]  /*16660*/  IADD3 R10, P0, R128.reuse, R16, RZ ;  /* 0x00000010800a7210 */ /* 0x040fe40007f1e0ff */
[-C--:B-1----:R-:W-:Y:S01]  /*16670*/  LEA.HI.X.SX32 R6, R7, R15.reuse, 0x1, P6 ;  /* 0x0000000f07067211 */ /* 0x082fe200030f0eff */
[----:B------:R0:W-:Y:S01]  /*16680*/  STL [R1+0x9e4], R9 ;  /* 0x0009e40901007387 */ /* 0x0001e20000100800 */
[----:B------:R-:W-:-:S03]  /*16690*/  LEA.HI.X.SX32 R7, R128, R15, 0x1, P5 ;  /* 0x0000000f80077211 */ /* 0x000fc600028f0eff */
[----:B------:R1:W-:Y:S04]  /*166a0*/  STL [R1+0x938], R10 ;  /* 0x0009380a01007387 */ /* 0x0003e80000100800 */
[----:B------:R3:W-:Y:S01]  /*166b0*/  STL [R1+0xa5c], R6 ;  /* 0x000a5c0601007387 */ /* 0x0007e20000100800 */
[C---:B0-----:R-:W-:Y:S02]  /*166c0*/  IADD3 R9, P6, R129.reuse, R16, RZ ;  /* 0x0000001081097210 */ /* 0x041fe40007fde0ff */
[----:B-1----:R-:W-:-:S03]  /*166d0*/  LEA.HI.X.SX32 R10, R129, R15, 0x1, P0 ;  /* 0x0000000f810a7211 */ /* 0x002fc600000f0eff */
[----:B------:R0:W-:Y:S01]  /*166e0*/  STL [R1+0xa08], R9 ;  /* 0x000a080901007387 */ /* 0x0001e20000100800 */
[----:B------:R-:W-:Y:S01]  /*166f0*/  CS2R R128, SRZ ;  /* 0x0000000000807805 */ /* 0x000fe2000001ff00 */
[C---:B---3--:R-:W-:Y:S02]  /*16700*/  IMAD R6, R5.reuse, 0xc0, RZ ;  /* 0x000000c005067824 */ /* 0x048fe400078e02ff */
[----:B------:R1:W-:Y:S01]  /*16710*/  STL [R1+0x794], R7 ;  /* 0x0007940701007387 */ /* 0x0003e20000100800 */
[----:B0-----:R-:W-:Y:S01]  /*16720*/  IADD3 R9, P5, R130, R16, RZ ;  /* 0x0000001082097210 */ /* 0x001fe20007fbe0ff */
[----:B-1----:R-:W-:-:S04]  /*16730*/  IMAD R7, R5, 0xd, RZ ;  /* 0x0000000d05077824 */ /* 0x002fc800078e02ff */
[----:B------:R0:W-:Y:S04]  /*16740*/  STL [R1+0xa70], R9 ;  /* 0x000a700901007387 */ /* 0x0001e80000100800 */
[----:B------:R1:W-:Y:S01]  /*16750*/  STL [R1+0x934], R10 ;  /* 0x0009340a01007387 */ /* 0x0003e20000100800 */
[-C--:B0-----:R-:W-:Y:S02]  /*16760*/  IADD3 R9, P0, R6, R16.reuse, RZ ;  /* 0x0000001006097210 */ /* 0x081fe40007f1e0ff */
[-C--:B------:R-:W-:Y:S02]  /*16770*/  LEA.HI.X.SX32 R6, R130, R15.reuse, 0x1, P6 ;  /* 0x0000000f82067211 */ /* 0x080fe400030f0eff */
[----:B-1----:R-:W-:Y:S01]  /*16780*/  IADD3 R10, P6, R131, R16, RZ ;  /* 0x00000010830a7210 */ /* 0x002fe20007fde0ff */
[----:B------:R0:W-:Y:S04]  /*16790*/  STL [R1+0x7d8], R9 ;  /* 0x0007d80901007387 */ /* 0x0001e80000100800 */
[----:B------:R1:W-:Y:S04]  /*167a0*/  STL [R1+0xa04], R6 ;  /* 0x000a040601007387 */ /* 0x0003e80000100800 */
[----:B------:R-:W-:Y:S01]  /*167b0*/  STL [R1+0x978], R10 ;  /* 0x0009780a01007387 */ /* 0x000fe20000100800 */
[----:B0-----:R-:W-:-:S02]  /*167c0*/  LEA.HI.X.SX32 R9, R7, R15, 0x1, P5 ;  /* 0x0000000f07097211 */ /* 0x001fc400028f0eff */
[----:B------:R-:W-:Y:S02]  /*167d0*/  LEA.HI.X.SX32 R7, R131, R15, 0x1, P1 ;  /* 0x0000000f83077211 */ /* 0x000fe400008f0eff */
[----:B------:R-:W-:Y:S02]  /*167e0*/  CS2R R130, SRZ ;  /* 0x0000000000827805 */ /* 0x000fe4000001ff00 */
[-C--:B-1----:R-:W-:Y:S01]  /*167f0*/  IADD3 R6, P5, R132, R16.reuse, RZ ;  /* 0x0000001084067210 */ /* 0x082fe20007fbe0ff */
[----:B------:R0:W-:Y:S04]  /*16800*/  STL [R1+0xa6c], R9 ;  /* 0x000a6c0901007387 */ /* 0x0001e80000100800 */
[----:B------:R1:W-:Y:S04]  /*16810*/  STL [R1+0xa28], R6 ;  /* 0x000a280601007387 */ /* 0x0003e80000100800 */
[----:B------:R3:W-:Y:S01]  /*16820*/  STL [R1+0x814], R7 ;  /* 0x0008140701007387 */ /* 0x0007e20000100800 */
[----:B0-----:R-:W-:-:S02]  /*16830*/  IADD3 R9, P1, R133, R16, RZ ;  /* 0x0000001085097210 */ /* 0x001fc40007f3e0ff */
[----:B-1----:R-:W-:-:S03]  /*16840*/  LEA.HI.X.SX32 R6, R132, R15, 0x1, P6 ;  /* 0x0000000f84067211 */ /* 0x002fc600030f0eff */
[----:B------:R0:W-:Y:S01]  /*16850*/  STL [R1+0xa80], R9 ;  /* 0x000a800901007387 */ /* 0x0001e20000100800 */
[----:B---3--:R-:W-:-:S03]  /*16860*/  IMAD R7, R5, 0xb, RZ ;  /* 0x0000000b05077824 */ /* 0x008fc600078e02ff */
[----:B------:R1:W-:Y:S01]  /*16870*/  STL [R1+0x974], R6 ;  /* 0x0009740601007387 */ /* 0x0003e20000100800 */
[----:B0-----:R-:W-:Y:S02]  /*16880*/  IADD3 R9, P6, R134, R16, RZ ;  /* 0x0000001086097210 */ /* 0x001fe40007fde0ff */
[----:B-1----:R-:W-:-:S03]  /*16890*/  LEA.HI.X.SX32 R6, R133, R15, 0x1, P5 ;  /* 0x0000000f85067211 */ /* 0x002fc600028f0eff */
[----:B------:R0:W-:Y:S01]  /*168a0*/  STL [R1+0x9b8], R9 ;  /* 0x0009b80901007387 */ /* 0x0001e20000100800 */
[----:B------:R-:W-:Y:S02]  /*168b0*/  IADD3 R10, P5, R135, R16, RZ ;  /* 0x00000010870a7210 */ /* 0x000fe40007fbe0ff */
[----:B------:R-:W-:Y:S01]  /*168c0*/  CS2R R132, SRZ ;  /* 0x0000000000847805 */ /* 0x000fe2000001ff00 */
[----:B------:R1:W-:Y:S04]  /*168d0*/  STL [R1+0xa24], R6 ;  /* 0x000a240601007387 */ /* 0x0003e80000100800 */
[----:B------:R3:W-:Y:S01]  /*168e0*/  STL [R1+0xa48], R10 ;  /* 0x000a480a01007387 */ /* 0x0007e20000100800 */
[-C--:B0-----:R-:W-:Y:S02]  /*168f0*/  LEA.HI.X.SX32 R9, R7, R15.reuse, 0x1, P1 ;  /* 0x0000000f07097211 */ /* 0x081fe400008f0eff */
[----:B------:R-:W-:-:S02]  /*16900*/  LEA.HI.X.SX32 R7, R134, R15, 0x1, P2 ;  /* 0x0000000f86077211 */ /* 0x000fc400010f0eff */
[C---:B-1----:R-:W-:Y:S01]  /*16910*/  IADD3 R6, P1, R136.reuse, R16, RZ ;  /* 0x0000001088067210 */ /* 0x042fe20007f3e0ff */
[----:B------:R0:W-:Y:S01]  /*16920*/  STL [R1+0xa7c], R9 ;  /* 0x000a7c0901007387 */ /* 0x0001e20000100800 */
[----:B---3--:R-:W-:-:S03]  /*16930*/  LEA.HI.X.SX32 R10, R136, R15, 0x1, P5 ;  /* 0x0000000f880a7211 */ /* 0x008fc600028f0eff */
[----:B------:R1:W-:Y:S04]  /*16940*/  STL [R1+0xa90], R6 ;  /* 0x000a900601007387 */ /* 0x0003e80000100800 */
[----:B------:R3:W-:Y:S01]  /*16950*/  STL [R1+0x894], R7 ;  /* 0x0008940701007387 */ /* 0x0007e20000100800 */
[----:B0-----:R-:W-:Y:S02]  /*16960*/  IADD3 R9, P2, R137, R16, RZ ;  /* 0x0000001089097210 */ /* 0x001fe40007f5e0ff */
[----:B-1----:R-:W-:-:S03]  /*16970*/  LEA.HI.X.SX32 R6, R135, R15, 0x1, P6 ;  /* 0x0000000f87067211 */ /* 0x002fc600030f0eff */
[----:B------:R0:W-:Y:S01]  /*16980*/  STL [R1+0x918], R9 ;  /* 0x0009180901007387 */ /* 0x0001e20000100800 */
[----:B------:R-:W-:Y:S01]  /*16990*/  CS2R R134, SRZ ;  /* 0x0000000000867805 */ /* 0x000fe2000001ff00 */
[----:B---3--:R-:W-:Y:S02]  /*169a0*/  IMAD R7, R5, 0x9, RZ ;  /* 0x0000000905077824 */ /* 0x008fe400078e02ff */
[----:B------:R1:W-:Y:S01]  /*169b0*/  STL [R1+0x9b4], R6 ;  /* 0x0009b40601007387 */ /* 0x0003e20000100800 */
[-C--:B0-----:R-:W-:Y:S02]  /*169c0*/  IADD3 R9, P6, R138, R16.reuse, RZ ;  /* 0x000000108a097210 */ /* 0x081fe40007fde0ff */
[----:B-1----:R-:W-:-:S03]  /*169d0*/  IADD3 R6, P5, R139, R16, RZ ;  /* 0x000000108b067210 */ /* 0x002fc60007fbe0ff */
[----:B------:R0:W-:Y:S04]  /*169e0*/  STL [R1+0x9f8], R9 ;  /* 0x0009f80901007387 */ /* 0x0001e80000100800 */
[----:B------:R1:W-:Y:S04]  /*169f0*/  STL [R1+0xa44], R10 ;  /* 0x000a440a01007387 */ /* 0x0003e80000100800 */
[----:B------:R3:W-:Y:S01]  /*16a00*/  STL [R1+0xa68], R6 ;  /* 0x000a680601007387 */ /* 0x0007e20000100800 */
[----:B0-----:R-:W-:Y:S02]  /*16a10*/  LEA.HI.X.SX32 R9, R7, R15, 0x1, P1 ;  /* 0x0000000f07097211 */ /* 0x001fe400008f0eff */
[----:B------:R-:W-:-:S02]  /*16a20*/  IADD3 R7, P1, R140, R16, RZ ;  /* 0x000000108c077210 */ /* 0x000fc40007f3e0ff */
[-C--:B-1----:R-:W-:Y:S01]  /*16a30*/  LEA.HI.X.SX32 R10, R140, R15.reuse, 0x1, P5 ;  /* 0x0000000f8c0a7211 */ /* 0x082fe200028f0eff */
[----:B------:R0:W-:Y:S01]  /*16a40*/  STL [R1+0xa8c], R9 ;  /* 0x000a8c0901007387 */ /* 0x0001e20000100800 */
[----:B---3--:R-:W-:-:S03]  /*16a50*/  LEA.HI.X.SX32 R6, R137, R15, 0x1, P4 ;  /* 0x0000000f89067211 */ /* 0x008fc600020f0eff */
[----:B------:R1:W-:Y:S01]  /*16a60*/  STL [R1+0xaa0], R7 ;  /* 0x000aa00701007387 */ /* 0x0003e20000100800 */
[----:B------:R-:W-:-:S03]  /*16a70*/  CS2R R136, SRZ ;  /* 0x0000000000887805 */ /* 0x000fc6000001ff00 */
        /* <DEDUP_REMOVED lines=8> */
[----:B------:R-:W-:Y:S01]  /*16b00*/  CS2R R138, SRZ ;  /* 0x00000000008a7805 */ /* 0x000fe2000001ff00 */
[----:B-1----:R-:W-:Y:S02]  /*16b10*/  IMAD R7, R5, 0x7, RZ ;  /* 0x0000000705077824 */ /* 0x002fe400078e02ff */
[----:B------:R0:W-:Y:S01]  /*16b20*/  STL [R1+0x9f4], R9 ;  /* 0x0009f40901007387 */ /* 0x0001e20000100800 */
[----:B---3--:R-:W-:-:S05]  /*16b30*/  IADD3 R6, P6, R143, R16, RZ ;  /* 0x000000108f067210 */ /* 0x008fca0007fde0ff */
[----:B------:R1:W-:Y:S01]  /*16b40*/  STL [R1+0xa88], R6 ;  /* 0x000a880601007387 */ /* 0x0003e20000100800 */
[----:B0-----:R-:W-:-:S03]  /*16b50*/  IADD3 R9, P5, R144, R16, RZ ;  /* 0x0000001090097210 */ /* 0x001fc60007fbe0ff */
[----:B------:R-:W-:Y:S04]  /*16b60*/  STL [R1+0xa64], R10 ;  /* 0x000a640a01007387 */ /* 0x000fe80000100800 */
[----:B------:R0:W-:Y:S01]  /*16b70*/  STL [R1+0xab0], R9 ;  /* 0x000ab00901007387 */ /* 0x0001e20000100800 */
[----:B-1----:R-:W-:Y:S02]  /*16b80*/  LEA.HI.X.SX32 R6, R7, R15, 0x1, P1 ;  /* 0x0000000f07067211 */ /* 0x002fe400008f0eff */
[----:B------:R-:W-:-:S03]  /*16b90*/  IADD3 R7, P1, R145, R16, RZ ;  /* 0x0000001091077210 */ /* 0x000fc60007f3e0ff */
[----:B------:R1:W-:Y:S01]  /*16ba0*/  STL [R1+0xa9c], R6 ;  /* 0x000a9c0601007387 */ /* 0x0003e20000100800 */
[----:B0-----:R-:W-:-:S03]  /*16bb0*/  LEA.HI.X.SX32 R9, R141, R15, 0x1, P3 ;  /* 0x0000000f8d097211 */ /* 0x001fc600018f0eff */
[----:B------:R0:W-:Y:S01]  /*16bc0*/  STL [R1+0x958], R7 ;  /* 0x0009580701007387 */ /* 0x0001e20000100800 */
[----:B------:R-:W-:-:S03]  /*16bd0*/  CS2R R140, SRZ ;  /* 0x00000000008c7805 */ /* 0x000fc6000001ff00 */
[----:B------:R3:W-:Y:S01]  /*16be0*/  STL [R1+0x854], R9 ;  /* 0x0008540901007387 */ /* 0x0007e20000100800 */
[----:B-1----:R-:W-:Y:S02]  /*16bf0*/  IADD3 R6, P3, R146, R16, RZ ;  /* 0x0000001092067210 */ /* 0x002fe40007f7e0ff */
[----:B0-----:R-:W-:-:S03]  /*16c00*/  LEA.HI.X.SX32 R7, R142, R15, 0x1, P4 ;  /* 0x0000000f8e077211 */ /* 0x001fc600020f0eff */
        /* <DEDUP_REMOVED lines=9> */
[-C--:B------:R-:W-:Y:S01]  /*16ca0*/  LEA.HI.X.SX32 R7, R7, R15.reuse, 0x1, P5 ;  /* 0x0000000f07077211 */ /* 0x080fe200028f0eff */
[----:B------:R-:W-:Y:S01]  /*16cb0*/  STL [R1+0xaa8], R10 ;  /* 0x000aa80a01007387 */ /* 0x000fe20000100800 */
[----:B0-----:R-:W-:-:S02]  /*16cc0*/  LEA.HI.X.SX32 R6, R144, R15, 0x1, P6 ;  /* 0x0000000f90067211 */ /* 0x001fc400030f0eff */
[----:B------:R-:W-:-:S03]  /*16cd0*/  IADD3 R9, P6, R149, R16, RZ ;  /* 0x0000001095097210 */ /* 0x000fc60007fde0ff */
[----:B------:R0:W-:Y:S04]  /*16ce0*/  STL [R1+0xa84], R6 ;  /* 0x000a840601007387 */ /* 0x0001e80000100800 */
[----:B------:R1:W-:Y:S04]  /*16cf0*/  STL [R1+0xac0], R9 ;  /* 0x000ac00901007387 */ /* 0x0003e80000100800 */
[----:B------:R3:W-:Y:S01]  /*16d00*/  STL [R1+0xaac], R7 ;  /* 0x000aac0701007387 */ /* 0x0007e20000100800 */
[----:B0-----:R-:W-:Y:S02]  /*16d10*/  LEA R6, P5, R5, R16, 0x7 ;  /* 0x0000001005067211 */ /* 0x001fe400078a38ff */
[----:B-1----:R-:W-:-:S03]  /*16d20*/  LEA.HI.X.SX32 R9, R145, R15, 0x1, P0 ;  /* 0x0000000f91097211 */ /* 0x002fc600000f0eff */
[----:B------:R0:W-:Y:S01]  /*16d30*/  STL [R1+0x8d8], R6 ;  /* 0x0008d80601007387 */ /* 0x0001e20000100800 */
[----:B------:R-:W-:Y:S02]  /*16d40*/  CS2R R144, SRZ ;  /* 0x0000000000907805 */ /* 0x000fe4000001ff00 */
[CC--:B---3--:R-:W-:Y:S01]  /*16d50*/  LEA R7, P0, R5.reuse, R16.reuse, 0x6 ;  /* 0x0000001005077211 */ /* 0x0c8fe200078030ff */
[----:B------:R1:W-:Y:S04]  /*16d60*/  STL [R1+0x7d4], R9 ;  /* 0x0007d40901007387 */ /* 0x0003e80000100800 */
[----:B------:R3:W-:Y:S01]  /*16d70*/  STL [R1+0x9d8], R7 ;  /* 0x0009d80701007387 */ /* 0x0007e20000100800 */
[----:B0-----:R-:W-:Y:S02]  /*16d80*/  LEA.HI.X.SX32 R6, R146, R15, 0x1, P1 ;  /* 0x0000000f92067211 */ /* 0x001fe400008f0eff */
[----:B-1----:R-:W-:-:S03]  /*16d90*/  LEA R9, P1, R5, R16, 0x5 ;  /* 0x0000001005097211 */ /* 0x002fc600078228ff */
[----:B------:R0:W-:Y:S01]  /*16da0*/  STL [R1+0x954], R6 ;  /* 0x0009540601007387 */ /* 0x0001e20000100800 */
[----:B---3--:R-:W-:-:S03]  /*16db0*/  LEA.HI.X.SX32 R7, R147, R15, 0x1, P3 ;  /* 0x0000000f93077211 */ /* 0x008fc600018f0eff */
[----:B------:R1:W-:Y:S01]  /*16dc0*/  STL [R1+0xa58], R9 ;  /* 0x000a580901007387 */ /* 0x0003e20000100800 */
[----:B------:R-:W-:-:S03]  /*16dd0*/  CS2R R146, SRZ ;  /* 0x0000000000927805 */ /* 0x000fc6000001ff00 */
[----:B------:R3:W-:Y:S01]  /*16de0*/  STL [R1+0xa14], R7 ;  /* 0x000a140701007387 */ /* 0x0007e20000100800 */
[----:B0-----:R-:W-:Y:S02]  /*16df0*/  LEA R6, P3, R5, R16, 0x4 ;  /* 0x0000001005067211 */ /* 0x001fe400078620ff */
[----:B-1----:R-:W-:-:S03]  /*16e00*/  LEA.HI.X.SX32 R9, R148, R15, 0x1, P4 ;  /* 0x0000000f94097211 */ /* 0x002fc600020f0eff */
[----:B------:R0:W-:Y:S01]  /*16e10*/  STL [R1+0xa98], R6 ;  /* 0x000a980601007387 */ /* 0x0001e20000100800 */
[----:B---3--:R-:W-:-:S03]  /*16e20*/  LEA R7, P4, R5, R16, 0x3 ;  /* 0x0000001005077211 */ /* 0x008fc600078818ff */
[----:B------:R1:W-:Y:S04]  /*16e30*/  STL [R1+0xa74], R9 ;  /* 0x000a740901007387 */ /* 0x0003e80000100800 */
[----:B------:R3:W-:Y:S01]  /*16e40*/  STL [R1+0xab8], R7 ;  /* 0x000ab80701007387 */ /* 0x0007e20000100800 */
[----:B0-----:R-:W-:Y:S01]  /*16e50*/  IMAD R6, R5, 0x3, RZ ;  /* 0x0000000305067824 */ /* 0x001fe200078e02ff */
[-C--:B-1----:R-:W-:Y:S02]  /*16e60*/  LEA.HI.X.SX32 R9, R149, R15.reuse, 0x1, P2 ;  /* 0x0000000f95097211 */ /* 0x082fe400010f0eff */
[----:B------:R-:W-:Y:S02]  /*16e70*/  CS2R R148, SRZ ;  /* 0x0000000000947805 */ /* 0x000fe4000001ff00 */
[----:B------:R-:W-:Y:S01]  /*16e80*/  IADD3 R11, P2, R150, R16, RZ ;  /* 0x00000010960b7210 */ /* 0x000fe20007f5e0ff */
[----:B---3--:R-:W-:Y:S01]  /*16e90*/  IMAD.SHL.U32 R7, R5, 0x40, RZ ;  /* 0x0000004005077824 */ /* 0x008fe200078e00ff */
[----:B------:R0:W-:Y:S01]  /*16ea0*/  STL [R1+0xaa4], R9 ;  /* 0x000aa40901007387 */ /* 0x0001e20000100800 */
[----:B------:R-:W-:-:S03]  /*16eb0*/  LEA.HI.X.SX32 R10, R6, R15, 0x1, P6 ;  /* 0x0000000f060a7211 */ /* 0x000fc600030f0eff */
[----:B------:R-:W-:Y:S01]  /*16ec0*/  LEA.HI.X.SX32 R6, R7, R15, 0x1, P5 ;  /* 0x0000000f07067211 */ /* 0x000fe200028f0eff */
[----:B------:R1:W-:Y:S01]  /*16ed0*/  STL [R1+0xad0], R11 ;  /* 0x000ad00b01007387 */ /* 0x0003e20000100800 */
[----:B------:R-:W-:-:S03]  /*16ee0*/  IMAD.SHL.U32 R7, R5, 0x4, RZ ;  /* 0x0000000405077824 */ /* 0x000fc600078e00ff */
[----:B------:R3:W-:Y:S01]  /*16ef0*/  STL [R1+0xabc], R10 ;  /* 0x000abc0a01007387 */ /* 0x0007e20000100800 */
[----:B0-----:R-:W-:Y:S02]  /*16f00*/  LEA R9, P6, R5, R16, 0x2 ;  /* 0x0000001005097211 */ /* 0x001fe400078c10ff */
[----:B------:R-:W-:-:S03]  /*16f10*/  LEA.HI.X.SX32 R7, R7, R15, 0x1, P4 ;  /* 0x0000000f07077211 */ /* 0x000fc600020f0eff */
[----:B------:R-:W-:Y:S01]  /*16f20*/  STL [R1+0xac8], R9 ;  /* 0x000ac80901007387 */ /* 0x000fe20000100800 */
[----:B-1----:R-:W-:-:S03]  /*16f30*/  LEA.HI.X.SX32 R11, R152, R15, 0x1, P0 ;  /* 0x0000000f980b7211 */ /* 0x002fc600000f0eff */
[----:B------:R0:W-:Y:S01]  /*16f40*/  STL [R1+0x8d4], R6 ;  /* 0x0008d40601007387 */ /* 0x0001e20000100800 */
[----:B---3--:R-:W-:-:S03]  /*16f50*/  LEA.HI.X.SX32 R10, R151, R15, 0x1, P1 ;  /* 0x0000000f970a7211 */ /* 0x008fc600008f0eff */
[----:B------:R-:W-:Y:S04]  /*16f60*/  STL [R1+0x9d4], R11 ;  /* 0x0009d40b01007387 */ /* 0x000fe80000100800 */
[----:B------:R-:W-:Y:S01]  /*16f70*/  STL [R1+0xa54], R10 ;  /* 0x000a540a01007387 */ /* 0x000fe20000100800 */
[----:B0-----:R-:W-:-:S05]  /*16f80*/  IMAD.SHL.U32 R6, R5, 0x8, RZ ;  /* 0x0000000805067824 */ /* 0x001fca00078e00ff */
[-C--:B------:R-:W-:Y:S02]  /*16f90*/  LEA.HI.X.SX32 R9, R6, R15.reuse, 0x1, P3 ;  /* 0x0000000f06097211 */ /* 0x080fe400018f0eff */
[-C--:B------:R-:W-:Y:S02]  /*16fa0*/  LEA.HI.X.SX32 R6, R5, R15.reuse, 0x1, P2 ;  /* 0x0000000f05067211 */ /* 0x080fe400010f0eff */
[----:B------:R-:W-:Y:S01]  /*16fb0*/  LEA.HI.X.SX32 R5, R150, R15, 0x1, P6 ;  /* 0x0000000f96057211 */ /* 0x000fe200030f0eff */
[----:B------:R-:W-:Y:S01]  /*16fc0*/  STL [R1+0xa94], R9 ;  /* 0x000a940901007387 */ /* 0x000fe20000100800 */
[----:B------:R-:W-:-:S03]  /*16fd0*/  CS2R R150, SRZ ;  /* 0x0000000000967805 */ /* 0x000fc6000001ff00 */
[----:B------:R2:W-:Y:S04]  /*16fe0*/  STL [R1+0xab4], R7 ;  /* 0x000ab40701007387 */ /* 0x0005e80000100800 */
[----:B------:R0:W-:Y:S04]  /*16ff0*/  STL [R1+0xacc], R6 ;  /* 0x000acc0601007387 */ /* 0x0001e80000100800 */
[----:B------:R1:W-:Y:S01]  /*17000*/  STL [R1+0xac4], R5 ;  /* 0x000ac40501007387 */ /* 0x0003e20000100800 */
[C---:B--2---:R-:W-:Y:S02]  /*17010*/  LOP3.LUT R7, R3.reuse, 0x30, RZ, 0x3c, !PT ;  /* 0x0000003003077812 */ /* 0x044fe400078e3cff */
[----:B------:R-:W-:-:S02]  /*17020*/  LOP3.LUT R7, R3, 0x60, RZ, 0x3c, !PT ;  /* 0x0000006003077812 */ /* 0x000fc400078e3cff */
[C---:B0-----:R-:W-:Y:S02]  /*17030*/  LOP3.LUT R6, R3.reuse, 0x10, RZ, 0x3c, !PT ;  /* 0x0000001003067812 */ /* 0x041fe400078e3cff */
[C---:B------:R-:W-:Y:S02]  /*17040*/  LOP3.LUT R6, R3.reuse, 0x40, RZ, 0x3c, !PT ;  /* 0x0000004003067812 */ /* 0x040fe400078e3cff */
[C---:B-1----:R-:W-:Y:S02]  /*17050*/  LOP3.LUT R5, R3.reuse, 0x20, RZ, 0x3c, !PT ;  /* 0x0000002003057812 */ /* 0x042fe400078e3cff */
[C---:B------:R-:W-:Y:S02]  /*17060*/  LOP3.LUT R5, R3.reuse, 0x50, RZ, 0x3c, !PT ;  /* 0x0000005003057812 */ /* 0x040fe400078e3cff */
[----:B------:R-:W-:Y:S02]  /*17070*/  LOP3.LUT R6, R3, 0x70, RZ, 0x3c, !PT ;  /* 0x0000007003067812 */ /* 0x000fe400078e3cff */
[----:B----4-:R-:W-:-:S02]  /*17080*/  LOP3.LUT R5, R2, 0x10, RZ, 0x3c, !PT ;  /* 0x0000001002057812 */ /* 0x010fc400078e3cff */
[C---:B------:R-:W-:Y:S02]  /*17090*/  LOP3.LUT R7, R2.reuse, 0x20, RZ, 0x3c, !PT ;  /* 0x0000002002077812 */ /* 0x040fe400078e3cff */
[C---:B------:R-:W-:Y:S02]  /*170a0*/  LOP3.LUT R6, R2.reuse, 0x30, RZ, 0x3c, !PT ;  /* 0x0000003002067812 */ /* 0x040fe400078e3cff */
[C---:B------:R-:W-:Y:S02]  /*170b0*/  LOP3.LUT R5, R2.reuse, 0x40, RZ, 0x3c, !PT ;  /* 0x0000004002057812 */ /* 0x040fe400078e3cff */
[C---:B------:R-:W-:Y:S02]  /*170c0*/  LOP3.LUT R7, R2.reuse, 0x50, RZ, 0x3c, !PT ;  /* 0x0000005002077812 */ /* 0x040fe400078e3cff */
[C---:B------:R-:W-:Y:S02]  /*170d0*/  LOP3.LUT R6, R2.reuse, 0x60, RZ, 0x3c, !PT ;  /* 0x0000006002067812 */ /* 0x040fe400078e3cff */
[----:B------:R-:W-:-:S07]  /*170e0*/  LOP3.LUT R5, R2, 0x70, RZ, 0x3c, !PT ;  /* 0x0000007002057812 */ /* 0x000fce00078e3cff */
.L_x_1:
[----:B-----5:R-:W-:Y:S04]  /*170f0*/  STL [R1+0x140c], R2 ;  /* 0x00140c0201007387 */ /* 0x020fe80000100800 */
[----:B------:R-:W-:Y:S04]  /*17100*/  STL [R1+0x1408], R130 ;  /* 0x0014088201007387 */ /* 0x000fe80000100800 */
        /* <DEDUP_REMOVED lines=142> */
[----:B------:R-:W2:Y:S01]  /*179f0*/  LDL.LU R8, [R1+0x2f4] ;  /* 0x0002f40001087983 */ /* 0x000ea20000300800 */
[----:B------:R-:W-:-:S02]  /*17a00*/  MOV R5, UR49 ;  /* 0x0000003100057c02 */ /* 0x000fc40008000f00 */
[----:B------:R-:W-:Y:S01]  /*17a10*/  MOV R7, UR53 ;  /* 0x0000003500077c02 */ /* 0x000fe20008000f00 */
[----:B------:R0:W-:Y:S01]  /*17a20*/  STL [R1+0xfe0], R0 ;  /* 0x000fe00001007387 */ /* 0x0001e20000100800 */
[----:B------:R-:W-:-:S03]  /*17a30*/  MOV R6, UR52 ;  /* 0x0000003400067c02 */ /* 0x000fc60008000f00 */
[----:B0-----:R-:W3:Y:S01]  /*17a40*/  LDL.LU R0, [R1+0xab8] ;  /* 0x000ab80001007983 */ /* 0x001ee20000300800 */
[----:B------:R-:W-:Y:S02]  /*17a50*/  PRMT R14, RZ, 0x7610, R14 ;  /* 0x00007610ff0e7816 */ /* 0x000fe4000000000e */
[----:B------:R-:W-:Y:S01]  /*17a60*/  PRMT R61, RZ, 0x7610, R61 ;  /* 0x00007610ff3d7816 */ /* 0x000fe2000000003d */
[----:B-----5:R-:W-:Y:S01]  /*17a70*/  STL [R1+0xf50], R4 ;  /* 0x000f500401007387 */ /* 0x020fe20000100800 */
[----:B------:R-:W-:Y:S02]  /*17a80*/  PRMT R130, RZ, 0x7610, R130 ;  /* 0x00007610ff827816 */ /* 0x000fe40000000082 */
[----:B------:R-:W-:Y:S01]  /*17a90*/  PRMT R121, RZ, 0x7610, R121 ;  /* 0x00007610ff797816 */ /* 0x000fe20000000079 */
[----:B------:R0:W-:Y:S01]  /*17aa0*/  STL [R1+0xf08], R5 ;  /* 0x000f080501007387 */ /* 0x0001e20000100800 */
[----:B------:R-:W-:Y:S02]  /*17ab0*/  PRMT R111, RZ, 0x7610, R111 ;  /* 0x00007610ff6f7816 */ /* 0x000fe4000000006f */
[----:B------:R-:W-:Y:S01]  /*17ac0*/  PRMT R101, RZ, 0x7610, R101 ;  /* 0x00007610ff657816 */ /* 0x000fe20000000065 */
[----:B------:R-:W-:Y:S01]  /*17ad0*/  STL [R1+0xf00], R7 ;  /* 0x000f000701007387 */ /* 0x000fe20000100800 */
[----:B------:R-:W-:-:S02]  /*17ae0*/  PRMT R88, RZ, 0x7610, R88 ;  /* 0x00007610ff587816 */ /* 0x000fc40000000058 */
[----:B------:R-:W-:Y:S01]  /*17af0*/  PRMT R78, RZ, 0x7610, R78 ;  /* 0x00007610ff4e7816 */ /* 0x000fe2000000004e */
[----:B------:R-:W4:Y:S01]  /*17b00*/  LDL R146, [R1+0xad0] ;  /* 0x000ad00001927983 */ /* 0x000f220000100800 */
[----:B------:R-:W-:Y:S02]  /*17b10*/  PRMT R13, RZ, 0x7610, R13 ;  /* 0x00007610ff0d7816 */ /* 0x000fe4000000000d */
[----:B0-----:R-:W-:Y:S01]  /*17b20*/  MOV R5, UR57 ;  /* 0x0000003900057c02 */ /* 0x001fe20008000f00 */
[----:B------:R-:W-:Y:S01]  /*17b30*/  STL [R1+0xefc], R6 ;  /* 0x000efc0601007387 */ /* 0x000fe20000100800 */
[----:B------:R-:W-:Y:S02]  /*17b40*/  PRMT R60, RZ, 0x7610, R60 ;  /* 0x00007610ff3c7816 */ /* 0x000fe4000000003c */
[----:B------:R-:W-:Y:S01]  /*17b50*/  PRMT R131, RZ, 0x7610, R131 ;  /* 0x00007610ff837816 */ /* 0x000fe20000000083 */
[----:B------:R-:W3:Y:S01]  /*17b60*/  LDL R135, [R1+0xac8] ;  /* 0x000ac80001877983 */ /* 0x000ee20000100800 */
[----:B------:R-:W-:-:S02]  /*17b70*/  PRMT R118, RZ, 0x7610, R118 ;  /* 0x00007610ff767816 */ /* 0x000fc40000000076 */
[----:B------:R-:W-:Y:S01]  /*17b80*/  PRMT R108, RZ, 0x7610, R108 ;  /* 0x00007610ff6c7816 */ /* 0x000fe2000000006c */
[----:B------:R0:W-:Y:S01]  /*17b90*/  STL [R1+0xef8], R5 ;  /* 0x000ef80501007387 */ /* 0x0001e20000100800 */
[----:B------:R-:W-:Y:S02]  /*17ba0*/  PRMT R98, RZ, 0x7610, R98 ;  /* 0x00007610ff627816 */ /* 0x000fe40000000062 */
[----:B------:R-:W-:Y:S01]  /*17bb0*/  PRMT R89, RZ, 0x7610, R89 ;  /* 0x00007610ff597816 */ /* 0x000fe20000000059 */
[----:B------:R-:W3:Y:S01]  /*17bc0*/  LDL R148, [R1+0xacc] ;  /* 0x000acc0001947983 */ /* 0x000ee20000100800 */
[----:B------:R-:W-:Y:S02]  /*17bd0*/  PRMT R79, RZ, 0x7610, R79 ;  /* 0x00007610ff4f7816 */ /* 0x000fe4000000004f */
[----:B------:R-:W-:Y:S01]  /*17be0*/  PRMT R12, RZ, 0x7610, R12 ;  /* 0x00007610ff0c7816 */ /* 0x000fe2000000000c */
[----:B------:R-:W3:Y:S01]  /*17bf0*/  LDL R141, [R1+0xac4] ;  /* 0x000ac400018d7983 */ /* 0x000ee20000100800 */
[----:B------:R-:W-:-:S02]  /*17c00*/  PRMT R63, RZ, 0x7610, R63 ;  /* 0x00007610ff3f7816 */ /* 0x000fc4000000003f */
[----:B0-----:R-:W-:Y:S02]  /*17c10*/  MOV R5, UR56 ;  /* 0x0000003800057c02 */ /* 0x001fe40008000f00 */
[----:B------:R-:W-:Y:S02]  /*17c20*/  PRMT R128, RZ, 0x7610, R128 ;  /* 0x00007610ff807816 */ /* 0x000fe40000000080 */
[----:B------:R-:W-:Y:S01]  /*17c30*/  PRMT R119, RZ, 0x7610, R119 ;  /* 0x00007610ff777816 */ /* 0x000fe20000000077 */
[----:B------:R0:W-:Y:S01]  /*17c40*/  STL [R1+0xef4], R5 ;  /* 0x000ef40501007387 */ /* 0x0001e20000100800 */
[----:B------:R-:W-:Y:S02]  /*17c50*/  PRMT R109, RZ, 0x7610, R109 ;  /* 0x00007610ff6d7816 */ /* 0x000fe4000000006d */
[----:B------:R-:W-:Y:S01]  /*17c60*/  PRMT R99, RZ, 0x7610, R99 ;  /* 0x00007610ff637816 */ /* 0x000fe20000000063 */
[----:B------:R-:W3:Y:S01]  /*17c70*/  LDL R133, [R1+0xabc] ;  /* 0x000abc0001857983 */ /* 0x000ee20000100800 */
[----:B------:R-:W-:-:S02]  /*17c80*/  PRMT R86, RZ, 0x7610, R86 ;  /* 0x00007610ff567816 */ /* 0x000fc40000000056 */
[----:B------:R-:W-:Y:S02]  /*17c90*/  PRMT R76, RZ, 0x7610, R76 ;  /* 0x00007610ff4c7816 */ /* 0x000fe4000000004c */
[----:B------:R-:W-:Y:S01]  /*17ca0*/  PRMT R11, RZ, 0x7610, R11 ;  /* 0x00007610ff0b7816 */ /* 0x000fe2000000000b */
[----:B0-----:R-:W2:Y:S01]  /*17cb0*/  LDC R5, c[0x0][0x230] ;  /* 0x00008c00ff057b82 */ /* 0x001ea20000000800 */
[----:B------:R-:W-:Y:S02]  /*17cc0*/  PRMT R62, RZ, 0x7610, R62 ;  /* 0x00007610ff3e7816 */ /* 0x000fe4000000003e */
[----:B------:R-:W-:Y:S02]  /*17cd0*/  PRMT R129, RZ, 0x7610, R129 ;  /* 0x00007610ff817816 */ /* 0x000fe40000000081 */
[----:B------:R-:W-:Y:S02]  /*17ce0*/  PRMT R116, RZ, 0x7610, R116 ;  /* 0x00007610ff747816 */ /* 0x000fe40000000074 */
[----:B------:R-:W-:-:S02]  /*17cf0*/  PRMT R106, RZ, 0x7610, R106 ;  /* 0x00007610ff6a7816 */ /* 0x000fc4000000006a */
[----:B------:R-:W-:Y:S02]  /*17d00*/  PRMT R96, RZ, 0x7610, R96 ;  /* 0x00007610ff607816 */ /* 0x000fe40000000060 */
[----:B------:R-:W-:Y:S02]  /*17d10*/  PRMT R87, RZ, 0x7610, R87 ;  /* 0x00007610ff577816 */ /* 0x000fe40000000057 */
        /* <DEDUP_REMOVED lines=109> */
[----:B------:R-:W-:Y:S01]  /*183f0*/  PRMT R195, RZ, 0x7610, R195 ;  /* 0x00007610ffc37816 */ /* 0x000fe200000000c3 */
[----:B--2---:R-:W-:Y:S01]  /*18400*/  IMAD R5, R8, -0x80, R5 ;  /* 0xffffff8008057824 */ /* 0x004fe200078e0205 */
[----:B------:R-:W-:Y:S02]  /*18410*/  PRMT R194, RZ, 0x7610, R194 ;  /* 0x00007610ffc27816 */ /* 0x000fe400000000c2 */
[----:B------:R-:W-:-:S02]  /*18420*/  PRMT R193, RZ, 0x7610, R193 ;  /* 0x00007610ffc17816 */ /* 0x000fc400000000c1 */
[----:B------:R-:W-:Y:S01]  /*18430*/  ISETP.GT.AND P0, PT, R5, RZ, PT ;  /* 0x000000ff0500720c */ /* 0x000fe20003f04270 */
[----:B------:R-:W-:Y:S01]  /*18440*/  STL [R1+0x1238], R8 ;  /* 0x0012380801007387 */ /* 0x000fe20000100800 */
[----:B------:R-:W-:Y:S02]  /*18450*/  PRMT R192, RZ, 0x7610, R192 ;  /* 0x00007610ffc07816 */ /* 0x000fe400000000c0 */
[----:B------:R-:W-:Y:S01]  /*18460*/  PRMT R191, RZ, 0x7610, R191 ;  /* 0x00007610ffbf7816 */ /* 0x000fe200000000bf */
[----:B------:R-:W-:Y:S01]  /*18470*/  STL [R1+0x123c], R16 ;  /* 0x00123c1001007387 */ /* 0x000fe20000100800 */
[----:B------:R-:W-:Y:S02]  /*18480*/  PRMT R190, RZ, 0x7610, R190 ;  /* 0x00007610ffbe7816 */ /* 0x000fe400000000be */
[----:B------:R-:W-:Y:S01]  /*18490*/  PRMT R189, RZ, 0x7610, R189 ;  /* 0x00007610ffbd7816 */ /* 0x000fe200000000bd */
[----:B------:R0:W-:Y:S01]  /*184a0*/  STL [R1+0xfe4], R15 ;  /* 0x000fe40f01007387 */ /* 0x0001e20000100800 */
[----:B------:R-:W-:-:S02]  /*184b0*/  PRMT R188, RZ, 0x7610, R188 ;  /* 0x00007610ffbc7816 */ /* 0x000fc400000000bc */
[----:B------:R-:W-:Y:S01]  /*184c0*/  PRMT R187, RZ, 0x7610, R187 ;  /* 0x00007610ffbb7816 */ /* 0x000fe200000000bb */
[----:B------:R-:W-:Y:S01]  /*184d0*/  @P0 IMAD.MOV.U32 R7, RZ, RZ, R15 ;  /* 0x000000ffff070224 */ /* 0x000fe200078e000f */
[----:B------:R-:W-:Y:S02]  /*184e0*/  PRMT R186, RZ, 0x7610, R186 ;  /* 0x00007610ffba7816 */ /* 0x000fe400000000ba */
[----:B------:R-:W-:Y:S02]  /*184f0*/  PRMT R185, RZ, 0x7610, R185 ;  /* 0x00007610ffb97816 */ /* 0x000fe400000000b9 */
[----:B------:R-:W-:Y:S01]  /*18500*/  PRMT R184, RZ, 0x7610, R184 ;  /* 0x00007610ffb87816 */ /* 0x000fe200000000b8 */
[----:B0-----:R-:W2:Y:S01]  /*18510*/  LDL.LU R15, [R1+0xac0] ;  /* 0x000ac000010f7983 */ /* 0x001ea20000300800 */
[C---:B------:R-:W-:Y:S01]  /*18520*/  ISETP.GT.AND P1, PT, R5.reuse, 0x1, PT ;  /* 0x000000010500780c */ /* 0x040fe20003f24270 */
[----:B------:R-:W-:Y:S01]  /*18530*/  @P0 IMAD.MOV.U32 R6, RZ, RZ, R16 ;  /* 0x000000ffff060224 */ /* 0x000fe200078e0010 */
[----:B------:R-:W-:-:S02]  /*18540*/  ISETP.GT.AND P2, PT, R5, 0x2, PT ;  /* 0x000000020500780c */ /* 0x000fc40003f44270 */
[----:B------:R-:W-:Y:S02]  /*18550*/  ISETP.GT.AND P3, PT, R5, 0x3, PT ;  /* 0x000000030500780c */ /* 0x000fe40003f64270 */
[----:B------:R4:W2:Y:S01]  /*18560*/  @P0 LDG.E.U16 R14, desc[UR6][R6.64] ;  /* 0x00000006060e0981 */ /* 0x0008a2000c1e1500 */
[----:B------:R-:W-:Y:S02]  /*18570*/  PRMT R183, RZ, 0x7610, R183 ;  /* 0x00007610ffb77816 */ /* 0x000fe400000000b7 */
[----:B------:R-:W-:Y:S02]  /*18580*/  PRMT R182, RZ, 0x7610, R182 ;  /* 0x00007610ffb67816 */ /* 0x000fe400000000b6 */
[----:B------:R-:W-:Y:S02]  /*18590*/  PRMT R181, RZ, 0x7610, R181 ;  /* 0x00007610ffb57816 */ /* 0x000fe400000000b5 */
[----:B------:R-:W-:Y:S02]  /*185a0*/  PRMT R180, RZ, 0x7610, R180 ;  /* 0x00007610ffb47816 */ /* 0x000fe400000000b4 */
[----:B------:R-:W-:Y:S01]  /*185b0*/  PRMT R179, RZ, 0x7610, R179 ;  /* 0x00007610ffb37816 */ /* 0x000fe200000000b3 */
[----:B----4-:R-:W-:Y:S01]  /*185c0*/  @P1 IMAD.MOV.U32 R6, RZ, RZ, R146 ;  /* 0x000000ffff061224 */ /* 0x010fe200078e0092 */
[----:B------:R-:W-:Y:S01]  /*185d0*/  PRMT R178, RZ, 0x7610, R178 ;  /* 0x00007610ffb27816 */ /* 0x000fe200000000b2 */
[----:B------:R-:W4:Y:S01]  /*185e0*/  LDL R146, [R1+0xab0] ;  /* 0x000ab00001927983 */ /* 0x000f220000100800 */
[----:B------:R-:W-:Y:S01]  /*185f0*/  PRMT R177, RZ, 0x7610, R177 ;  /* 0x00007610ffb17816 */ /* 0x000fe200000000b1 */
[----:B---3--:R-:W-:Y:S01]  /*18600*/  @P1 IMAD.MOV.U32 R7, RZ, RZ, R148 ;  /* 0x000000ffff071224 */ /* 0x008fe200078e0094 */
[----:B------:R-:W-:Y:S01]  /*18610*/  PRMT R176, RZ, 0x7610, R176 ;  /* 0x00007610ffb07816 */ /* 0x000fe200000000b0 */
[----:B------:R-:W3:Y:S01]  /*18620*/  LDL R148, [R1+0xaac] ;  /* 0x000aac0001947983 */ /* 0x000ee20000100800 */
[----:B------:R-:W-:-:S02]  /*18630*/  PRMT R175, RZ, 0x7610, R175 ;  /* 0x00007610ffaf7816 */ /* 0x000fc400000000af */
[----:B------:R-:W-:Y:S01]  /*18640*/  PRMT R174, RZ, 0x7610, R174 ;  /* 0x00007610ffae7816 */ /* 0x000fe200000000ae */
[----:B------:R0:W3:Y:S01]  /*18650*/  @P1 LDG.E.U16 R61, desc[UR6][R6.64] ;  /* 0x00000006063d1981 */ /* 0x0000e2000c1e1500 */
[----:B------:R-:W-:Y:S02]  /*18660*/  PRMT R173, RZ, 0x7610, R173 ;  /* 0x00007610ffad7816 */ /* 0x000fe400000000ad */
[----:B------:R-:W-:Y:S02]  /*18670*/  PRMT R172, RZ, 0x7610, R172 ;  /* 0x00007610ffac7816 */ /* 0x000fe400000000ac */
[----:B------:R-:W-:Y:S02]  /*18680*/  PRMT R171, RZ, 0x7610, R171 ;  /* 0x00007610ffab7816 */ /* 0x000fe400000000ab */
[----:B------:R-:W-:Y:S02]  /*18690*/  PRMT R170, RZ, 0x7610, R170 ;  /* 0x00007610ffaa7816 */ /* 0x000fe400000000aa */
[----:B------:R-:W-:Y:S01]  /*186a0*/  PRMT R169, RZ, 0x7610, R169 ;  /* 0x00007610ffa97816 */ /* 0x000fe200000000a9 */
[----:B0-----:R-:W-:Y:S01]  /*186b0*/  @P2 IMAD.MOV.U32 R6, RZ, RZ, R135 ;  /* 0x000000ffff062224 */ /* 0x001fe200078e0087 */
[----:B------:R-:W-:Y:S01]  /*186c0*/  PRMT R168, RZ, 0x7610, R168 ;  /* 0x00007610ffa87816 */ /* 0x000fe200000000a8 */
[----:B------:R-:W-:Y:S01]  /*186d0*/  @P2 IMAD.MOV.U32 R7, RZ, RZ, R141 ;  /* 0x000000ffff072224 */ /* 0x000fe200078e008d */
[----:B------:R-:W3:Y:S01]  /*186e0*/  LDL R135, [R1+0xa9c] ;  /* 0x000a9c0001877983 */ /* 0x000ee20000100800 */
[----:B------:R-:W-:-:S02]  /*186f0*/  PRMT R167, RZ, 0x7610, R167 ;  /* 0x00007610ffa77816 */ /* 0x000fc400000000a7 */
[----:B------:R-:W-:Y:S01]  /*18700*/  PRMT R166, RZ, 0x7610, R166 ;  /* 0x00007610ffa67816 */ /* 0x000fe200000000a6 */
[----:B------:R0:W3:Y:S01]  /*18710*/  @P2 LDG.E.U16 R130, desc[UR6][R6.64] ;  /* 0x0000000606822981 */ /* 0x0000e2000c1e1500 */
[----:B------:R-:W-:Y:S02]  /*18720*/  PRMT R165, RZ, 0x7610, R165 ;  /* 0x00007610ffa57816 */ /* 0x000fe400000000a5 */
[----:B------:R-:W-:Y:S01]  /*18730*/  PRMT R164, RZ, 0x7610, R164 ;  /* 0x00007610ffa47816 */ /* 0x000fe200000000a4 */
[----:B------:R-:W3:Y:S01]  /*18740*/  LDL R141, [R1+0xaa8] ;  /* 0x000aa800018d7983 */ /* 0x000ee20000100800 */
[----:B------:R-:W-:Y:S02]  /*18750*/  PRMT R163, RZ, 0x7610, R163 ;  /* 0x00007610ffa37816 */ /* 0x000fe400000000a3 */
[----:B------:R-:W-:Y:S02]  /*18760*/  PRMT R162, RZ, 0x7610, R162 ;  /* 0x00007610ffa27816 */ /* 0x000fe400000000a2 */
[----:B------:R-:W-:Y:S01]  /*18770*/  PRMT R161, RZ, 0x7610, R161 ;  /* 0x00007610ffa17816 */ /* 0x000fe200000000a1 */
[----:B0-----:R-:W-:Y:S01]  /*18780*/  @P3 IMAD.MOV.U32 R7, RZ, RZ, R133 ;  /* 0x000000ffff073224 */ /* 0x001fe200078e0085 */
[----:B------:R-:W-:Y:S01]  /*18790*/  PRMT R160, RZ, 0x7610, R160 ;  /* 0x00007610ffa07816 */ /* 0x000fe200000000a0 */
[----:B------:R-:W3:Y:S01]  /*187a0*/  LDL R133, [R1+0xaa0] ;  /* 0x000aa00001857983 */ /* 0x000ee20000100800 */
        /* <DEDUP_REMOVED lines=61> */
[----:B------:R-:W-:Y:S01]  /*18b80*/  MOV R151, UR48 ;  /* 0x0000003000977c02 */ /* 0x000fe20008000f00 */
[----:B--2---:R-:W-:Y:S01]  /*18b90*/  @P3 IMAD.MOV.U32 R6, RZ, RZ, R15 ;  /* 0x000000ffff063224 */ /* 0x004fe200078e000f */
[----:B------:R-:W-:Y:S04]  /*18ba0*/  STL [R1+0x1240], R15 ;  /* 0x0012400f01007387 */ /* 0x000fe80000100800 */
[----:B------:R0:W2:Y:S04]  /*18bb0*/  @P3 LDG.E.U16 R121, desc[UR6][R6.64] ;  /* 0x0000000606793981 */ /* 0x0000a8000c1e1500 */
[----:B------:R-:W4:Y:S01]  /*18bc0*/  LDL R7, [R1+0xab4] ;  /* 0x000ab40001077983 */ /* 0x000f220000100800 */
[----:B------:R-:W-:-:S02]  /*18bd0*/  ISETP.GT.AND P0, PT, R5, 0x4, PT ;  /* 0x000000040500780c */ /* 0x000fc40003f04270 */
[----:B------:R-:W-:-:S11]  /*18be0*/  ISETP.GT.AND P1, PT, R5, 0x5, PT ;  /* 0x000000050500780c */ /* 0x000fd60003f24270 */
[----:B0-----:R-:W-:Y:S01]  /*18bf0*/  @P0 IMAD.MOV.U32 R6, RZ, RZ, R0 ;  /* 0x000000ffff060224 */ /* 0x001fe200078e0000 */
[----:B------:R-:W-:Y:S04]  /*18c00*/  STL [R1+0x1244], R0 ;  /* 0x0012440001007387 */ /* 0x000fe80000100800 */
[----:B----4-:R0:W4:Y:S02]  /*18c10*/  @P0 LDG.E.U16 R111, desc[UR6][R6.64] ;  /* 0x00000006066f0981 */ /* 0x010124000c1e1500 */
[----:B0-----:R-:W-:Y:S02]  /*18c20*/  @P1 IMAD.MOV.U32 R6, RZ, RZ, R146 ;  /* 0x000000ffff061224 */ /* 0x001fe400078e0092 */
[----:B---3--:R-:W-:Y:S01]  /*18c30*/  @P1 IMAD.MOV.U32 R7, RZ, RZ, R148 ;  /* 0x000000ffff071224 */ /* 0x008fe200078e0094 */
[C---:B------:R-:W-:Y:S01]  /*18c40*/  ISETP.GT.AND P2, PT, R5.reuse, 0x6, PT ;  /* 0x000000060500780c */ /* 0x040fe20003f44270 */
[----:B------:R-:W3:Y:S04]  /*18c50*/  LDL R148, [R1+0xa8c] ;  /* 0x000a8c0001947983 */ /* 0x000ee80000100800 */
[----:B------:R0:W4:Y:S01]  /*18c60*/  @P1 LDG.E.U16 R101, desc[UR6][R6.64] ;  /* 0x0000000606651981 */ /* 0x000122000c1e1500 */
[----:B------:R-:W-:-:S03]  /*18c70*/  ISETP.GT.AND P3, PT, R5, 0x7, PT ;  /* 0x000000070500780c */ /* 0x000fc60003f64270 */
[----:B------:R-:W2:Y:S04]  /*18c80*/  LDL R146, [R1+0xa90] ;  /* 0x000a900001927983 */ /* 0x000ea80000100800 */
[----:B------:R-:W3:Y:S01]  /*18c90*/  LDL R7, [R1+0xaa4] ;  /* 0x000aa40001077983 */ /* 0x000ee20000100800 */
[----:B0-----:R-:W-:Y:S01]  /*18ca0*/  @P2 IMAD.MOV.U32 R6, RZ, RZ, R141 ;  /* 0x000000ffff062224 */ /* 0x001fe200078e008d */
[C---:B------:R-:W-:Y:S02]  /*18cb0*/  ISETP.GT.AND P0, PT, R5.reuse, 0x8, PT ;  /* 0x000000080500780c */ /* 0x040fe40003f04270 */
[----:B------:R-:W-:Y:S01]  /*18cc0*/  ISETP.GT.AND P1, PT, R5, 0x9, PT ;  /* 0x000000090500780c */ /* 0x000fe20003f24270 */
[----:B------:R-:W4:Y:S04]  /*18cd0*/  LDL R141, [R1+0xa88] ;  /* 0x000a8800018d7983 */ /* 0x000f280000100800 */
[----:B---3--:R0:W3:Y:S02]  /*18ce0*/  @P2 LDG.E.U16 R88, desc[UR6][R6.64] ;  /* 0x0000000606582981 */ /* 0x0080e4000c1e1500 */
[----:B0-----:R-:W-:-:S02]  /*18cf0*/  @P3 IMAD.MOV.U32 R6, RZ, RZ, R133 ;  /* 0x000000ffff063224 */ /* 0x001fc400078e0085 */
[----:B------:R-:W-:Y:S01]  /*18d00*/  @P3 IMAD.MOV.U32 R7, RZ, RZ, R135 ;  /* 0x000000ffff073224 */ /* 0x000fe200078e0087 */
[----:B------:R-:W3:Y:S04]  /*18d10*/  LDL R133, [R1+0xa80] ;  /* 0x000a800001857983 */ /* 0x000ee80000100800 */
[----:B------:R0:W3:Y:S04]  /*18d20*/  @P3 LDG.E.U16 R78, desc[UR6][R6.64] ;  /* 0x00000006064e3981 */ /* 0x0000e8000c1e1500 */
[----:B------:R-:W3:Y:S04]  /*18d30*/  LDL R135, [R1+0xa7c] ;  /* 0x000a7c0001877983 */ /* 0x000ee80000100800 */
[----:B------:R-:W0:Y:S04]  /*18d40*/  LDL R6, [R1+0xa94] ;  /* 0x000a940001067983 */ /* 0x000e280000100800 */
[----:B------:R-:W0:Y:S02]  /*18d50*/  LDL R7, [R1+0xa98] ;  /* 0x000a980001077983 */ /* 0x000e240000100800 */
[----:B0-----:R-:W-:-:S04]  /*18d60*/  @P0 LOP3.LUT R7, R7, R6, RZ, 0x3c, !PT ;  /* 0x0000000607070212 */ /* 0x001fc800078e3cff */
[----:B------:R-:W-:-:S04]  /*18d70*/  @P0 LOP3.LUT R6, R7, R6, RZ, 0x3c, !PT ;  /* 0x0000000607060212 */ /* 0x000fc800078e3cff */
[----:B------:R-:W-:-:S05]  /*18d80*/  @P0 LOP3.LUT R7, R7, R6, RZ, 0x3c, !PT ;  /* 0x0000000607070212 */ /* 0x000fca00078e3cff */
[----:B------:R2:W3:Y:S02]  /*18d90*/  @P0 LDG.E.U16 R13, desc[UR6][R6.64] ;  /* 0x00000006060d0981 */ /* 0x0004e4000c1e1500 */
[----:B--2---:R-:W-:Y:S02]  /*18da0*/  @P1 IMAD.MOV.U32 R6, RZ, RZ, R146 ;  /* 0x000000ffff061224 */ /* 0x004fe400078e0092 */
[----:B------:R-:W-:Y:S01]  /*18db0*/  @P1 IMAD.MOV.U32 R7, RZ, RZ, R148 ;  /* 0x000000ffff071224 */ /* 0x000fe200078e0094 */
[C---:B------:R-:W-:Y:S01]  /*18dc0*/  ISETP.GT.AND P2, PT, R5.reuse, 0xa, PT ;  /* 0x0000000a0500780c */ /* 0x040fe20003f44270 */
[----:B------:R-:W2:Y:S04]  /*18dd0*/  LDL R148, [R1+0xa6c] ;  /* 0x000a6c0001947983 */ /* 0x000ea80000100800 */
[----:B------:R4:W2:Y:S01]  /*18de0*/  @P1 LDG.E.U16 R60, desc[UR6][R6.64] ;  /* 0x00000006063c1981 */ /* 0x0008a2000c1e1500 */
[----:B------:R-:W-:-:S03]  /*18df0*/  ISETP.GT.AND P3, PT, R5, 0xb, PT ;  /* 0x0000000b0500780c */ /* 0x000fc60003f64270 */
[----:B------:R-:W2:Y:S04]  /*18e00*/  LDL R146, [R1+0xa70] ;  /* 0x000a700001927983 */ /* 0x000ea80000100800 */
[----:B------:R-:W3:Y:S01]  /*18e10*/  LDL R7, [R1+0xa84] ;  /* 0x000a840001077983 */ /* 0x000ee20000100800 */
[----:B----4-:R-:W-:Y:S01]  /*18e20*/  @P2 IMAD.MOV.U32 R6, RZ, RZ, R141 ;  /* 0x000000ffff062224 */ /* 0x010fe200078e008d */
        /* <DEDUP_REMOVED lines=404> */
[----:B------:R-:W-:-:S02]  /*1a770*/  ISETP.GT.AND P3, PT, R5, 0x4f, PT ;  /* 0x0000004f0500780c */ /* 0x000fc40003f64270 */
[----:B------:R-:W-:Y:S01]  /*1a780*/  PRMT R4, RZ, 0x7610, R4 ;  /* 0x00007610ff047816 */ /* 0x000fe20000000004 */
        /* <DEDUP_REMOVED lines=201> */
[----:B------:R-:W-:Y:S01]  /*1b420*/  ISETP.GT.AND P4, PT, R5, 0x72, PT ;  /* 0x000000720500780c */ /* 0x000fe20003f84270 */
        /* <DEDUP_REMOVED lines=11> */
[----:B------:R-:W2:Y:S04]  /*1b4e0*/  LDL R146, [R1+0x730] ;  /* 0x0007300001927983 */ /* 0x000ea80000100800 */
[----:B------:R0:W2:Y:S04]  /*1b4f0*/  @P1 LDG.E.U16 R223, desc[UR6][R6.64] ;  /* 0x0000000606df1981 */ /* 0x0000a8000c1e1500 */
[----:B------:R-:W2:Y:S04]  /*1b500*/  LDL R148, [R1+0x72c] ;  /* 0x00072c0001947983 */ /* 0x000ea80000100800 */
[----:B------:R-:W0:Y:S04]  /*1b510*/  LDL R6, [R1+0x744] ;  /* 0x0007440001067983 */ /* 0x000e280000100800 */
[----:B------:R-:W0:Y:S01]  /*1b520*/  LDL R7, [R1+0x748] ;  /* 0x0007480001077983 */ /* 0x000e220000100800 */
[----:B------:R-:W-:-:S02]  /*1b530*/  ISETP.GT.AND P0, PT, R5, 0x73, PT ;  /* 0x000000730500780c */ /* 0x000fc40003f04270 */
[----:B0-----:R-:W-:-:S04]  /*1b540*/  @P4 LOP3.LUT R7, R7, R6, RZ, 0x3c, !PT ;  /* 0x0000000607074212 */ /* 0x001fc800078e3cff */
[----:B------:R-:W-:-:S04]  /*1b550*/  @P4 LOP3.LUT R6, R7, R6, RZ, 0x3c, !PT ;  /* 0x0000000607064212 */ /* 0x000fc800078e3cff */
[----:B------:R-:W-:-:S05]  /*1b560*/  @P4 LOP3.LUT R7, R7, R6, RZ, 0x3c, !PT ;  /* 0x0000000607074212 */ /* 0x000fca00078e3cff */
[----:B------:R4:W2:Y:S04]  /*1b570*/  @P4 LDG.E.U16 R222, desc[UR6][R6.64] ;  /* 0x0000000606de4981 */ /* 0x0008a8000c1e1500 */
[----:B------:R-:W3:Y:S01]  /*1b580*/  LDL R7, [R1+0x73c] ;  /* 0x00073c0001077983 */ /* 0x000ee20000100800 */
[C---:B------:R-:W-:Y:S01]  /*1b590*/  ISETP.GT.AND P1, PT, R5.reuse, 0x74, PT ;  /* 0x000000740500780c */ /* 0x040fe20003f24270 */
[----:B----4-:R-:W-:Y:S02]  /*1b5a0*/  @P0 IMAD.MOV.U32 R6, RZ, RZ, R141 ;  /* 0x000000ffff060224 */ /* 0x010fe400078e008d */
[----:B------:R-:W4:Y:S04]  /*1b5b0*/  LDL R141, [R1+0x720] ;  /* 0x00072000018d7983 */ /* 0x000f280000100800 */
[----:B---3--:R0:W3:Y:S01]  /*1b5c0*/  @P0 LDG.E.U16 R221, desc[UR6][R6.64] ;  /* 0x0000000606dd0981 */ /* 0x0080e2000c1e1500 */
[----:B------:R-:W-:-:S05]  /*1b5d0*/  ISETP.GT.AND P0, PT, R5, 0x75, PT ;  /* 0x000000750500780c */ /* 0x000fca0003f04270 */
[----:B0-----:R-:W-:Y:S02]  /*1b5e0*/  @P1 IMAD.MOV.U32 R6, RZ, RZ, R133 ;  /* 0x000000ffff061224 */ /* 0x001fe400078e0085 */
[----:B------:R-:W-:Y:S01]  /*1b5f0*/  @P1 IMAD.MOV.U32 R7, RZ, RZ, R135 ;  /* 0x000000ffff071224 */ /* 0x000fe200078e0087 */
[----:B------:R-:W3:Y:S04]  /*1b600*/  LDL R133, [R1+0x718] ;  /* 0x0007180001857983 */ /* 0x000ee80000100800 */
[----:B------:R2:W3:Y:S04]  /*1b610*/  @P1 LDG.E.U16 R220, desc[UR6][R6.64] ;  /* 0x0000000606dc1981 */ /* 0x0004e8000c1e1500 */
[----:B------:R-:W3:Y:S01]  /*1b620*/  LDL R135, [R1+0x714] ;  /* 0x0007140001877983 */ /* 0x000ee20000100800 */
[----:B--2---:R-:W-:-:S02]  /*1b630*/  @P0 IMAD.MOV.U32 R6, RZ, RZ, R146 ;  /* 0x000000ffff060224 */ /* 0x004fc400078e0092 */
[----:B------:R-:W-:Y:S01]  /*1b640*/  @P0 IMAD.MOV.U32 R7, RZ, RZ, R148 ;  /* 0x000000ffff070224 */ /* 0x000fe200078e0094 */
[C---:B------:R-:W-:Y:S01]  /*1b650*/  ISETP.GT.AND P1, PT, R5.reuse, 0x76, PT ;  /* 0x000000760500780c */ /* 0x040fe20003f24270 */
        /* <DEDUP_REMOVED lines=41> */
[----:B------:R-:W-:Y:S02]  /*1b8f0*/  @P1 IMAD.MOV.U32 R7, RZ, RZ, R135 ;  /* 0x000000ffff071224 */ /* 0x000fe400078e0087 */
[----:B------:R-:W4:Y:S04]  /*1b900*/  LDL R135, [R1+0xef0] ;  /* 0x000ef00001877983 */ /* 0x000f280000100800 */
[----:B------:R2:W3:Y:S02]  /*1b910*/  @P1 LDG.E.U16 R212, desc[UR6][R6.64] ;  /* 0x0000000606d41981 */ /* 0x0004e4000c1e1500 */
[----:B--2---:R-:W-:-:S02]  /*1b920*/  @P0 IMAD.MOV.U32 R6, RZ, RZ, R146 ;  /* 0x000000ffff060224 */ /* 0x004fc400078e0092 */
[----:B------:R-:W-:Y:S01]  /*1b930*/  @P0 IMAD.MOV.U32 R7, RZ, RZ, R148 ;  /* 0x000000ffff070224 */ /* 0x000fe200078e0094 */
[C---:B------:R-:W-:Y:S01]  /*1b940*/  ISETP.GT.AND P1, PT, R5.reuse, 0x7e, PT ;  /* 0x0000007e0500780c */ /* 0x040fe20003f24270 */
[----:B------:R-:W0:Y:S03]  /*1b950*/  S2R R133, SR_TID.X ;  /* 0x0000000000857919 */ /* 0x000e260000002100 */
[----:B------:R1:W2:Y:S01]  /*1b960*/  @P0 LDG.E.U16 R211, desc[UR6][R6.64] ;  /* 0x0000000606d30981 */ /* 0x0002a2000c1e1500 */
[----:B------:R-:W-:-:S03]  /*1b970*/  ISETP.GT.AND P2, PT, R5, 0x7f, PT ;  /* 0x0000007f0500780c */ /* 0x000fc60003f44270 */
[----:B------:R-:W3:Y:S04]  /*1b980*/  LDL R148, [R1+0xed0] ;  /* 0x000ed00001947983 */ /* 0x000ee80000100800 */
[----:B------:R-:W2:Y:S04]  /*1b990*/  LDL R146, [R1+0xe8c] ;  /* 0x000e8c0001927983 */ /* 0x000ea80000100800 */
[----:B------:R-:W1:Y:S04]  /*1b9a0*/  LDL R6, [R1+0x6e4] ;  /* 0x0006e40001067983 */ /* 0x000e680000100800 */
[----:B------:R-:W1:Y:S02]  /*1b9b0*/  LDL R7, [R1+0x6e8] ;  /* 0x0006e80001077983 */ /* 0x000e640000100800 */
[----:B-1----:R-:W-:-:S04]  /*1b9c0*/  @P1 LOP3.LUT R7, R7, R6, RZ, 0x3c, !PT ;  /* 0x0000000607071212 */ /* 0x002fc800078e3cff */
[----:B------:R-:W-:-:S04]  /*1b9d0*/  @P1 LOP3.LUT R6, R7, R6, RZ, 0x3c, !PT ;  /* 0x0000000607061212 */ /* 0x000fc800078e3cff */
[----:B------:R-:W-:-:S05]  /*1b9e0*/  @P1 LOP3.LUT R7, R7, R6, RZ, 0x3c, !PT ;  /* 0x0000000607071212 */ /* 0x000fca00078e3cff */
[----:B------:R1:W2:Y:S04]  /*1b9f0*/  @P1 LDG.E.U16 R210, desc[UR6][R6.64] ;  /* 0x0000000606d21981 */ /* 0x0002a8000c1e1500 */
[----:B------:R-:W1:Y:S04]  /*1ba00*/  LDL R6, [R1+0x6dc] ;  /* 0x0006dc0001067983 */ /* 0x000e680000100800 */
[----:B------:R-:W1:Y:S01]  /*1ba10*/  LDL R7, [R1+0x6e0] ;  /* 0x0006e00001077983 */ /* 0x000e620000100800 */
[----:B0-----:R-:W-:-:S04]  /*1ba20*/  LOP3.LUT R133, R133, 0x7f, RZ, 0xc0, !PT ;  /* 0x0000007f85857812 */ /* 0x001fc800078ec0ff */
[----:B------:R-:W-:Y:S02]  /*1ba30*/  ISETP.GE.AND P0, PT, R133, R5, PT ;  /* 0x000000058500720c */ /* 0x000fe40003f06270 */
[----:B------:R-:W2:Y:S01]  /*1ba40*/  LDL R133, [R1+0xe90] ;  /* 0x000e900001857983 */ /* 0x000ea20000100800 */
[----:B-1----:R-:W-:-:S04]  /*1ba50*/  @P2 LOP3.LUT R7, R7, R6, RZ, 0x3c, !PT ;  /* 0x0000000607072212 */ /* 0x002fc800078e3cff */
[----:B------:R-:W-:-:S04]  /*1ba60*/  @P2 LOP3.LUT R6, R7, R6, RZ, 0x3c, !PT ;  /* 0x0000000607062212 */ /* 0x000fc800078e3cff */
[----:B------:R-:W-:-:S05]  /*1ba70*/  @P2 LOP3.LUT R7, R7, R6, RZ, 0x3c, !PT ;  /* 0x0000000607072212 */ /* 0x000fca00078e3cff */
[----:B------:R4:W2:Y:S01]  /*1ba80*/  @P2 LDG.E.U16 R209, desc[UR6][R6.64] ;  /* 0x0000000606d12981 */ /* 0x0008a2000c1e1500 */
[----:B------:R-:W-:Y:S01]  /*1ba90*/  BAR.SYNC.DEFER_BLOCKING 0x0 ;  /* 0x0000000000007b1d */ /* 0x000fe20000010000 */
[----:B----4-:R-:W-:Y:S02]  /*1baa0*/  @!P0 IMAD.MOV.U32 R6, RZ, RZ, R135 ;  /* 0x000000ffff068224 */ /* 0x010fe400078e0087 */
[----:B------:R-:W-:-:S03]  /*1bab0*/  @!P0 IMAD.MOV.U32 R7, RZ, RZ, R141 ;  /* 0x000000ffff078224 */ /* 0x000fc600078e008d */
[----:B------:R-:W4:Y:S04]  /*1bac0*/  LDL R135, [R1+0xdd0] ;  /* 0x000dd00001877983 */ /* 0x000f280000100800 */
[----:B------:R-:W4:Y:S04]  /*1bad0*/  LDL R141, [R1+0xdcc] ;  /* 0x000dcc00018d7983 */ /* 0x000f280000100800 */
[----:B------:R3:W4:Y:S04]  /*1bae0*/  @!P0 LDG.E.U16 R208, desc[UR6][R6.64] ;  /* 0x0000000606d08981 */ /* 0x000728000c1e1500 */
[----:B------:R-:W2:Y:S01]  /*1baf0*/  LDL R7, [R1+0xecc] ;  /* 0x000ecc0001077983 */ /* 0x000ea20000100800 */
[----:B---3--:R-:W-:-:S03]  /*1bb00*/  @!P0 IMAD.MOV.U32 R6, RZ, RZ, R148 ;  /* 0x000000ffff068224 */ /* 0x008fc600078e0094 */
[----:B------:R-:W3:Y:S04]  /*1bb10*/  LDL R148, [R1+0xd90] ;  /* 0x000d900001947983 */ /* 0x000ee80000100800 */
[----:B--2---:R0:W2:Y:S02]  /*1bb20*/  @!P0 LDG.E.U16 R207, desc[UR6][R6.64] ;  /* 0x0000000606cf8981 */ /* 0x0040a4000c1e1500 */
[----:B0-----:R-:W-:Y:S02]  /*1bb30*/  @!P0 IMAD.MOV.U32 R6, RZ, RZ, R133 ;  /* 0x000000ffff068224 */ /* 0x001fe400078e0085 */
[----:B------:R-:W-:Y:S01]  /*1bb40*/  @!P0 IMAD.MOV.U32 R7, RZ, RZ, R146 ;  /* 0x000000ffff078224 */ /* 0x000fe200078e0092 */
[----:B------:R-:W2:Y:S04]  /*1bb50*/  LDL R133, [R1+0xd50] ;  /* 0x000d500001857983 */ /* 0x000ea80000100800 */
[----:B------:R0:W2:Y:S04]  /*1bb60*/  @!P0 LDG.E.U16 R206, desc[UR6][R6.64] ;  /* 0x0000000606ce8981 */ /* 0x0000a8000c1e1500 */
[----:B------:R-:W2:Y:S04]  /*1bb70*/  LDL R146, [R1+0xd4c] ;  /* 0x000d4c0001927983 */ /* 0x000ea80000100800 */
[----:B------:R-:W0:Y:S04]  /*1bb80*/  LDL R6, [R1+0xe4c] ;  /* 0x000e4c0001067983 */ /* 0x000e280000100800 */
[----:B------:R-:W0:Y:S02]  /*1bb90*/  LDL R7, [R1+0xe50] ;  /* 0x000e500001077983 */ /* 0x000e240000100800 */
[----:B0-----:R-:W-:-:S04]  /*1bba0*/  @!P0 LOP3.LUT R7, R7, R6, RZ, 0x3c, !PT ;  /* 0x0000000607078212 */ /* 0x001fc800078e3cff */
[----:B------:R-:W-:-:S04]  /*1bbb0*/  @!P0 LOP3.LUT R6, R7, R6, RZ, 0x3c, !PT ;  /* 0x0000000607068212 */ /* 0x000fc800078e3cff */
[----:B------:R-:W-:-:S05]  /*1bbc0*/  @!P0 LOP3.LUT R7, R7, R6, RZ, 0x3c, !PT ;  /* 0x0000000607078212 */ /* 0x000fca00078e3cff */
[----:B------:R0:W2:Y:S04]  /*1bbd0*/  @!P0 LDG.E.U16 R205, desc[UR6][R6.64] ;  /* 0x0000000606cd8981 */ /* 0x0000a8000c1e1500 */
[----:B------:R-:W0:Y:S04]  /*1bbe0*/  LDL R6, [R1+0xe0c] ;  /* 0x000e0c0001067983 */ /* 0x000e280000100800 */
[----:B------:R-:W0:Y:S02]  /*1bbf0*/  LDL R7, [R1+0xe10] ;  /* 0x000e100001077983 */ /* 0x000e240000100800 */
[----:B0-----:R-:W-:-:S04]  /*1bc00*/  @!P0 LOP3.LUT R7, R7, R6, RZ, 0x3c, !PT ;  /* 0x0000000607078212 */ /* 0x001fc800078e3cff */
[----:B------:R-:W-:-:S04]  /*1bc10*/  @!P0 LOP3.LUT R6, R7, R6, RZ, 0x3c, !PT ;  /* 0x0000000607068212 */ /* 0x000fc800078e3cff */
[----:B------:R-:W-:-:S05]  /*1bc20*/  @!P0 LOP3.LUT R7, R7, R6, RZ, 0x3c, !PT ;  /* 0x0000000607078212 */ /* 0x000fca00078e3cff */
[----:B------:R4:W2:Y:S02]  /*1bc30*/  @!P0 LDG.E.U16 R204, desc[UR6][R6.64] ;  /* 0x0000000606cc8981 */ /* 0x0008a4000c1e1500 */
[----:B----4-:R-:W-:Y:S02]  /*1bc40*/  @!P0 IMAD.MOV.U32 R6, RZ, RZ, R135 ;  /* 0x000000ffff068224 */ /* 0x010fe400078e0087 */
[----:B------:R-:W-:Y:S01]  /*1bc50*/  @!P0 IMAD.MOV.U32 R7, RZ, RZ, R141 ;  /* 0x000000ffff078224 */ /* 0x000fe200078e008d */
[----:B------:R-:W4:Y:S04]  /*1bc60*/  LDL R135, [R1+0xc90] ;  /* 0x000c900001877983 */ /* 0x000f280000100800 */
[----:B------:R3:W4:Y:S04]  /*1bc70*/  @!P0 LDG.E.U16 R203, desc[UR6][R6.64] ;  /* 0x0000000606cb8981 */ /* 0x000728000c1e1500 */
[----:B------:R-:W4:Y:S04]  /*1bc80*/  LDL R141, [R1+0xc8c] ;  /* 0x000c8c00018d7983 */ /* 0x000f280000100800 */
        /* <DEDUP_REMOVED lines=101> */
[----:B------:R-:W4:Y:S04]  /*1c2e0*/  LDL.LU R135, [R1+0x370] ;  /* 0x0003700001877983 */ /* 0x000f280000300800 */
[----:B------:R-:W4:Y:S04]  /*1c2f0*/  LDL.LU R141, [R1+0x334] ;  /* 0x00033400018d7983 */ /* 0x000f280000300800 */
        /* <DEDUP_REMOVED lines=21> */
[----:B------:R0:W2:Y:S04]  /*1c450*/  @!P0 LDG.E.U16 R179, desc[UR6][R6.64] ;  /* 0x0000000606b38981 */ /* 0x0000a8000c1e1500 */
[----:B------:R-:W0:Y:S02]  /*1c460*/  LDL R7, [R1+0x374] ;  /* 0x0003740001077983 */ /* 0x000e240000100800 */
[----:B0-----:R-:W-:Y:S02]  /*1c470*/  @!P0 IMAD.MOV.U32 R6, RZ, RZ, R7 ;  /* 0x000000ffff068224 */ /* 0x001fe400078e0007 */
[----:B----4-:R-:W-:-:S05]  /*1c480*/  @!P0 IMAD.MOV.U32 R7, RZ, RZ, R135 ;  /* 0x000000ffff078224 */ /* 0x010fca00078e0087 */
[----:B------:R0:W4:Y:S04]  /*1c490*/  @!P0 LDG.E.U16 R178, desc[UR6][R6.64] ;  /* 0x0000000606b28981 */ /* 0x000128000c1e1500 */
[----:B------:R-:W3:Y:S01]  /*1c4a0*/  LDL R7, [R1+0x330] ;  /* 0x0003300001077983 */ /* 0x000ee20000100800 */
[----:B0-----:R-:W-:-:S05]  /*1c4b0*/  @!P0 IMAD.MOV.U32 R6, RZ, RZ, R141 ;  /* 0x000000ffff068224 */ /* 0x001fca00078e008d */
[----:B---3--:R0:W3:Y:S04]  /*1c4c0*/  @!P0 LDG.E.U16 R177, desc[UR6][R6.64] ;  /* 0x0000000606b18981 */ /* 0x0080e8000c1e1500 */
[----:B------:R-:W2:Y:S01]  /*1c4d0*/  LDL R7, [R1+0x6d8] ;  /* 0x0006d80001077983 */ /* 0x000ea20000100800 */
[----:B0-----:R-:W-:-:S03]  /*1c4e0*/  @!P0 IMAD.MOV.U32 R6, RZ, RZ, R148 ;  /* 0x000000ffff068224 */ /* 0x001fc600078e0094 */
[----:B------:R-:W4:Y:S04]  /*1c4f0*/  LDL R148, [R1+0xd88] ;  /* 0x000d880001947983 */ /* 0x000f280000100800 */
[----:B--2---:R0:W2:Y:S02]  /*1c500*/  @!P0 LDG.E.U16 R176, desc[UR6][R6.64] ;  /* 0x0000000606b08981 */ /* 0x0040a4000c1e1500 */
[----:B0-----:R-:W-:Y:S02]  /*1c510*/  @!P0 IMAD.MOV.U32 R6, RZ, RZ, R133 ;  /* 0x000000ffff068224 */ /* 0x001fe400078e0085 */
[----:B------:R-:W-:Y:S01]  /*1c520*/  @!P0 IMAD.MOV.U32 R7, RZ, RZ, R146 ;  /* 0x000000ffff078224 */ /* 0x000fe200078e0092 */
[----:B------:R-:W3:Y:S04]  /*1c530*/  LDL R133, [R1+0xd48] ;  /* 0x000d480001857983 */ /* 0x000ee80000100800 */
        /* <DEDUP_REMOVED lines=26> */
[----:B------:R-:W3:Y:S01]  /*1c6e0*/  LDL R7, [R1+0xd84] ;  /* 0x000d840001077983 */ /* 0x000ee20000100800 */
[----:B----4-:R-:W-:-:S03]  /*1c6f0*/  @!P0 IMAD.MOV.U32 R6, RZ, RZ, R148 ;  /* 0x000000ffff068224 */ /* 0x010fc600078e0094 */
[----:B------:R-:W4:Y:S04]  /*1c700*/  LDL R148, [R1+0xc08] ;  /* 0x000c080001947983 */ /* 0x000f280000100800 */
[----:B---3--:R0:W3:Y:S02]  /*1c710*/  @!P0 LDG.E.U16 R170, desc[UR6][R6.64] ;  /* 0x0000000606aa8981 */ /* 0x0080e4000c1e1500 */
[----:B0-----:R-:W-:Y:S02]  /*1c720*/  @!P0 IMAD.MOV.U32 R6, RZ, RZ, R133 ;  /* 0x000000ffff068224 */ /* 0x001fe400078e0085 */
[----:B--2---:R-:W-:Y:S01]  /*1c730*/  @!P0 IMAD.MOV.U32 R7, RZ, RZ, R146 ;  /* 0x000000ffff078224 */ /* 0x004fe200078e0092 */
[----:B------:R-:W2:Y:S04]  /*1c740*/  LDL R133, [R1+0xbc8] ;  /* 0x000bc80001857983 */ /* 0x000ea80000100800 */
[----:B------:R0:W3:Y:S04]  /*1c750*/  @!P0 LDG.E.U16 R169, desc[UR6][R6.64] ;  /* 0x0000000606a98981 */ /* 0x0000e8000c1e1500 */
[----:B------:R-:W3:Y:S04]  /*1c760*/  LDL R146, [R1+0xbc4] ;  /* 0x000bc40001927983 */ /* 0x000ee80000100800 */
[----:B------:R-:W0:Y:S04]  /*1c770*/  LDL R6, [R1+0xd04] ;  /* 0x000d040001067983 */ /* 0x000e280000100800 */
[----:B------:R-:W0:Y:S02]  /*1c780*/  LDL R7, [R1+0xd08] ;  /* 0x000d080001077983 */ /* 0x000e240000100800 */
[----:B0-----:R-:W-:-:S04]  /*1c790*/  @!P0 LOP3.LUT R7, R7, R6, RZ, 0x3c, !PT ;  /* 0x0000000607078212 */ /* 0x001fc800078e3cff */
[----:B------:R-:W-:-:S04]  /*1c7a0*/  @!P0 LOP3.LUT R6, R7, R6, RZ, 0x3c, !PT ;  /* 0x0000000607068212 */ /* 0x000fc800078e3cff */
[----:B------:R-:W-:-:S05]  /*1c7b0*/  @!P0 LOP3.LUT R7, R7, R6, RZ, 0x3c, !PT ;  /* 0x0000000607078212 */ /* 0x000fca00078e3cff */
[----:B------:R0:W3:Y:S04]  /*1c7c0*/  @!P0 LDG.E.U16 R168, desc[UR6][R6.64] ;  /* 0x0000000606a88981 */ /* 0x0000e8000c1e1500 */
        /* <DEDUP_REMOVED lines=18> */
[----:B------:R-:W2:Y:S01]  /*1c8f0*/  LDL R7, [R1+0xc04] ;  /* 0x000c040001077983 */ /* 0x000ea20000100800 */
[----:B----4-:R-:W-:-:S03]  /*1c900*/  @!P0 IMAD.MOV.U32 R6, RZ, RZ, R148 ;  /* 0x000000ffff068224 */ /* 0x010fc600078e0094 */
[----:B------:R-:W4:Y:S04]  /*1c910*/  LDL R148, [R1+0x670] ;  /* 0x0006700001947983 */ /* 0x000f280000100800 */
[----:B--2---:R0:W2:Y:S02]  /*1c920*/  @!P0 LDG.E.U16 R164, desc[UR6][R6.64] ;  /* 0x0000000606a48981 */ /* 0x0040a4000c1e1500 */
[----:B0-----:R-:W-:Y:S02]  /*1c930*/  @!P0 IMAD.MOV.U32 R6, RZ, RZ, R133 ;  /* 0x000000ffff068224 */ /* 0x001fe400078e0085 */
[----:B---3--:R-:W-:Y:S01]  /*1c940*/  @!P0 IMAD.MOV.U32 R7, RZ, RZ, R146 ;  /* 0x000000ffff078224 */ /* 0x008fe200078e0092 */
        /* <DEDUP_REMOVED lines=61> */
[----:B----4-:R-:W-:-:S05]  /*1cd20*/  @!P0 IMAD.MOV.U32 R6, RZ, RZ, R148 ;  /* 0x000000ffff068224 */ /* 0x010fca00078e0094 */
[----:B--2---:R0:W2:Y:S02]  /*1cd30*/  @!P0 LDG.E.U16 R152, desc[UR6][R6.64] ;  /* 0x0000000606988981 */ /* 0x0040a4000c1e1500 */
[----:B0-----:R-:W-:Y:S02]  /*1cd40*/  @!P0 IMAD.MOV.U32 R6, RZ, RZ, R133 ;  /* 0x000000ffff068224 */ /* 0x001fe400078e0085 */
[----:B---3--:R-:W-:Y:S01]  /*1cd50*/  @!P0 IMAD.MOV.U32 R7, RZ, RZ, R146 ;  /* 0x000000ffff078224 */ /* 0x008fe200078e0092 */
[----:B------:R-:W3:Y:S04]  /*1cd60*/  LDL.LU R133, [R1+0x368] ;  /* 0x0003680001857983 */ /* 0x000ee80000300800 */
[----:B------:R-:W4:Y:S04]  /*1cd70*/  LDL.LU R146, [R1+0x36c] ;  /* 0x00036c0001927983 */ /* 0x000f280000300800 */
[----:B------:R-:W2:Y:S04]  /*1cd80*/  LDL.LU R148, [R1+0x32c] ;  /* 0x00032c0001947983 */ /* 0x000ea80000300800 */
        /* <DEDUP_REMOVED lines=26> */
[----:B---3--:R-:W-:-:S05]  /*1cf30*/  @!P0 IMAD.MOV.U32 R7, RZ, RZ, R133 ;  /* 0x000000ffff078224 */ /* 0x008fca00078e0085 */
[----:B------:R2:W3:Y:S04]  /*1cf40*/  @!P0 LDG.E.U16 R18, desc[UR6][R6.64] ;  /* 0x0000000606128981 */ /* 0x0004e8000c1e1500 */
[----:B------:R-:W4:Y:S01]  /*1cf50*/  LDL R7, [R1+0x328] ;  /* 0x0003280001077983 */ /* 0x000f220000100800 */
[----:B--2---:R-:W-:-:S05]  /*1cf60*/  @!P0 IMAD.MOV.U32 R6, RZ, RZ, R148 ;  /* 0x000000ffff068224 */ /* 0x004fca00078e0094 */
[----:B----4-:R0:W2:Y:S04]  /*1cf70*/  @!P0 LDG.E.U16 R17, desc[UR6][R6.64] ;  /* 0x0000000606118981 */ /* 0x0100a8000c1e1500 */
[----:B------:R-:W0:Y:S04]  /*1cf80*/  LDL R6, [R1+0xae4] ;  /* 0x000ae40001067983 */ /* 0x000e280000100800 */
[----:B------:R-:W0:Y:S04]  /*1cf90*/  LDL R7, [R1+0xeec] ;  /* 0x000eec0001077983 */ /* 0x000e280000100800 */
[----:B------:R1:W-:Y:S02]  /*1cfa0*/  STS.U16 [R3+UR4+0x10000], R14 ;  /* 0x0100000e03007988 */ /* 0x0003e40008000404 */
[----:B-1----:R-:W-:-:S02]  /*1cfb0*/  PRMT R14, RZ, 0x7610, R14 ;  /* 0x00007610ff0e7816 */ /* 0x002fc4000000000e */
[----:B0-----:R-:W-:-:S04]  /*1cfc0*/  @!P0 LOP3.LUT R7, R7, R6, RZ, 0x3c, !PT ;  /* 0x0000000607078212 */ /* 0x001fc800078e3cff */
[----:B------:R-:W-:-:S04]  /*1cfd0*/  @!P0 LOP3.LUT R6, R7, R6, RZ, 0x3c, !PT ;  /* 0x0000000607068212 */ /* 0x000fc800078e3cff */
[----:B------:R-:W-:-:S05]  /*1cfe0*/  @!P0 LOP3.LUT R7, R7, R6, RZ, 0x3c, !PT ;  /* 0x0000000607078212 */ /* 0x000fca00078e3cff */
[----:B------:R0:W4:Y:S04]  /*1cff0*/  @!P0 LDG.E.U16 R14, desc[UR6][R6.64] ;  /* 0x00000006060e8981 */ /* 0x000128000c1e1500 */
        /* <DEDUP_REMOVED lines=41> */
[----:B------:R-:W0:Y:S01]  /*1d290*/  LDL R7, [R1+0xd80] ;  /* 0x000d800001077983 */ /* 0x000e220000100800 */
[----:B------:R-:W-:-:S03]  /*1d2a0*/  PRMT R5, RZ, 0x7610, R5 ;  /* 0x00007610ff057816 */ /* 0x000fc60000000005 */
[----:B------:R1:W-:Y:S04]  /*1d2b0*/  STS.U16 [R3+UR4+0x11800], R57 ;  /* 0x0118003903007988 */ /* 0x0003e80008000404 */
[----:B------:R3:W-:Y:S04]  /*1d2c0*/  STS.U16 [R3+UR4+0x11c00], R56 ;  /* 0x011c003803007988 */ /* 0x0007e80008000404 */
[----:B------:R2:W-:Y:S04]  /*1d2d0*/  STS.U16 [R3+UR4+0x12000], R59 ;  /* 0x0120003b03007988 */ /* 0x0005e80008000404 */
[----:B-1----:R-:W4:Y:S04]  /*1d2e0*/  LDL.LU R57, [R1+0x1448] ;  /* 0x0014480001397983 */ /* 0x002f280000300800 */
[----:B---3--:R-:W3:Y:S04]  /*1d2f0*/  LDL.LU R56, [R1+0x1444] ;  /* 0x0014440001387983 */ /* 0x008ee80000300800 */
[----:B--2---:R-:W2:Y:S04]  /*1d300*/  LDL.LU R59, [R1+0x1440] ;  /* 0x00144000013b7983 */ /* 0x004ea80000300800 */
[----:B------:R1:W-:Y:S04]  /*1d310*/  STS.U16 [R3+UR4+0x12400], R58 ;  /* 0x0124003a03007988 */ /* 0x0003e80008000404 */
[----:B------:R1:W-:Y:S04]  /*1d320*/  STS.U16 [R3+UR4+0x12800], R2 ;  /* 0x0128000203007988 */ /* 0x0003e80008000404 */
[----:B------:R-:W-:Y:S04]  /*1d330*/  STS.U16 [R3+UR4+0x12c00], R248 ;  /* 0x012c00f803007988 */ /* 0x000fe80008000404 */
[----:B-1----:R-:W3:Y:S01]  /*1d340*/  LDL.LU R58, [R1+0x143c] ;  /* 0x00143c00013a7983 */ /* 0x002ee20000300800 */
[----:B------:R-:W-:-:S03]  /*1d350*/  LOP3.LUT R2, R3, 0x10, RZ, 0x3c, !PT ;  /* 0x0000001003027812 */ /* 0x000fc600078e3cff */
[----:B------:R-:W-:Y:S04]  /*1d360*/  STS.U16 [R3+UR4+0x13000], R240 ;  /* 0x013000f003007988 */ /* 0x000fe80008000404 */
[----:B------:R-:W-:Y:S04]  /*1d370*/  STS.U16 [R3+UR4+0x13400], R232 ;  /* 0x013400e803007988 */ /* 0x000fe80008000404 */
[----:B------:R-:W-:Y:S04]  /*1d380*/  STS.U16 [R3+UR4+0x13800], R224 ;  /* 0x013800e003007988 */ /* 0x000fe80008000404 */
[----:B------:R-:W-:Y:S04]  /*1d390*/  STS.U16 [R3+UR4+0x13c00], R216 ;  /* 0x013c00d803007988 */ /* 0x000fe80008000404 */
[----:B------:R-:W-:Y:S04]  /*1d3a0*/  STL [R1+0xf54], R3 ;  /* 0x000f540301007387 */ /* 0x000fe80000100800 */
[----:B------:R1:W-:Y:S04]  /*1d3b0*/  STS.U16 [R2+UR4+0x10080], R61 ;  /* 0x0100803d02007988 */ /* 0x0003e80008000404 */
        /* <DEDUP_REMOVED lines=10> */
[----:B------:R-:W-:Y:S04]  /*1d460*/  STS.U16 [R2+UR4+0x12c80], R247 ;  /* 0x012c80f702007988 */ /* 0x000fe80008000404 */
[----:B------:R-:W-:Y:S04]  /*1d470*/  STS.U16 [R2+UR4+0x13080], R239 ;  /* 0x013080ef02007988 */ /* 0x000fe80008000404 */
[----:B------:R-:W-:Y:S04]  /*1d480*/  STS.U16 [R2+UR4+0x13480], R231 ;  /* 0x013480e702007988 */ /* 0x000fe80008000404 */
[----:B------:R-:W-:Y:S04]  /*1d490*/  STS.U16 [R2+UR4+0x13880], R223 ;  /* 0x013880df02007988 */ /* 0x000fe80008000404 */
[----:B------:R1:W-:Y:S04]  /*1d4a0*/  STS.U16 [R2+UR4+0x13c80], R215 ;  /* 0x013c80d702007988 */ /* 0x0003e80008000404 */
[----:B-1----:R-:W2:Y:S04]  /*1d4b0*/  LDL.LU R61, [R1+0x1438] ;  /* 0x00143800013d7983 */ /* 0x002ea80000300800 */
[----:B------:R-:W3:Y:S04]  /*1d4c0*/  LDL.LU R60, [R1+0x1434] ;  /* 0x00143400013c7983 */ /* 0x000ee80000300800 */
[----:B------:R-:W2:Y:S04]  /*1d4d0*/  LDL.LU R63, [R1+0x1430] ;  /* 0x00143000013f7983 */ /* 0x000ea80000300800 */
[----:B------:R-:W3:Y:S04]  /*1d4e0*/  LDL.LU R62, [R1+0x142c] ;  /* 0x00142c00013e7983 */ /* 0x000ee80000300800 */
[----:B------:R-:W2:Y:S04]  /*1d4f0*/  LDL.LU R65, [R1+0x1428] ;  /* 0x0014280001417983 */ /* 0x000ea80000300800 */
[----:B------:R-:W3:Y:S04]  /*1d500*/  LDL.LU R64, [R1+0x1424] ;  /* 0x0014240001407983 */ /* 0x000ee80000300800 */
[----:B------:R-:W2:Y:S04]  /*1d510*/  LDL.LU R67, [R1+0x1420] ;  /* 0x0014200001437983 */ /* 0x000ea80000300800 */
[----:B------:R-:W3:Y:S04]  /*1d520*/  LDL.LU R66, [R1+0x141c] ;  /* 0x00141c0001427983 */ /* 0x000ee80000300800 */
[----:B------:R-:W2:Y:S04]  /*1d530*/  LDL.LU R69, [R1+0x1418] ;  /* 0x0014180001457983 */ /* 0x000ea80000300800 */
[----:B------:R-:W3:Y:S04]  /*1d540*/  LDL.LU R68, [R1+0x1414] ;  /* 0x0014140001447983 */ /* 0x000ee80000300800 */
[----:B------:R-:W4:Y:S04]  /*1d550*/  LDL.LU R71, [R1+0x1410] ;  /* 0x0014100001477983 */ /* 0x000f280000300800 */
[----:B------:R-:W2:Y:S01]  /*1d560*/  LDL.LU R2, [R1+0x140c] ;  /* 0x00140c0001027983 */ /* 0x000ea20000300800 */
[----:B0-----:R-:W-:-:S04]  /*1d570*/  @!P0 LOP3.LUT R7, R7, R6, RZ, 0x3c, !PT ;  /* 0x0000000607078212 */ /* 0x001fc800078e3cff */
[----:B------:R-:W-:-:S04]  /*1d580*/  @!P0 LOP3.LUT R6, R7, R6, RZ, 0x3c, !PT ;  /* 0x0000000607068212 */ /* 0x000fc800078e3cff */
[----:B------:R-:W-:-:S05]  /*1d590*/  @!P0 LOP3.LUT R7, R7, R6, RZ, 0x3c, !PT ;  /* 0x0000000607078212 */ /* 0x000fca00078e3cff */
[----:B------:R0:W3:Y:S02]  /*1d5a0*/  @!P0 LDG.E.U16 R5, desc[UR6][R6.64] ;  /* 0x0000000606058981 */ /* 0x0000e4000c1e1500 */
[----:B0-----:R-:W0:Y:S02]  /*1d5b0*/  S2R R6, SR_TID.X ;  /* 0x0000000000067919 */ /* 0x001e240000002100 */
[C---:B0-----:R-:W-:Y:S01]  /*1d5c0*/  IMAD.SHL.U32 R3, R6.reuse, 0x2, RZ ;  /* 0x0000000206037824 */ /* 0x041fe200078e00ff */
[----:B------:R-:W-:-:S04]  /*1d5d0*/  LOP3.LUT R7, R6, 0x40, RZ, 0xc0, !PT ;  /* 0x0000004006077812 */ /* 0x000fc800078ec0ff */
[----:B------:R-:W-:-:S05]  /*1d5e0*/  LOP3.LUT R3, R3, 0x7e, RZ, 0xc0, !PT ;  /* 0x0000007e03037812 */ /* 0x000fca00078ec0ff */
[----:B------:R-:W-:Y:S02]  /*1d5f0*/  IMAD R3, R7, 0x100, R3 ;  /* 0x0000010007037824 */ /* 0x000fe400078e0203 */
[----:B------:R-:W-:-:S03]  /*1d600*/  IMAD.SHL.U32 R6, R6, 0x2, RZ ;  /* 0x0000000206067824 */ /* 0x000fc600078e00ff */
[----:B------:R-:W-:Y:S02]  /*1d610*/  LOP3.LUT R3, R3, 0x20, RZ, 0x3c, !PT ;  /* 0x0000002003037812 */ /* 0x000fe400078e3cff */
[----:B------:R-:W-:-:S03]  /*1d620*/  LOP3.LUT R6, R6, 0x7e, RZ, 0xc0, !PT ;  /* 0x0000007e06067812 */ /* 0x000fc600078ec0ff */
[----:B------:R0:W-:Y:S04]  /*1d630*/  STS.U16 [R3+UR4+0x10100], R130 ;  /* 0x0101008203007988 */ /* 0x0001e80008000404 */
[----:B------:R-:W-:Y:S04]  /*1d640*/  STS.U16 [R3+UR4+0x10500], R131 ;  /* 0x0105008303007988 */ /* 0x000fe80008000404 */
[----:B------:R-:W-:Y:S01]  /*1d650*/  STS.U16 [R3+UR4+0x10900], R128 ;  /* 0x0109008003007988 */ /* 0x000fe20008000404 */
[----:B------:R-:W-:-:S03]  /*1d660*/  IMAD R6, R7, 0x100, R6 ;  /* 0x0000010007067824 */ /* 0x000fc600078e0206 */
[----:B------:R-:W-:Y:S04]  /*1d670*/  STS.U16 [R3+UR4+0x10d00], R129 ;  /* 0x010d008103007988 */ /* 0x000fe80008000404 */
[----:B------:R-:W-:Y:S04]  /*1d680*/  STS.U16 [R3+UR4+0x11100], R126 ;  /* 0x0111007e03007988 */ /* 0x000fe80008000404 */
[----:B------:R-:W-:Y:S04]  /*1d690*/  STS.U16 [R3+UR4+0x11500], R127 ;  /* 0x0115007f03007988 */ /* 0x000fe80008000404 */
[----:B------:R-:W-:Y:S04]  /*1d6a0*/  STS.U16 [R3+UR4+0x11900], R124 ;  /* 0x0119007c03007988 */ /* 0x000fe80008000404 */
[----:B------:R-:W-:Y:S01]  /*1d6b0*/  STS.U16 [R3+UR4+0x11d00], R125 ;  /* 0x011d007d03007988 */ /* 0x000fe20008000404 */
[----:B------:R-:W-:-:S03]  /*1d6c0*/  LOP3.LUT R6, R6, 0x30, RZ, 0x3c, !PT ;  /* 0x0000003006067812 */ /* 0x000fc600078e3cff */
[----:B------:R-:W-:Y:S04]  /*1d6d0*/  STS.U16 [R3+UR4+0x12100], R122 ;  /* 0x0121007a03007988 */ /* 0x000fe80008000404 */
        /* <DEDUP_REMOVED lines=15> */
[----:B------:R1:W-:Y:S04]  /*1d7d0*/  STS.U16 [R6+UR4+0x12180], R91 ;  /* 0x0121805b06007988 */ /* 0x0003e80008000404 */
[----:B0-----:R-:W3:Y:S01]  /*1d7e0*/  LDL.LU R130, [R1+0x1408] ;  /* 0x0014080001827983 */ /* 0x001ee20000300800 */
[----:B-1----:R-:W0:Y:S03]  /*1d7f0*/  S2R R91, SR_TID.X ;  /* 0x00000000005b7919 */ /* 0x002e260000002100 */
[----:B------:R-:W-:Y:S04]  /*1d800*/  STS.U16 [R6+UR4+0x12580], R113 ;  /* 0x0125807106007988 */ /* 0x000fe80008000404 */
[----:B------:R-:W-:Y:S04]  /*1d810*/  STS.U16 [R6+UR4+0x12980], R110 ;  /* 0x0129806e06007988 */ /* 0x000fe80008000404 */
[----:B------:R-:W-:Y:S04]  /*1d820*/  STS.U16 [R6+UR4+0x12d80], R245 ;  /* 0x012d80f506007988 */ /* 0x000fe80008000404 */
[----:B------:R-:W-:Y:S04]  /*1d830*/  STS.U16 [R6+UR4+0x13180], R237 ;  /* 0x013180ed06007988 */ /* 0x000fe80008000404 */
[----:B------:R-:W3:Y:S01]  /*1d840*/  LDL.LU R131, [R1+0x1404] ;  /* 0x0014040001837983 */ /* 0x000ee20000300800 */
[C---:B0-----:R-:W-:Y:S01]  /*1d850*/  IMAD.SHL.U32 R3, R91.reuse, 0x2, RZ ;  /* 0x000000025b037824 */ /* 0x041fe200078e00ff */
[----:B------:R-:W-:-:S02]  /*1d860*/  LOP3.LUT R7, R91, 0x40, RZ, 0xc0, !PT ;  /* 0x000000405b077812 */ /* 0x000fc400078ec0ff */
[----:B------:R-:W-:Y:S02]  /*1d870*/  STS.U16 [R6+UR4+0x13580], R229 ;  /* 0x013580e506007988 */ /* 0x000fe40008000404 */
[----:B------:R-:W-:Y:S02]  /*1d880*/  LOP3.LUT R3, R3, 0x7e, RZ, 0xc0, !PT ;  /* 0x0000007e03037812 */ /* 0x000fe400078ec0ff */
[----:B------:R-:W3:Y:S03]  /*1d890*/  LDL.LU R128, [R1+0x1400] ;  /* 0x0014000001807983 */ /* 0x000ee60000300800 */
[----:B------:R-:W-:Y:S01]  /*1d8a0*/  IMAD R3, R7, 0x100, R3 ;  /* 0x0000010007037824 */ /* 0x000fe200078e0203 */
[----:B------:R-:W-:Y:S04]  /*1d8b0*/  STS.U16 [R6+UR4+0x13980], R221 ;  /* 0x013980dd06007988 */ /* 0x000fe80008000404 */
[----:B------:R-:W-:Y:S01]  /*1d8c0*/  LOP3.LUT R3, R3, 0x40, RZ, 0x3c, !PT ;  /* 0x0000004003037812 */ /* 0x000fe200078e3cff */
        /* <DEDUP_REMOVED lines=16> */
[----:B------:R0:W-:Y:S01]  /*1d9d0*/  STS.U16 [R3+UR4+0x13e00], R212 ;  /* 0x013e00d403007988 */ /* 0x0001e20008000404 */
[----:B------:R-:W-:-:S03]  /*1d9e0*/  IMAD.SHL.U32 R91, R91, 0x2, RZ ;  /* 0x000000025b5b7824 */ /* 0x000fc600078e00ff */
[----:B------:R-:W3:Y:S01]  /*1d9f0*/  LDL.LU R129, [R1+0x13fc] ;  /* 0x0013fc0001817983 */ /* 0x000ee20000300800 */
[----:B0-----:R-:W0:Y:S01]  /*1da00*/  S2R R3, SR_TID.X ;  /* 0x0000000000037919 */ /* 0x001e220000002100 */
[----:B------:R-:W-:Y:S02]  /*1da10*/  LOP3.LUT R91, R91, 0x7e, RZ, 0xc0, !PT ;  /* 0x0000007e5b5b7812 */ /* 0x000fe400078ec0ff */
[----:B------:R-:W3:Y:S04]  /*1da20*/  LDL.LU R126, [R1+0x13f8] ;  /* 0x0013f800017e7983 */ /* 0x000ee80000300800 */
[----:B------:R-:W3:Y:S01]  /*1da30*/  LDL.LU R127, [R1+0x13f4] ;  /* 0x0013f400017f7983 */ /* 0x000ee20000300800 */
[----:B------:R-:W-:-:S03]  /*1da40*/  IMAD R91, R7, 0x100, R91 ;  /* 0x00000100075b7824 */ /* 0x000fc600078e025b */
[----:B------:R-:W3:Y:S04]  /*1da50*/  LDL.LU R124, [R1+0x13f0] ;  /* 0x0013f000017c7983 */ /* 0x000ee80000300800 */
[----:B------:R-:W3:Y:S04]  /*1da60*/  LDL.LU R125, [R1+0x13ec] ;  /* 0x0013ec00017d7983 */ /* 0x000ee80000300800 */
[----:B------:R-:W3:Y:S04]  /*1da70*/  LDL.LU R122, [R1+0x13e8] ;  /* 0x0013e800017a7983 */ /* 0x000ee80000300800 */
[----:B------:R-:W3:Y:S04]  /*1da80*/  LDL.LU R123, [R1+0x13e4] ;  /* 0x0013e400017b7983 */ /* 0x000ee80000300800 */
[----:B------:R-:W3:Y:S01]  /*1da90*/  LDL.LU R120, [R1+0x13e0] ;  /* 0x0013e00001787983 */ /* 0x000ee20000300800 */
[----:B------:R-:W-:-:S03]  /*1daa0*/  LOP3.LUT R91, R91, 0x50, RZ, 0x3c, !PT ;  /* 0x000000505b5b7812 */ /* 0x000fc600078e3cff */
[----:B------:R-:W3:Y:S01]  /*1dab0*/  LDL.LU R121, [R1+0x13dc] ;  /* 0x0013dc0001797983 */ /* 0x000ee20000300800 */
[----:B0-----:R-:W-:-:S03]  /*1dac0*/  IMAD.SHL.U32 R6, R3, 0x2, RZ ;  /* 0x0000000203067824 */ /* 0x001fc600078e00ff */
[----:B------:R-:W3:Y:S04]  /*1dad0*/  LDL.LU R118, [R1+0x13d8] ;  /* 0x0013d80001767983 */ /* 0x000ee80000300800 */
[----:B------:R-:W3:Y:S04]  /*1dae0*/  LDL.LU R119, [R1+0x13d4] ;  /* 0x0013d40001777983 */ /* 0x000ee80000300800 */
[----:B------:R-:W3:Y:S04]  /*1daf0*/  LDL.LU R116, [R1+0x13d0] ;  /* 0x0013d00001747983 */ /* 0x000ee80000300800 */
[----:B------:R-:W3:Y:S04]  /*1db00*/  LDL.LU R117, [R1+0x13cc] ;  /* 0x0013cc0001757983 */ /* 0x000ee80000300800 */
[----:B------:R-:W3:Y:S01]  /*1db10*/  LDL.LU R114, [R1+0x13c8] ;  /* 0x0013c80001727983 */ /* 0x000ee20000300800 */
[----:B------:R-:W-:-:S03]  /*1db20*/  LOP3.LUT R7, R3, 0x40, RZ, 0xc0, !PT ;  /* 0x0000004003077812 */ /* 0x000fc600078ec0ff */
[----:B------:R-:W3:Y:S01]  /*1db30*/  LDL.LU R115, [R1+0x13c4] ;  /* 0x0013c40001737983 */ /* 0x000ee20000300800 */
[----:B------:R-:W-:-:S03]  /*1db40*/  LOP3.LUT R6, R6, 0x7e, RZ, 0xc0, !PT ;  /* 0x0000007e06067812 */ /* 0x000fc600078ec0ff */
[----:B------:R-:W3:Y:S04]  /*1db50*/  LDL.LU R112, [R1+0x13c0] ;  /* 0x0013c00001707983 */ /* 0x000ee80000300800 */
[----:B------:R-:W3:Y:S04]  /*1db60*/  LDL.LU R113, [R1+0x13bc] ;  /* 0x0013bc0001717983 */ /* 0x000ee80000300800 */
[----:B------:R0:W-:Y:S04]  /*1db70*/  STS.U16 [R91+UR4+0x10280], R101 ;  /* 0x010280655b007988 */ /* 0x0001e80008000404 */
[----:B------:R-:W3:Y:S04]  /*1db80*/  LDL.LU R110, [R1+0x13b8] ;  /* 0x0013b800016e7983 */ /* 0x000ee80000300800 */
[----:B------:R1:W-:Y:S04]  /*1db90*/  STS.U16 [R91+UR4+0x10680], R98 ;  /* 0x010680625b007988 */ /* 0x0003e80008000404 */
[----:B------:R-:W3:Y:S04]  /*1dba0*/  LDL.LU R111, [R1+0x13b4] ;  /* 0x0013b400016f7983 */ /* 0x000ee80000300800 */
[----:B------:R4:W-:Y:S01]  /*1dbb0*/  STS.U16 [R91+UR4+0x10a80], R99 ;  /* 0x010a80635b007988 */ /* 0x0009e20008000404 */
[----:B------:R-:W-:-:S03]  /*1dbc0*/  IMAD R6, R7, 0x100, R6 ;  /* 0x0000010007067824 */ /* 0x000fc600078e0206 */
[----:B------:R-:W3:Y:S04]  /*1dbd0*/  LDL.LU R108, [R1+0x13b0] ;  /* 0x0013b000016c7983 */ /* 0x000ee80000300800 */
[----:B------:R2:W-:Y:S04]  /*1dbe0*/  STS.U16 [R91+UR4+0x10e80], R96 ;  /* 0x010e80605b007988 */ /* 0x0005e80008000404 */
[----:B------:R-:W3:Y:S04]  /*1dbf0*/  LDL.LU R109, [R1+0x13ac] ;  /* 0x0013ac00016d7983 */ /* 0x000ee80000300800 */
[----:B------:R2:W-:Y:S04]  /*1dc00*/  STS.U16 [R91+UR4+0x11280], R97 ;  /* 0x011280615b007988 */ /* 0x0005e80008000404 */
[----:B------:R-:W3:Y:S04]  /*1dc10*/  LDL.LU R106, [R1+0x13a8] ;  /* 0x0013a800016a7983 */ /* 0x000ee80000300800 */
[----:B------:R2:W-:Y:S04]  /*1dc20*/  STS.U16 [R91+UR4+0x11680], R94 ;  /* 0x0116805e5b007988 */ /* 0x0005e80008000404 */
[----:B------:R-:W3:Y:S04]  /*1dc30*/  LDL.LU R107, [R1+0x13a4] ;  /* 0x0013a400016b7983 */ /* 0x000ee80000300800 */
[----:B------:R2:W-:Y:S04]  /*1dc40*/  STS.U16 [R91+UR4+0x11a80], R95 ;  /* 0x011a805f5b007988 */ /* 0x0005e80008000404 */
[----:B------:R-:W3:Y:S04]  /*1dc50*/  LDL.LU R104, [R1+0x13a0] ;  /* 0x0013a00001687983 */ /* 0x000ee80000300800 */
[----:B------:R2:W-:Y:S01]  /*1dc60*/  STS.U16 [R91+UR4+0x11e80], R92 ;  /* 0x011e805c5b007988 */ /* 0x0005e20008000404 */
[----:B------:R-:W-:-:S03]  /*1dc70*/  LOP3.LUT R6, R6, 0x60, RZ, 0x3c, !PT ;  /* 0x0000006006067812 */ /* 0x000fc600078e3cff */
[----:B------:R-:W3:Y:S04]  /*1dc80*/  LDL.LU R105, [R1+0x139c] ;  /* 0x00139c0001697983 */ /* 0x000ee80000300800 */
[----:B------:R2:W-:Y:S01]  /*1dc90*/  STS.U16 [R91+UR4+0x12280], R93 ;  /* 0x0122805d5b007988 */ /* 0x0005e20008000404 */
[----:B------:R-:W-:-:S03]  /*1dca0*/  IMAD.SHL.U32 R3, R3, 0x2, RZ ;  /* 0x0000000203037824 */ /* 0x000fc600078e00ff */
[----:B------:R-:W3:Y:S04]  /*1dcb0*/  LDL.LU R102, [R1+0x1398] ;  /* 0x0013980001667983 */ /* 0x000ee80000300800 */
[----:B------:R2:W-:Y:S04]  /*1dcc0*/  STS.U16 [R91+UR4+0x12680], R90 ;  /* 0x0126805a5b007988 */ /* 0x0005e80008000404 */
[----:B------:R-:W3:Y:S04]  /*1dcd0*/  LDL.LU R103, [R1+0x1394] ;  /* 0x0013940001677983 */ /* 0x000ee80000300800 */
[----:B------:R-:W-:Y:S04]  /*1dce0*/  STS.U16 [R91+UR4+0x12a80], R251 ;  /* 0x012a80fb5b007988 */ /* 0x000fe80008000404 */
[----:B------:R-:W3:Y:S04]  /*1dcf0*/  LDL.LU R100, [R1+0x1390] ;  /* 0x0013900001647983 */ /* 0x000ee80000300800 */
[----:B------:R-:W-:Y:S04]  /*1dd00*/  STS.U16 [R91+UR4+0x12e80], R243 ;  /* 0x012e80f35b007988 */ /* 0x000fe80008000404 */
[----:B0-----:R-:W3:Y:S04]  /*1dd10*/  LDL.LU R101, [R1+0x138c] ;  /* 0x00138c0001657983 */ /* 0x001ee80000300800 */
[----:B------:R-:W-:Y:S04]  /*1dd20*/  STS.U16 [R91+UR4+0x13280], R235 ;  /* 0x013280eb5b007988 */ /* 0x000fe80008000404 */
[----:B-1----:R-:W3:Y:S04]  /*1dd30*/  LDL.LU R98, [R1+0x1388] ;  /* 0x0013880001627983 */ /* 0x002ee80000300800 */
[----:B------:R-:W-:Y:S01]  /*1dd40*/  STS.U16 [R91+UR4+0x13680], R227 ;  /* 0x013680e35b007988 */ /* 0x000fe20008000404 */
[----:B------:R-:W-:-:S03]  /*1dd50*/  LOP3.LUT R3, R3, 0x7e, RZ, 0xc0, !PT ;  /* 0x0000007e03037812 */ /* 0x000fc600078ec0ff */
[----:B----4-:R-:W4:Y:S04]  /*1dd60*/  LDL.LU R99, [R1+0x1384] ;  /* 0x0013840001637983 */ /* 0x010f280000300800 */
[----:B------:R-:W-:Y:S04]  /*1dd70*/  STS.U16 [R91+UR4+0x13a80], R219 ;  /* 0x013a80db5b007988 */ /* 0x000fe80008000404 */
[----:B--2---:R-:W2:Y:S04]  /*1dd80*/  LDL.LU R96, [R1+0x1380] ;  /* 0x0013800001607983 */ /* 0x004ea80000300800 */
[----:B------:R0:W-:Y:S04]  /*1dd90*/  STS.U16 [R91+UR4+0x13e80], R211 ;  /* 0x013e80d35b007988 */ /* 0x0001e80008000404 */
[----:B------:R-:W2:Y:S04]  /*1dda0*/  LDL.LU R97, [R1+0x137c] ;  /* 0x00137c0001617983 */ /* 0x000ea80000300800 */
[----:B------:R1:W-:Y:S04]  /*1ddb0*/  STS.U16 [R6+UR4+0x10300], R88 ;  /* 0x0103005806007988 */ /* 0x0003e80008000404 */
[----:B------:R-:W2:Y:S04]  /*1ddc0*/  LDL.LU R94, [R1+0x1378] ;  /* 0x00137800015e7983 */ /* 0x000ea80000300800 */
[----:B------:R1:W-:Y:S04]  /*1ddd0*/  STS.U16 [R6+UR4+0x10700], R89 ;  /* 0x0107005906007988 */ /* 0x0003e80008000404 */
[----:B------:R-:W2:Y:S04]  /*1dde0*/  LDL.LU R95, [R1+0x1374] ;  /* 0x00137400015f7983 */ /* 0x000ea80000300800 */
[----:B------:R1:W-:Y:S01]  /*1ddf0*/  STS.U16 [R6+UR4+0x10b00], R86 ;  /* 0x010b005606007988 */ /* 0x0003e20008000404 */
[----:B------:R-:W-:-:S03]  /*1de00*/  IMAD R3, R7, 0x100, R3 ;  /* 0x0000010007037824 */ /* 0x000fc600078e0203 */
[----:B------:R-:W2:Y:S04]  /*1de10*/  LDL.LU R92, [R1+0x1370] ;  /* 0x00137000015c7983 */ /* 0x000ea80000300800 */
[----:B------:R1:W-:Y:S04]  /*1de20*/  STS.U16 [R6+UR4+0x10f00], R87 ;  /* 0x010f005706007988 */ /* 0x0003e80008000404 */
[----:B------:R-:W2:Y:S04]  /*1de30*/  LDL.LU R93, [R1+0x136c] ;  /* 0x00136c00015d7983 */ /* 0x000ea80000300800 */
[----:B------:R1:W-:Y:S04]  /*1de40*/  STS.U16 [R6+UR4+0x11300], R84 ;  /* 0x0113005406007988 */ /* 0x0003e80008000404 */
[----:B------:R-:W2:Y:S04]  /*1de50*/  LDL.LU R90, [R1+0x1368] ;  /* 0x00136800015a7983 */ /* 0x000ea80000300800 */
[----:B------:R1:W-:Y:S04]  /*1de60*/  STS.U16 [R6+UR4+0x11700], R85 ;  /* 0x0117005506007988 */ /* 0x0003e80008000404 */
[----:B0-----:R-:W2:Y:S04]  /*1de70*/  LDL.LU R91, [R1+0x1364] ;  /* 0x00136400015b7983 */ /* 0x001ea80000300800 */
[----:B------:R0:W-:Y:S04]  /*1de80*/  STS.U16 [R6+UR4+0x11b00], R82 ;  /* 0x011b005206007988 */ /* 0x0001e80008000404 */
[----:B-1----:R-:W2:Y:S04]  /*1de90*/  LDL.LU R88, [R1+0x1360] ;  /* 0x0013600001587983 */ /* 0x002ea80000300800 */
[----:B------:R1:W-:Y:S01]  /*1dea0*/  STS.U16 [R6+UR4+0x11f00], R83 ;  /* 0x011f005306007988 */ /* 0x0003e20008000404 */
[----:B------:R-:W-:-:S03]  /*1deb0*/  LOP3.LUT R3, R3, 0x70, RZ, 0x3c, !PT ;  /* 0x0000007003037812 */ /* 0x000fc600078e3cff */
[----:B------:R-:W2:Y:S04]  /*1dec0*/  LDL.LU R89, [R1+0x135c] ;  /* 0x00135c0001597983 */ /* 0x000ea80000300800 */
[----:B------:R1:W-:Y:S04]  /*1ded0*/  STS.U16 [R6+UR4+0x12300], R80 ;  /* 0x0123005006007988 */ /* 0x0003e80008000404 */
[----:B------:R-:W2:Y:S04]  /*1dee0*/  LDL.LU R86, [R1+0x1358] ;  /* 0x0013580001567983 */ /* 0x000ea80000300800 */
[----:B------:R1:W-:Y:S04]  /*1def0*/  STS.U16 [R6+UR4+0x12700], R81 ;  /* 0x0127005106007988 */ /* 0x0003e80008000404 */
[----:B------:R-:W2:Y:S04]  /*1df00*/  LDL.LU R87, [R1+0x1354] ;  /* 0x0013540001577983 */ /* 0x000ea80000300800 */
[----:B------:R-:W-:Y:S04]  /*1df10*/  STS.U16 [R6+UR4+0x12b00], R250 ;  /* 0x012b00fa06007988 */ /* 0x000fe80008000404 */
[----:B------:R-:W2:Y:S04]  /*1df20*/  LDL.LU R84, [R1+0x1350] ;  /* 0x0013500001547983 */ /* 0x000ea80000300800 */
[----:B------:R-:W-:Y:S04]  /*1df30*/  STS.U16 [R6+UR4+0x12f00], R242 ;  /* 0x012f00f206007988 */ /* 0x000fe80008000404 */
[----:B------:R-:W2:Y:S04]  /*1df40*/  LDL.LU R85, [R1+0x134c] ;  /* 0x00134c0001557983 */ /* 0x000ea80000300800 */
[----:B------:R-:W-:Y:S04]  /*1df50*/  STS.U16 [R6+UR4+0x13300], R234 ;  /* 0x013300ea06007988 */ /* 0x000fe80008000404 */
[----:B0-----:R-:W2:Y:S04]  /*1df60*/  LDL.LU R82, [R1+0x1348] ;  /* 0x0013480001527983 */ /* 0x001ea80000300800 */
[----:B------:R-:W-:Y:S04]  /*1df70*/  STS.U16 [R6+UR4+0x13700], R226 ;  /* 0x013700e206007988 */ /* 0x000fe80008000404 */
[----:B-1----:R-:W2:Y:S04]  /*1df80*/  LDL.LU R83, [R1+0x1344] ;  /* 0x0013440001537983 */ /* 0x002ea80000300800 */
[----:B------:R-:W-:Y:S04]  /*1df90*/  STS.U16 [R6+UR4+0x13b00], R218 ;  /* 0x013b00da06007988 */ /* 0x000fe80008000404 */
[----:B------:R-:W2:Y:S04]  /*1dfa0*/  LDL.LU R80, [R1+0x1340] ;  /* 0x0013400001507983 */ /* 0x000ea80000300800 */
[----:B------:R-:W-:Y:S04]  /*1dfb0*/  STS.U16 [R6+UR4+0x13f00], R210 ;  /* 0x013f00d206007988 */ /* 0x000fe80008000404 */
[----:B------:R-:W2:Y:S04]  /*1dfc0*/  LDL.LU R81, [R1+0x133c] ;  /* 0x00133c0001517983 */ /* 0x000ea80000300800 */
[----:B------:R0:W-:Y:S04]  /*1dfd0*/  STS.U16 [R3+UR4+0x10380], R78 ;  /* 0x0103804e03007988 */ /* 0x0001e80008000404 */
[----:B------:R1:W-:Y:S04]  /*1dfe0*/  STS.U16 [R3+UR4+0x10780], R79 ;  /* 0x0107804f03007988 */ /* 0x0003e80008000404 */
[----:B------:R1:W-:Y:S04]  /*1dff0*/  STS.U16 [R3+UR4+0x10b80], R76 ;  /* 0x010b804c03007988 */ /* 0x0003e80008000404 */
[----:B0-----:R-:W2:Y:S04]  /*1e000*/  LDL.LU R78, [R1+0x1338] ;  /* 0x00133800014e7983 */ /* 0x001ea80000300800 */
[----:B-1----:R-:W2:Y:S04]  /*1e010*/  LDL.LU R79, [R1+0x1334] ;  /* 0x00133400014f7983 */ /* 0x002ea80000300800 */
        /* <DEDUP_REMOVED lines=9> */
[----:B0-----:R-:W2:Y:S04]  /*1e0b0*/  LDL.LU R72, [R1+0x1320] ;  /* 0x0013200001487983 */ /* 0x001ea80000300800 */
[----:B-1----:R-:W2:Y:S04]  /*1e0c0*/  LDL.LU R73, [R1+0x131c] ;  /* 0x00131c0001497983 */ /* 0x002ea80000300800 */
[----:B------:R-:W3:Y:S04]  /*1e0d0*/  LDL R7, [R1+0xae0] ;  /* 0x000ae00001077983 */ /* 0x000ee80000100800 */
[----:B------:R-:W3:Y:S01]  /*1e0e0*/  LDL R6, [R1+0xee8] ;  /* 0x000ee80001067983 */ /* 0x000ee20000100800 */
[----:B------:R-:W-:-:S03]  /*1e0f0*/  PRMT R71, RZ, 0x7610, R71 ;  /* 0x00007610ff477816 */ /* 0x000fc60000000047 */
[----:B------:R0:W-:Y:S02]  /*1e100*/  STS.U16 [R3+UR4+0x12380], R70 ;  /* 0x0123804603007988 */ /* 0x0001e40008000404 */
[----:B0-----:R-:W0:Y:S02]  /*1e110*/  S2R R70, SR_TID.X ;  /* 0x0000000000467919 */ /* 0x001e240000002100 */
[----:B------:R-:W-:Y:S04]  /*1e120*/  STS.U16 [R3+UR4+0x12780], R4 ;  /* 0x0127800403007988 */ /* 0x000fe80008000404 */
[----:B------:R-:W-:Y:S04]  /*1e130*/  STS.U16 [R3+UR4+0x12b80], R249 ;  /* 0x012b80f903007988 */ /* 0x000fe80008000404 */
[----:B------:R-:W-:Y:S04]  /*1e140*/  STS.U16 [R3+UR4+0x12f80], R241 ;  /* 0x012f80f103007988 */ /* 0x000fe80008000404 */
[----:B------:R-:W-:Y:S04]  /*1e150*/  STS.U16 [R3+UR4+0x13380], R233 ;  /* 0x013380e903007988 */ /* 0x000fe80008000404 */
[----:B------:R-:W-:Y:S04]  /*1e160*/  STS.U16 [R3+UR4+0x13780], R225 ;  /* 0x013780e103007988 */ /* 0x000fe80008000404 */
[----:B------:R-:W-:Y:S04]  /*1e170*/  STS.U16 [R3+UR4+0x13b80], R217 ;  /* 0x013b80d903007988 */ /* 0x000fe80008000404 */
[----:B------:R1:W-:Y:S04]  /*1e180*/  STS.U16 [R3+UR4+0x13f80], R209 ;  /* 0x013f80d103007988 */ /* 0x0003e80008000404 */
[----:B---3--:R-:W3:Y:S01]  /*1e190*/  @!P0 LDG.E.U16 R71, desc[UR6][R6.64] ;  /* 0x0000000606478981 */ /* 0x008ee2000c1e1500 */
[----:B-1----:R-:W-:-:S03]  /*1e1a0*/  LOP3.LUT R3, R2, 0x10, RZ, 0x3c, !PT ;  /* 0x0000001002037812 */ /* 0x002fc600078e3cff */
[----:B------:R-:W-:Y:S04]  /*1e1b0*/  STS.U16 [R2+UR4], R208 ;  /* 0x000000d002007988 */ /* 0x000fe80008000404 */
        /* <DEDUP_REMOVED lines=38> */
[----:B------:R-:W-:Y:S01]  /*1e420*/  STS.U16 [R3+UR4+0x1c80], R169 ;  /* 0x001c80a903007988 */ /* 0x000fe20008000404 */
[----:B0-----:R-:W-:-:S03]  /*1e430*/  LOP3.LUT R4, R70, 0x40, RZ, 0xc0, !PT ;  /* 0x0000004046047812 */ /* 0x001fc600078ec0ff */
[----:B------:R-:W-:Y:S01]  /*1e440*/  STS.U16 [R3+UR4+0x2080], R168 ;  /* 0x002080a803007988 */ /* 0x000fe20008000404 */
[----:B------:R-:W-:-:S03]  /*1e450*/  IMAD.SHL.U32 R70, R70, 0x2, RZ ;  /* 0x0000000246467824 */ /* 0x000fc600078e00ff */
        /* <DEDUP_REMOVED lines=29> */
[----:B------:R0:W-:Y:S04]  /*1e630*/  STL [R1+0xf58], R2 ;  /* 0x000f580201007387 */ /* 0x0001e80000100800 */
[----:B------:R-:W-:Y:S04]  /*1e640*/  STS.U16 [R70+UR4+0xd00], R11 ;  /* 0x000d000b46007988 */ /* 0x000fe80008000404 */
[----:B------:R-:W-:Y:S04]  /*1e650*/  STS.U16 [R70+UR4+0x1100], R10 ;  /* 0x0011000a46007988 */ /* 0x000fe80008000404 */
[----:B0-----:R-:W4:Y:S04]  /*1e660*/  LDL.LU R2, [R1+0x310] ;  /* 0x0003100001027983 */ /* 0x001f280000300800 */
[----:B------:R-:W2:Y:S04]  /*1e670*/  LDL.LU R3, [R1+0x308] ;  /* 0x0003080001037983 */ /* 0x000ea80000300800 */
[----:B------:R-:W-:Y:S04]  /*1e680*/  STS.U16 [R70+UR4+0x1500], R9 ;  /* 0x0015000946007988 */ /* 0x000fe80008000404 */
[----:B------:R-:W2:Y:S04]  /*1e690*/  LDL.LU R4, [R1+0x300] ;  /* 0x0003000001047983 */ /* 0x000ea80000300800 */
[----:B------:R0:W-:Y:S04]  /*1e6a0*/  STS.U16 [R70+UR4+0x1900], R5 ;  /* 0x0019000546007988 */ /* 0x0001e80008000404 */
[----:B0-----:R-:W2:Y:S04]  /*1e6b0*/  LDL.LU R70, [R1+0x1318] ;  /* 0x0013180001467983 */ /* 0x001ea80000300800 */
[----:B---3--:R0:W-:Y:S04]  /*1e6c0*/  STL [R1+0x2f0], R71 ;  /* 0x0002f04701007387 */ /* 0x0081e80000100800 */
[----:B0-----:R-:W3:Y:S04]  /*1e6d0*/  LDL.LU R71, [R1+0x1314] ;  /* 0x0013140001477983 */ /* 0x001ee80000300800 */
[----:B------:R-:W4:Y:S04]  /*1e6e0*/  LDL R6, [R1+0xadc] ;  /* 0x000adc0001067983 */ /* 0x000f280000100800 */
[----:B------:R-:W4:Y:S01]  /*1e6f0*/  LDL R7, [R1+0xee4] ;  /* 0x000ee40001077983 */ /* 0x000f220000100800 */
[----:B------:R-:W-:-:S02]  /*1e700*/  PRMT R68, RZ, 0x7610, R68 ;  /* 0x00007610ff447816 */ /* 0x000fc40000000044 */
[----:B----4-:R-:W-:-:S04]  /*1e710*/  @!P0 LOP3.LUT R7, R7, R6, RZ, 0x3c, !PT ;  /* 0x0000000607078212 */ /* 0x010fc800078e3cff */
[----:B------:R-:W-:-:S04]  /*1e720*/  @!P0 LOP3.LUT R6, R7, R6, RZ, 0x3c, !PT ;  /* 0x0000000607068212 */ /* 0x000fc800078e3cff */
[----:B------:R-:W-:-:S05]  /*1e730*/  @!P0 LOP3.LUT R7, R7, R6, RZ, 0x3c, !PT ;  /* 0x0000000607078212 */ /* 0x000fca00078e3cff */
[----:B------:R-:W4:Y:S04]  /*1e740*/  @!P0 LDG.E.U16 R68, desc[UR6][R6.64] ;  /* 0x0000000606448981 */ /* 0x000f28000c1e1500 */
[----:B----4-:R0:W-:Y:S04]  /*1e750*/  STL [R1+0x2ec], R68 ;  /* 0x0002ec4401007387 */ /* 0x0101e80000100800 */
[----:B0-----:R-:W4:Y:S04]  /*1e760*/  LDL.LU R68, [R1+0x1310] ;  /* 0x0013100001447983 */ /* 0x001f280000300800 */
[----:B------:R-:W2:Y:S04]  /*1e770*/  LDL R6, [R1+0xad8] ;  /* 0x000ad80001067983 */ /* 0x000ea80000100800 */
[----:B------:R-:W2:Y:S01]  /*1e780*/  LDL R7, [R1+0xee0] ;  /* 0x000ee00001077983 */ /* 0x000ea20000100800 */
[----:B------:R-:W-:-:S02]  /*1e790*/  PRMT R69, RZ, 0x7610, R69 ;  /* 0x00007610ff457816 */ /* 0x000fc40000000045 */
[----:B--2---:R-:W-:-:S04]  /*1e7a0*/  @!P0 LOP3.LUT R7, R7, R6, RZ, 0x3c, !PT ;  /* 0x0000000607078212 */ /* 0x004fc800078e3cff */
[----:B------:R-:W-:-:S04]  /*1e7b0*/  @!P0 LOP3.LUT R6, R7, R6, RZ, 0x3c, !PT ;  /* 0x0000000607068212 */ /* 0x000fc800078e3cff */
[----:B------:R-:W-:-:S05]  /*1e7c0*/  @!P0 LOP3.LUT R7, R7, R6, RZ, 0x3c, !PT ;  /* 0x0000000607078212 */ /* 0x000fca00078e3cff */
[----:B------:R-:W2:Y:S04]  /*1e7d0*/  @!P0 LDG.E.U16 R69, desc[UR6][R6.64] ;  /* 0x0000000606458981 */ /* 0x000ea8000c1e1500 */
[----:B--2---:R0:W-:Y:S04]  /*1e7e0*/  STL [R1+0x2e8], R69 ;  /* 0x0002e84501007387 */ /* 0x0041e80000100800 */
        /* <DEDUP_REMOVED lines=9> */
[----:B0-----:R-:W2:Y:S04]  /*1e880*/  LDL.LU R66, [R1+0x1308] ;  /* 0x0013080001427983 */ /* 0x001ea80000300800 */
[----:B------:R-:W3:Y:S04]  /*1e890*/  LDL R6, [R1+0xed4] ;  /* 0x000ed40001067983 */ /* 0x000ee80000100800 */
[----:B------:R-:W3:Y:S01]  /*1e8a0*/  LDL R7, [R1+0xed8] ;  /* 0x000ed80001077983 */ /* 0x000ee20000100800 */
[----:B------:R-:W-:-:S02]  /*1e8b0*/  PRMT R67, RZ, 0x7610, R67 ;  /* 0x00007610ff437816 */ /* 0x000fc40000000043 */
[----:B---3--:R-:W-:-:S04]  /*1e8c0*/  @!P0 LOP3.LUT R7, R7, R6, RZ, 0x3c, !PT ;  /* 0x0000000607078212 */ /* 0x008fc800078e3cff */
[----:B------:R-:W-:-:S04]  /*1e8d0*/  @!P0 LOP3.LUT R6, R7, R6, RZ, 0x3c, !PT ;  /* 0x0000000607068212 */ /* 0x000fc800078e3cff */
[----:B------:R-:W-:-:S05]  /*1e8e0*/  @!P0 LOP3.LUT R7, R7, R6, RZ, 0x3c, !PT ;  /* 0x0000000607078212 */ /* 0x000fca00078e3cff */
[----:B------:R-:W3:Y:S04]  /*1e8f0*/  @!P0 LDG.E.U16 R67, desc[UR6][R6.64] ;  /* 0x0000000606438981 */ /* 0x000ee8000c1e1500 */
[----:B---3--:R0:W-:Y:S04]  /*1e900*/  STL [R1+0x2e0], R67 ;  /* 0x0002e04301007387 */ /* 0x0081e80000100800 */
        /* <DEDUP_REMOVED lines=92> */
[----:B------:R-:W2:Y:S02]  /*1eed0*/  LDL R7, [R1+0xe38] ;  /* 0x000e380001077983 */ /* 0x000ea40000100800 */
[----:B--2---:R-:W-:-:S04]  /*1eee0*/  @!P0 LOP3.LUT R7, R7, R6, RZ, 0x3c, !PT ;  /* 0x0000000607078212 */ /* 0x004fc800078e3cff */
[----:B------:R-:W-:-:S04]  /*1eef0*/  @!P0 LOP3.LUT R6, R7, R6, RZ, 0x3c, !PT ;  /* 0x0000000607068212 */ /* 0x000fc800078e3cff */
[----:B------:R-:W-:-:S05]  /*1ef00*/  @!P0 LOP3.LUT R7, R7, R6, RZ, 0x3c, !PT ;  /* 0x0000000607078212 */ /* 0x000fca00078e3cff */
[----:B------:R-:W2:Y:S04]  /*1ef10*/  @!P0 LDG.E.U16 R54, desc[UR6][R6.64] ;  /* 0x0000000606368981 */ /* 0x000ea8000c1e1500 */
[----:B--2---:R0:W-:Y:S04]  /*1ef20*/  STL [R1+0x2b4], R54 ;  /* 0x0002b43601007387 */ /* 0x0041e80000100800 */
[----:B0-----:R-:W2:Y:S04]  /*1ef30*/  LDL.LU R54, [R1+0x12d8] ;  /* 0x0012d80001367983 */ /* 0x001ea80000300800 */
[----:B------:R-:W3:Y:S04]  /*1ef40*/  LDL R6, [R1+0xe2c] ;  /* 0x000e2c0001067983 */ /* 0x000ee80000100800 */
[----:B------:R-:W3:Y:S02]  /*1ef50*/  LDL R7, [R1+0xe30] ;  /* 0x000e300001077983 */ /* 0x000ee40000100800 */
[----:B---3--:R-:W-:-:S04]  /*1ef60*/  @!P0 LOP3.LUT R7, R7, R6, RZ, 0x3c, !PT ;  /* 0x0000000607078212 */ /* 0x008fc800078e3cff */
[----:B------:R-:W-:-:S04]  /*1ef70*/  @!P0 LOP3.LUT R6, R7, R6, RZ, 0x3c, !PT ;  /* 0x0000000607068212 */ /* 0x000fc800078e3cff */
[----:B------:R-:W-:-:S05]  /*1ef80*/  @!P0 LOP3.LUT R7, R7, R6, RZ, 0x3c, !PT ;  /* 0x0000000607078212 */ /* 0x000fca00078e3cff */
[----:B------:R-:W3:Y:S04]  /*1ef90*/  @!P0 LDG.E.U16 R55, desc[UR6][R6.64] ;  /* 0x0000000606378981 */ /* 0x000ee8000c1e1500 */
[----:B---3--:R0:W-:Y:S04]  /*1efa0*/  STL [R1+0x2b0], R55 ;  /* 0x0002b03701007387 */ /* 0x0081e80000100800 */
        /* <DEDUP_REMOVED lines=8> */
[----:B0-----:R-:W3:Y:S04]  /*1f030*/  LDL.LU R52, [R1+0x12d0] ;  /* 0x0012d00001347983 */ /* 0x001ee80000300800 */
[----:B------:R-:W4:Y:S04]  /*1f040*/  LDL R6, [R1+0xe1c] ;  /* 0x000e1c0001067983 */ /* 0x000f280000100800 */
[----:B------:R-:W4:Y:S02]  /*1f050*/  LDL R7, [R1+0xe20] ;  /* 0x000e200001077983 */ /* 0x000f240000100800 */
[----:B----4-:R-:W-:-:S04]  /*1f060*/  @!P0 LOP3.LUT R7, R7, R6, RZ, 0x3c, !PT ;  /* 0x0000000607078212 */ /* 0x010fc800078e3cff */
[----:B------:R-:W-:-:S04]  /*1f070*/  @!P0 LOP3.LUT R6, R7, R6, RZ, 0x3c, !PT ;  /* 0x0000000607068212 */ /* 0x000fc800078e3cff */
[----:B------:R-:W-:-:S05]  /*1f080*/  @!P0 LOP3.LUT R7, R7, R6, RZ, 0x3c, !PT ;  /* 0x0000000607078212 */ /* 0x000fca00078e3cff */
[----:B------:R-:W4:Y:S04]  /*1f090*/  @!P0 LDG.E.U16 R53, desc[UR6][R6.64] ;  /* 0x0000000606358981 */ /* 0x000f28000c1e1500 */
[----:B----4-:R0:W-:Y:S04]  /*1f0a0*/  STL [R1+0x2a8], R53 ;  /* 0x0002a83501007387 */ /* 0x0101e80000100800 */
        /* <DEDUP_REMOVED lines=142> */
[----:B------:R0:W4:Y:S04]  /*1f990*/  @!P0 LDG.E.U16 R144, desc[UR6][R6.64] ;  /* 0x0000000606908981 */ /* 0x000128000c1e1500 */
[----:B------:R-:W0:Y:S04]  /*1f9a0*/  LDL R6, [R1+0xd2c] ;  /* 0x000d2c0001067983 */ /* 0x000e280000100800 */
[----:B------:R-:W0:Y:S02]  /*1f9b0*/  LDL R7, [R1+0xd30] ;  /* 0x000d300001077983 */ /* 0x000e240000100800 */
[----:B0-----:R-:W-:-:S04]  /*1f9c0*/  @!P0 LOP3.LUT R7, R7, R6, RZ, 0x3c, !PT ;  /* 0x0000000607078212 */ /* 0x001fc800078e3cff */
[----:B------:R-:W-:-:S04]  /*1f9d0*/  @!P0 LOP3.LUT R6, R7, R6, RZ, 0x3c, !PT ;  /* 0x0000000607068212 */ /* 0x000fc800078e3cff */
[----:B------:R-:W-:-:S05]  /*1f9e0*/  @!P0 LOP3.LUT R7, R7, R6, RZ, 0x3c, !PT ;  /* 0x0000000607078212 */ /* 0x000fca00078e3cff */
[----:B------:R-:W2:Y:S04]  /*1f9f0*/  @!P0 LDG.E.U16 R35, desc[UR6][R6.64] ;  /* 0x0000000606238981 */ /* 0x000ea8000c1e1500 */
[----:B----4-:R0:W-:Y:S04]  /*1fa00*/  STL [R1+0x260], R144 ;  /* 0x0002609001007387 */ /* 0x0101e80000100800 */
[----:B0-----:R-:W4:Y:S04]  /*1fa10*/  LDL R144, [R1+0xcf8] ;  /* 0x000cf80001907983 */ /* 0x001f280000100800 */
[----:B--2---:R0:W-:Y:S04]  /*1fa20*/  STL [R1+0x25c], R35 ;  /* 0x00025c2301007387 */ /* 0x0041e80000100800 */
[----:B0-----:R-:W3:Y:S04]  /*1fa30*/  LDL.LU R35, [R1+0x1284] ;  /* 0x0012840001237983 */ /* 0x001ee80000300800 */
        /* <DEDUP_REMOVED lines=8> */
[----:B------:R-:W4:Y:S04]  /*1fac0*/  LDL R6, [R1+0xd1c] ;  /* 0x000d1c0001067983 */ /* 0x000f280000100800 */
[----:B------:R-:W4:Y:S02]  /*1fad0*/  LDL R7, [R1+0xd20] ;  /* 0x000d200001077983 */ /* 0x000f240000100800 */
[----:B----4-:R-:W-:-:S04]  /*1fae0*/  @!P0 LOP3.LUT R7, R7, R6, RZ, 0x3c, !PT ;  /* 0x0000000607078212 */ /* 0x010fc800078e3cff */
[----:B------:R-:W-:-:S04]  /*1faf0*/  @!P0 LOP3.LUT R6, R7, R6, RZ, 0x3c, !PT ;  /* 0x0000000607068212 */ /* 0x000fc800078e3cff */
[----:B------:R-:W-:-:S05]  /*1fb00*/  @!P0 LOP3.LUT R7, R7, R6, RZ, 0x3c, !PT ;  /* 0x0000000607078212 */ /* 0x000fca00078e3cff */
[----:B------:R-:W4:Y:S04]  /*1fb10*/  @!P0 LDG.E.U16 R33, desc[UR6][R6.64] ;  /* 0x0000000606218981 */ /* 0x000f28000c1e1500 */
[----:B----4-:R0:W-:Y:S04]  /*1fb20*/  STL [R1+0x254], R33 ;  /* 0x0002542101007387 */ /* 0x0101e80000100800 */
[----:B0-----:R-:W2:Y:S04]  /*1fb30*/  LDL.LU R33, [R1+0x127c] ;  /* 0x00127c0001217983 */ /* 0x001ea80000300800 */
        /* <DEDUP_REMOVED lines=11> */
[----:B------:R-:W3:Y:S04]  /*1fbf0*/  @!P0 LDG.E.U16 R30, desc[UR6][R6.64] ;  /* 0x00000006061e8981 */ /* 0x000ee8000c1e1500 */
[----:B----4-:R0:W-:Y:S04]  /*1fc00*/  STL [R1+0x250], R150 ;  /* 0x0002509601007387 */ /* 0x0101e80000100800 */
[----:B0-----:R-:W4:Y:S04]  /*1fc10*/  LDL R150, [R1+0xcd8] ;  /* 0x000cd80001967983 */ /* 0x001f280000100800 */
[----:B---3--:R0:W-:Y:S04]  /*1fc20*/  STL [R1+0x24c], R30 ;  /* 0x00024c1e01007387 */ /* 0x0081e80000100800 */
[----:B0-----:R-:W3:Y:S04]  /*1fc30*/  LDL.LU R30, [R1+0x1278] ;  /* 0x00127800011e7983 */ /* 0x001ee80000300800 */
[----:B------:R-:W2:Y:S01]  /*1fc40*/  LDL R7, [R1+0xcf4] ;  /* 0x000cf40001077983 */ /* 0x000ea20000100800 */
[----:B------:R-:W-:-:S03]  /*1fc50*/  @!P0 IMAD.MOV.U32 R6, RZ, RZ, R144 ;  /* 0x000000ffff068224 */ /* 0x000fc600078e0090 */
[----:B------:R-:W3:Y:S04]  /*1fc60*/  LDL R144, [R1+0xcc0] ;  /* 0x000cc00001907983 */ /* 0x000ee80000100800 */
[----:B--2---:R-:W2:Y:S04]  /*1fc70*/  @!P0 LDG.E.U16 R31, desc[UR6][R6.64] ;  /* 0x00000006061f8981 */ /* 0x004ea8000c1e1500 */
        /* <DEDUP_REMOVED lines=10> */
[----:B------:R-:W3:Y:S04]  /*1fd20*/  LDL R6, [R1+0xce4] ;  /* 0x000ce40001067983 */ /* 0x000ee80000100800 */
[----:B------:R-:W3:Y:S02]  /*1fd30*/  LDL R7, [R1+0xce8] ;  /* 0x000ce80001077983 */ /* 0x000ee40000100800 */
[----:B---3--:R-:W-:-:S04]  /*1fd40*/  @!P0 LOP3.LUT R7, R7, R6, RZ, 0x3c, !PT ;  /* 0x0000000607078212 */ /* 0x008fc800078e3cff */
[----:B------:R-:W-:-:S04]  /*1fd50*/  @!P0 LOP3.LUT R6, R7, R6, RZ, 0x3c, !PT ;  /* 0x0000000607068212 */ /* 0x000fc800078e3cff */
[----:B------:R-:W-:-:S05]  /*1fd60*/  @!P0 LOP3.LUT R7, R7, R6, RZ, 0x3c, !PT ;  /* 0x0000000607078212 */ /* 0x000fca00078e3cff */
[----:B------:R-:W3:Y:S04]  /*1fd70*/  @!P0 LDG.E.U16 R29, desc[UR6][R6.64] ;  /* 0x00000006061d8981 */ /* 0x000ee8000c1e1500 */
[----:B---3--:R0:W-:Y:S04]  /*1fd80*/  STL [R1+0x240], R29 ;  /* 0x0002401d01007387 */ /* 0x0081e80000100800 */
[----:B0-----:R-:W4:Y:S04]  /*1fd90*/  LDL.LU R29, [R1+0x126c] ;  /* 0x00126c00011d7983 */ /* 0x001f280000300800 */
[----:B------:R-:W3:Y:S04]  /*1fda0*/  LDL R6, [R1+0xcdc] ;  /* 0x000cdc0001067983 */ /* 0x000ee80000100800 */
[----:B------:R-:W3:Y:S02]  /*1fdb0*/  LDL R7, [R1+0xce0] ;  /* 0x000ce00001077983 */ /* 0x000ee40000100800 */
[----:B---3--:R-:W-:-:S04]  /*1fdc0*/  @!P0 LOP3.LUT R7, R7, R6, RZ, 0x3c, !PT ;  /* 0x0000000607078212 */ /* 0x008fc800078e3cff */
[----:B------:R-:W-:-:S04]  /*1fdd0*/  @!P0 LOP3.LUT R6, R7, R6, RZ, 0x3c, !PT ;  /* 0x0000000607068212 */ /* 0x000fc800078e3cff */
[----:B------:R-:W-:-:S05]  /*1fde0*/  @!P0 LOP3.LUT R7, R7, R6, RZ, 0x3c, !PT ;  /* 0x0000000607078212 */ /* 0x000fca00078e3cff */
[----:B------:R-:W3:Y:S01]  /*1fdf0*/  @!P0 LDG.E.U16 R26, desc[UR6][R6.64] ;  /* 0x00000006061a8981 */ /* 0x000ee2000c1e1500 */
[----:B------:R-:W-:-:S03]  /*1fe00*/  PRMT R0, RZ, 0x7610, R0 ;  /* 0x00007610ff007816 */ /* 0x000fc60000000000 */
[----:B---3--:R0:W-:Y:S04]  /*1fe10*/  STL [R1+0x23c], R26 ;  /* 0x00023c1a01007387 */ /* 0x0081e80000100800 */
[----:B0-----:R-:W3:Y:S04]  /*1fe20*/  LDL.LU R26, [R1+0x1268] ;  /* 0x00126800011a7983 */ /* 0x001ee80000300800 */
[----:B------:R-:W2:Y:S01]  /*1fe30*/  LDL R7, [R1+0xcd4] ;  /* 0x000cd40001077983 */ /* 0x000ea20000100800 */
[----:B------:R-:W-:-:S03]  /*1fe40*/  @!P0 IMAD.MOV.U32 R6, RZ, RZ, R150 ;  /* 0x000000ffff068224 */ /* 0x000fc600078e0096 */
[----:B------:R-:W4:Y:S04]  /*1fe50*/  LDL R150, [R1+0xca0] ;  /* 0x000ca00001967983 */ /* 0x000f280000100800 */
[----:B--2---:R0:W2:Y:S04]  /*1fe60*/  @!P0 LDG.E.U16 R0, desc[UR6][R6.64] ;  /* 0x0000000606008981 */ /* 0x0040a8000c1e1500 */
[----:B------:R-:W3:Y:S01]  /*1fe70*/  LDL R7, [R1+0xcbc] ;  /* 0x000cbc0001077983 */ /* 0x000ee20000100800 */
[----:B0-----:R-:W-:-:S03]  /*1fe80*/  @!P0 IMAD.MOV.U32 R6, RZ, RZ, R144 ;  /* 0x000000ffff068224 */ /* 0x001fc600078e0090 */
[----:B--2---:R-:W-:Y:S04]  /*1fe90*/  STL [R1+0x1248], R0 ;  /* 0x0012480001007387 */ /* 0x004fe80000100800 */
[----:B------:R-:W2:Y:S04]  /*1fea0*/  LDL R144, [R1+0xc94] ;  /* 0x000c940001907983 */ /* 0x000ea80000100800 */
[----:B---3--:R0:W3:Y:S04]  /*1feb0*/  @!P0 LDG.E.U16 R143, desc[UR6][R6.64] ;  /* 0x00000006068f8981 */ /* 0x0080e8000c1e1500 */
[----:B------:R-:W0:Y:S04]  /*1fec0*/  LDL R6, [R1+0xcb4] ;  /* 0x000cb40001067983 */ /* 0x000e280000100800 */
[----:B------:R-:W0:Y:S02]  /*1fed0*/  LDL R7, [R1+0xcb8] ;  /* 0x000cb80001077983 */ /* 0x000e240000100800 */
[----:B0-----:R-:W-:-:S04]  /*1fee0*/  @!P0 LOP3.LUT R7, R7, R6, RZ, 0x3c, !PT ;  /* 0x0000000607078212 */ /* 0x001fc800078e3cff */
[----:B------:R-:W-:-:S04]  /*1fef0*/  @!P0 LOP3.LUT R6, R7, R6, RZ, 0x3c, !PT ;  /* 0x0000000607068212 */ /* 0x000fc800078e3cff */
[----:B------:R-:W-:-:S05]  /*1ff00*/  @!P0 LOP3.LUT R7, R7, R6, RZ, 0x3c, !PT ;  /* 0x0000000607078212 */ /* 0x000fca00078e3cff */
[----:B------:R-:W4:Y:S04]  /*1ff10*/  @!P0 LDG.E.U16 R27, desc[UR6][R6.64] ;  /* 0x00000006061b8981 */ /* 0x000f28000c1e1500 */
[----:B---3--:R0:W-:Y:S04]  /*1ff20*/  STL [R1+0x238], R143 ;  /* 0x0002388f01007387 */ /* 0x0081e80000100800 */
[----:B0-----:R-:W3:Y:S04]  /*1ff30*/  LDL R143, [R1+0xc98] ;  /* 0x000c9800018f7983 */ /* 0x001ee80000100800 */
        /* <DEDUP_REMOVED lines=8> */
[----:B------:R-:W3:Y:S04]  /*1ffc0*/  LDL R6, [R1+0xca4] ;  /* 0x000ca40001067983 */ /* 0x000ee80000100800 */
[----:B------:R-:W3:Y:S04]  /*1ffd0*/  LDL R7, [R1+0xca8] ;  /* 0x000ca80001077983 */ /* 0x000ee80000100800 */
[----:B--2---:R0:W-:Y:S01]  /*1ffe0*/  STL [R1+0x230], R142 ;  /* 0x0002308e01007387 */ /* 0x0041e20000100800 */
[----:B------:R-:W-:-:S03]  /*1fff0*/  PRMT R15, RZ, 0x7610, R15 ;  /* 0x00007610ff0f7816 */ /* 0x000fc6000000000f */
[----:B0-----:R-:W2:Y:S01]  /*20000*/  LDL R142, [R1+0xc80] ;  /* 0x000c8000018e7983 */ /* 0x001ea20000100800 */
[----:B---3--:R-:W-:-:S04]  /*20010*/  @!P0 LOP3.LUT R7, R7, R6, RZ, 0x3c, !PT ;  /* 0x0000000607078212 */ /* 0x008fc800078e3cff */
[----:B------:R-:W-:-:S04]  /*20020*/  @!P0 LOP3.LUT R6, R7, R6, RZ, 0x3c, !PT ;  /* 0x0000000607068212 */ /* 0x000fc800078e3cff */
[----:B------:R-:W-:-:S05]  /*20030*/  @!P0 LOP3.LUT R7, R7, R6, RZ, 0x3c, !PT ;  /* 0x0000000607078212 */ /* 0x000fca00078e3cff */
[----:B------:R0:W3:Y:S04]  /*20040*/  @!P0 LDG.E.U16 R134, desc[UR6][R6.64] ;  /* 0x0000000606868981 */ /* 0x0000e8000c1e1500 */
[----:B------:R-:W4:Y:S01]  /*20050*/  LDL R7, [R1+0xc9c] ;  /* 0x000c9c0001077983 */ /* 0x000f220000100800 */
[----:B0-----:R-:W-:-:S05]  /*20060*/  @!P0 IMAD.MOV.U32 R6, RZ, RZ, R150 ;  /* 0x000000ffff068224 */ /* 0x001fca00078e0096 */
[----:B----4-:R0:W4:Y:S04]  /*20070*/  @!P0 LDG.E.U16 R149, desc[UR6][R6.64] ;  /* 0x0000000606958981 */ /* 0x010128000c1e1500 */
[----:B---3--:R1:W-:Y:S04]  /*20080*/  STL [R1+0x22c], R134 ;  /* 0x00022c8601007387 */ /* 0x0083e80000100800 */
[----:B------:R-:W3:Y:S01]  /*20090*/  LDL R150, [R1+0xc6c] ;  /* 0x000c6c0001967983 */ /* 0x000ee20000100800 */
[----:B0-----:R-:W-:Y:S02]  /*200a0*/  @!P0 IMAD.MOV.U32 R6, RZ, RZ, R143 ;  /* 0x000000ffff068224 */ /* 0x001fe400078e008f */
[----:B------:R-:W-:Y:S01]  /*200b0*/  @!P0 IMAD.MOV.U32 R7, RZ, RZ, R144 ;  /* 0x000000ffff078224 */ /* 0x000fe200078e0090 */
[----:B-1----:R-:W3:Y:S04]  /*200c0*/  LDL R134, [R1+0xc78] ;  /* 0x000c780001867983 */ /* 0x002ee80000100800 */
[----:B------:R2:W3:Y:S04]  /*200d0*/  @!P0 LDG.E.U16 R15, desc[UR6][R6.64] ;  /* 0x00000006060f8981 */ /* 0x0004e8000c1e1500 */
[----:B----4-:R0:W-:Y:S04]  /*200e0*/  STL [R1+0x228], R149 ;  /* 0x0002289501007387 */ /* 0x0101e80000100800 */
[----:B------:R-:W4:Y:S01]  /*200f0*/  LDL R7, [R1+0xc7c] ;  /* 0x000c7c0001077983 */ /* 0x000f220000100800 */
[----:B--2---:R-:W-:-:S03]  /*20100*/  @!P0 IMAD.MOV.U32 R6, RZ, RZ, R142 ;  /* 0x000000ffff068224 */ /* 0x004fc600078e008e */
[----:B------:R-:W2:Y:S04]  /*20110*/  LDL R144, [R1+0xc64] ;  /* 0x000c640001907983 */ /* 0x000ea80000100800 */
[----:B0-----:R-:W2:Y:S04]  /*20120*/  LDL R149, [R1+0xc70] ;  /* 0x000c700001957983 */ /* 0x001ea80000100800 */
[----:B------:R-:W2:Y:S04]  /*20130*/  LDL R143, [R1+0xc68] ;  /* 0x000c6800018f7983 */ /* 0x000ea80000100800 */
[----:B---3--:R-:W-:Y:S04]  /*20140*/  STL [R1+0x124c], R15 ;  /* 0x00124c0f01007387 */ /* 0x008fe80000100800 */
[----:B------:R-:W3:Y:S04]  /*20150*/  LDL R142, [R1+0xc5c] ;  /* 0x000c5c00018e7983 */ /* 0x000ee80000100800 */
[----:B----4-:R0:W4:Y:S04]  /*20160*/  @!P0 LDG.E.U16 R137, desc[UR6][R6.64] ;  /* 0x0000000606898981 */ /* 0x010128000c1e1500 */
[----:B------:R-:W2:Y:S01]  /*20170*/  LDL R7, [R1+0xc74] ;  /* 0x000c740001077983 */ /* 0x000ea20000100800 */
[----:B0-----:R-:W-:-:S05]  /*20180*/  @!P0 IMAD.MOV.U32 R6, RZ, RZ, R134 ;  /* 0x000000ffff068224 */ /* 0x001fca00078e0086 */
[----:B--2---:R0:W2:Y:S02]  /*20190*/  @!P0 LDG.E.U16 R132, desc[UR6][R6.64] ;  /* 0x0000000606848981 */ /* 0x0040a4000c1e1500 */
[----:B0-----:R-:W-:Y:S02]  /*201a0*/  @!P0 IMAD.MOV.U32 R6, RZ, RZ, R149 ;  /* 0x000000ffff068224 */ /* 0x001fe400078e0095 */
[----:B------:R-:W-:-:S05]  /*201b0*/  @!P0 IMAD.MOV.U32 R7, RZ, RZ, R150 ;  /* 0x000000ffff078224 */ /* 0x000fca00078e0096 */
[----:B------:R0:W3:Y:S02]  /*201c0*/  @!P0 LDG.E.U16 R147, desc[UR6][R6.64] ;  /* 0x0000000606938981 */ /* 0x0000e4000c1e1500 */
[----:B0-----:R-:W-:Y:S02]  /*201d0*/  @!P0 IMAD.MOV.U32 R6, RZ, RZ, R143 ;  /* 0x000000ffff068224 */ /* 0x001fe400078e008f */
[----:B------:R-:W-:-:S05]  /*201e0*/  @!P0 IMAD.MOV.U32 R7, RZ, RZ, R144 ;  /* 0x000000ffff078224 */ /* 0x000fca00078e0090 */
[----:B------:R-:W3:Y:S04]  /*201f0*/  @!P0 LDG.E.U16 R25, desc[UR6][R6.64] ;  /* 0x0000000606198981 */ /* 0x000ee8000c1e1500 */
[----:B----4-:R0:W-:Y:S04]  /*20200*/  STL [R1+0x224], R137 ;  /* 0x0002248901007387 */ /* 0x0101e80000100800 */
[----:B------:R-:W4:Y:S04]  /*20210*/  LDL R134, [R1+0xc54] ;  /* 0x000c540001867983 */ /* 0x000f280000100800 */
[----:B0-----:R-:W4:Y:S04]  /*20220*/  LDL R137, [R1+0xc60] ;  /* 0x000c600001897983 */ /* 0x001f280000100800 */
[----:B--2---:R0:W-:Y:S04]  /*20230*/  STL [R1+0x220], R132 ;  /* 0x0002208401007387 */ /* 0x0041e80000100800 */
[----:B------:R-:W2:Y:S04]  /*20240*/  LDL R149, [R1+0xc3c] ;  /* 0x000c3c0001957983 */ /* 0x000ea80000100800 */
[----:B0-----:R-:W2:Y:S04]  /*20250*/  LDL R132, [R1+0xc58] ;  /* 0x000c580001847983 */ /* 0x001ea80000100800 */
[----:B---3--:R0:W-:Y:S04]  /*20260*/  STL [R1+0x21c], R147 ;  /* 0x00021c9301007387 */ /* 0x0081e80000100800 */
[----:B------:R-:W3:Y:S04]  /*20270*/  LDL R144, [R1+0xc34] ;  /* 0x000c340001907983 */ /* 0x000ee80000100800 */
[----:B0-----:R-:W3:Y:S04]  /*20280*/  LDL R147, [R1+0xc40] ;  /* 0x000c400001937983 */ /* 0x001ee80000100800 */
[----:B------:R0:W-:Y:S01]  /*20290*/  STL [R1+0x218], R25 ;  /* 0x0002181901007387 */ /* 0x0001e20000100800 */
[----:B------:R-:W-:Y:S01]  /*202a0*/  @!P0 IMAD.MOV.U32 R7, RZ, RZ, R142 ;  /* 0x000000ffff078224 */ /* 0x000fe200078e008e */
[----:B------:R-:W-:-:S02]  /*202b0*/  PRMT R16, RZ, 0x7610, R16 ;  /* 0x00007610ff107816 */ /* 0x000fc40000000010 */
[----:B------:R-:W3:Y:S04]  /*202c0*/  LDL R143, [R1+0xc2c] ;  /* 0x000c2c00018f7983 */ /* 0x000ee80000100800 */
[----:B------:R-:W3:Y:S04]  /*202d0*/  LDL R142, [R1+0xc30] ;  /* 0x000c3000018e7983 */ /* 0x000ee80000100800 */
[----:B0-----:R-:W3:Y:S01]  /*202e0*/  LDL R25, [R1+0xc38] ;  /* 0x000c380001197983 */ /* 0x001ee20000100800 */
[----:B----4-:R-:W-:-:S03]  /*202f0*/  @!P0 IMAD.MOV.U32 R6, RZ, RZ, R137 ;  /* 0x000000ffff068224 */ /* 0x010fc600078e0089 */
[----:B------:R-:W4:Y:S04]  /*20300*/  LDL R137, [R1+0xc1c] ;  /* 0x000c1c0001897983 */ /* 0x000f280000100800 */
[----:B------:R0:W4:Y:S02]  /*20310*/  @!P0 LDG.E.U16 R136, desc[UR6][R6.64] ;  /* 0x0000000606888981 */ /* 0x000124000c1e1500 */
[----:B0-----:R-:W-:Y:S02]  /*20320*/  @!P0 IMAD.MOV.U32 R7, RZ, RZ, R134 ;  /* 0x000000ffff078224 */ /* 0x001fe400078e0086 */
[----:B------:R-:W4:Y:S01]  /*20330*/  LDL R134, [R1+0xc24] ;  /* 0x000c240001867983 */ /* 0x000f220000100800 */
[----:B--2---:R-:W-:-:S03]  /*20340*/  @!P0 IMAD.MOV.U32 R6, RZ, RZ, R132 ;  /* 0x000000ffff068224 */ /* 0x004fc600078e0084 */
[----:B------:R-:W2:Y:S04]  /*20350*/  LDL R132, [R1+0xc28] ;  /* 0x000c280001847983 */ /* 0x000ea80000100800 */
[----:B------:R0:W2:Y:S02]  /*20360*/  @!P0 LDG.E.U16 R16, desc[UR6][R6.64] ;  /* 0x0000000606108981 */ /* 0x0000a4000c1e1500 */
[----:B0-----:R-:W-:Y:S02]  /*20370*/  @!P0 IMAD.MOV.U32 R7, RZ, RZ, R149 ;  /* 0x000000ffff078224 */ /* 0x001fe400078e0095 */
[----:B---3--:R-:W-:-:S05]  /*20380*/  @!P0 IMAD.MOV.U32 R6, RZ, RZ, R147 ;  /* 0x000000ffff068224 */ /* 0x008fca00078e0093 */
[----:B------:R0:W3:Y:S02]  /*20390*/  @!P0 LDG.E.U16 R145, desc[UR6][R6.64] ;  /* 0x0000000606918981 */ /* 0x0000e4000c1e1500 */
[----:B0-----:R-:W-:Y:S02]  /*203a0*/  @!P0 IMAD.MOV.U32 R7, RZ, RZ, R144 ;  /* 0x000000ffff078224 */ /* 0x001fe400078e0090 */
[----:B------:R-:W-:-:S05]  /*203b0*/  @!P0 IMAD.MOV.U32 R6, RZ, RZ, R25 ;  /* 0x000000ffff068224 */ /* 0x000fca00078e0019 */
[----:B------:R-:W3:Y:S04]  /*203c0*/  @!P0 LDG.E.U16 R24, desc[UR6][R6.64] ;  /* 0x0000000606188981 */ /* 0x000ee8000c1e1500 */
[----:B----4-:R0:W-:Y:S04]  /*203d0*/  STL [R1+0x214], R136 ;  /* 0x0002148801007387 */ /* 0x0101e80000100800 */
[----:B0-----:R-:W4:Y:S04]  /*203e0*/  LDL R136, [R1+0xc20] ;  /* 0x000c200001887983 */ /* 0x001f280000100800 */
[----:B--2---:R-:W-:Y:S04]  /*203f0*/  STL [R1+0x1250], R16 ;  /* 0x0012501001007387 */ /* 0x004fe80000100800 */
[----:B------:R-:W2:Y:S04]  /*20400*/  LDL R25, [R1+0xc14] ;  /* 0x000c140001197983 */ /* 0x000ea80000100800 */
[----:B---3--:R0:W-:Y:S04]  /*20410*/  STL [R1+0x20c], R24 ;  /* 0x00020c1801007387 */ /* 0x0081e80000100800 */
[----:B0-----:R-:W3:Y:S01]  /*20420*/  LDL R24, [R1+0xc18] ;  /* 0x000c180001187983 */ /* 0x001ee20000100800 */
[----:B------:R-:W-:-:S02]  /*20430*/  @!P0 IMAD.MOV.U32 R6, RZ, RZ, R142 ;  /* 0x000000ffff068224 */ /* 0x000fc400078e008e */
[----:B------:R-:W-:-:S05]  /*20440*/  @!P0 IMAD.MOV.U32 R7, RZ, RZ, R143 ;  /* 0x000000ffff078224 */ /* 0x000fca00078e008f */
[----:B------:R0:W3:Y:S02]  /*20450*/  @!P0 LDG.E.U16 R139, desc[UR6][R6.64] ;  /* 0x00000006068b8981 */ /* 0x0000e4000c1e1500 */
[----:B0-----:R-:W-:Y:S02]  /*20460*/  @!P0 IMAD.MOV.U32 R6, RZ, RZ, R132 ;  /* 0x000000ffff068224 */ /* 0x001fe400078e0084 */
[----:B------:R-:W-:Y:S01]  /*20470*/  @!P0 IMAD.MOV.U32 R7, RZ, RZ, R134 ;  /* 0x000000ffff078224 */ /* 0x000fe200078e0086 */
[----:B------:R-:W3:Y:S04]  /*20480*/  LDL R132, [R1+0xc00] ;  /* 0x000c000001847983 */ /* 0x000ee80000100800 */
[----:B------:R-:W3:Y:S04]  /*20490*/  LDL R134, [R1+0xbfc] ;  /* 0x000bfc0001867983 */ /* 0x000ee80000100800 */
[----:B------:R4:W3:Y:S01]  /*204a0*/  @!P0 LDG.E.U16 R138, desc[UR6][R6.64] ;  /* 0x00000006068a8981 */ /* 0x0008e2000c1e1500 */
[----:B------:R-:W-:Y:S01]  /*204b0*/  PRMT R15, RZ, 0x7610, R15 ;  /* 0x00007610ff0f7816 */ /* 0x000fe2000000000f */
[----:B----4-:R-:W-:-:S02]  /*204c0*/  @!P0 IMAD.MOV.U32 R6, RZ, RZ, R136 ;  /* 0x000000ffff068224 */ /* 0x010fc400078e0088 */
[----:B------:R-:W-:-:S05]  /*204d0*/  @!P0 IMAD.MOV.U32 R7, RZ, RZ, R137 ;  /* 0x000000ffff078224 */ /* 0x000fca00078e0089 */
[----:B------:R2:W4:Y:S01]  /*204e0*/  @!P0 LDG.E.U16 R15, desc[UR6][R6.64] ;  /* 0x00000006060f8981 */ /* 0x000522000c1e1500 */
[----:B------:R-:W-:Y:S01]  /*204f0*/  PRMT R8, RZ, 0x7610, R8 ;  /* 0x00007610ff087816 */ /* 0x000fe20000000008 */
[----:B--2---:R-:W-:Y:S02]  /*20500*/  @!P0 IMAD.MOV.U32 R7, RZ, RZ, R25 ;  /* 0x000000ffff078224 */ /* 0x004fe400078e0019 */
[----:B---3--:R-:W-:-:S05]  /*20510*/  @!P0 IMAD.MOV.U32 R6, RZ, RZ, R24 ;  /* 0x000000ffff068224 */ /* 0x008fca00078e0018 */
[----:B------:R0:W2:Y:S04]  /*20520*/  @!P0 LDG.E.U16 R8, desc[UR6][R6.64] ;  /* 0x0000000606088981 */ /* 0x0000a8000c1e1500 */
[----:B------:R1:W-:Y:S04]  /*20530*/  STL [R1+0x208], R139 ;  /* 0x0002088b01007387 */ /* 0x0003e80000100800 */
[----:B-1----:R-:W3:Y:S01]  /*20540*/  LDL R139, [R1+0xbf4] ;  /* 0x000bf400018b7983 */ /* 0x002ee20000100800 */
[----:B0-----:R-:W-:Y:S02]  /*20550*/  @!P0 IMAD.MOV.U32 R6, RZ, RZ, R132 ;  /* 0x000000ffff068224 */ /* 0x001fe400078e0084 */
[----:B------:R-:W-:Y:S01]  /*20560*/  @!P0 IMAD.MOV.U32 R7, RZ, RZ, R134 ;  /* 0x000000ffff078224 */ /* 0x000fe200078e0086 */
[----:B------:R0:W-:Y:S04]  /*20570*/  STL [R1+0x204], R138 ;  /* 0x0002048a01007387 */ /* 0x0001e80000100800 */
[----:B------:R3:W3:Y:S04]  /*20580*/  @!P0 LDG.E.U16 R140, desc[UR6][R6.64] ;  /* 0x00000006068c8981 */ /* 0x0006e8000c1e1500 */
[----:B------:R-:W3:Y:S04]  /*20590*/  LDL R137, [R1+0xbec] ;  /* 0x000bec0001897983 */ /* 0x000ee80000100800 */
[----:B0-----:R-:W3:Y:S04]  /*205a0*/  LDL R138, [R1+0xbf8] ;  /* 0x000bf800018a7983 */ /* 0x001ee80000100800 */
[----:B------:R-:W3:Y:S04]  /*205b0*/  LDL R136, [R1+0xbf0] ;  /* 0x000bf00001887983 */ /* 0x000ee80000100800 */
[----:B----4-:R-:W-:Y:S04]  /*205c0*/  STL [R1+0x1254], R15 ;  /* 0x0012540f01007387 */ /* 0x010fe80000100800 */
[----:B------:R-:W4:Y:S04]  /*205d0*/  LDL R25, [R1+0xbe4] ;  /* 0x000be40001197983 */ /* 0x000f280000100800 */
[----:B------:R-:W4:Y:S04]  /*205e0*/  LDL R24, [R1+0xbe8] ;  /* 0x000be80001187983 */ /* 0x000f280000100800 */
[----:B--2---:R0:W-:Y:S04]  /*205f0*/  STL [R1+0x1258], R8 ;  /* 0x0012580801007387 */ /* 0x0041e80000100800 */
[----:B------:R-:W-:Y:S04]  /*20600*/  STL [R1+0x210], R145 ;  /* 0x0002109101007387 */ /* 0x000fe80000100800 */
[----:B------:R-:W2:Y:S04]  /*20610*/  LDL R132, [R1+0xbe0] ;  /* 0x000be00001847983 */ /* 0x000ea80000100800 */
[----:B------:R-:W2:Y:S01]  /*20620*/  LDL R134, [R1+0xbdc] ;  /* 0x000bdc0001867983 */ /* 0x000ea20000100800 */
[----:B0-----:R-:W-:Y:S01]  /*20630*/  PRMT R8, RZ, 0x7610, R8 ;  /* 0x00007610ff087816 */ /* 0x001fe20000000008 */
[----:B---3--:R-:W-:-:S02]  /*20640*/  @!P0 IMAD.MOV.U32 R7, RZ, RZ, R139 ;  /* 0x000000ffff078224 */ /* 0x008fc400078e008b */
[----:B------:R-:W3:Y:S01]  /*20650*/  LDL R142, [R1+0xbd4] ;  /* 0x000bd400018e7983 */ /* 0x000ee20000100800 */
[----:B------:R-:W-:-:S03]  /*20660*/  PRMT R15, RZ, 0x7610, R15 ;  /* 0x00007610ff0f7816 */ /* 0x000fc6000000000f */
[----:B------:R0:W-:Y:S01]  /*20670*/  STL [R1+0x200], R140 ;  /* 0x0002008c01007387 */ /* 0x0001e20000100800 */
[----:B------:R-:W-:-:S03]  /*20680*/  PRMT R16, RZ, 0x7610, R16 ;  /* 0x00007610ff107816 */ /* 0x000fc60000000010 */
[----:B------:R-:W3:Y:S01]  /*20690*/  LDL R139, [R1+0xbac] ;  /* 0x000bac00018b7983 */ /* 0x000ee20000100800 */
[----:B------:R-:W-:-:S03]  /*206a0*/  @!P0 IMAD.MOV.U32 R6, RZ, RZ, R138 ;  /* 0x000000ffff068224 */ /* 0x000fc600078e008a */
[----:B0-----:R-:W3:Y:S04]  /*206b0*/  LDL R140, [R1+0xbd8] ;  /* 0x000bd800018c7983 */ /* 0x001ee80000100800 */
[----:B------:R0:W3:Y:S04]  /*206c0*/  @!P0 LDG.E.U16 R8, desc[UR6][R6.64] ;  /* 0x0000000606088981 */ /* 0x0000e8000c1e1500 */
[----:B------:R-:W3:Y:S01]  /*206d0*/  LDL R138, [R1+0xbb0] ;  /* 0x000bb000018a7983 */ /* 0x000ee20000100800 */
[----:B0-----:R-:W-:Y:S02]  /*206e0*/  @!P0 IMAD.MOV.U32 R6, RZ, RZ, R136 ;  /* 0x000000ffff068224 */ /* 0x001fe400078e0088 */
[----:B------:R-:W-:Y:S01]  /*206f0*/  @!P0 IMAD.MOV.U32 R7, RZ, RZ, R137 ;  /* 0x000000ffff078224 */ /* 0x000fe200078e0089 */
[----:B------:R-:W3:Y:S04]  /*20700*/  LDL R136, [R1+0xbc0] ;  /* 0x000bc00001887983 */ /* 0x000ee80000100800 */
[----:B------:R-:W3:Y:S04]  /*20710*/  LDL R137, [R1+0xbbc] ;  /* 0x000bbc0001897983 */ /* 0x000ee80000100800 */
[----:B------:R4:W3:Y:S02]  /*20720*/  @!P0 LDG.E.U16 R15, desc[UR6][R6.64] ;  /* 0x00000006060f8981 */ /* 0x0008e4000c1e1500 */
[----:B----4-:R-:W-:-:S02]  /*20730*/  @!P0 IMAD.MOV.U32 R7, RZ, RZ, R25 ;  /* 0x000000ffff078224 */ /* 0x010fc400078e0019 */
[----:B------:R-:W4:Y:S01]  /*20740*/  LDL R25, [R1+0xbb4] ;  /* 0x000bb40001197983 */ /* 0x000f220000100800 */
[----:B------:R-:W-:-:S03]  /*20750*/  @!P0 IMAD.MOV.U32 R6, RZ, RZ, R24 ;  /* 0x000000ffff068224 */ /* 0x000fc600078e0018 */
[----:B------:R-:W4:Y:S04]  /*20760*/  LDL R24, [R1+0xbb8] ;  /* 0x000bb80001187983 */ /* 0x000f280000100800 */
[----:B------:R2:W4:Y:S02]  /*20770*/  @!P0 LDG.E.U16 R16, desc[UR6][R6.64] ;  /* 0x0000000606108981 */ /* 0x000524000c1e1500 */
[----:B--2---:R-:W-:Y:S02]  /*20780*/  @!P0 IMAD.MOV.U32 R6, RZ, RZ, R132 ;  /* 0x000000ffff068224 */ /* 0x004fe400078e0084 */
[----:B------:R-:W2:Y:S01]  /*20790*/  LDL R132, [R1+0xba8] ;  /* 0x000ba80001847983 */ /* 0x000ea20000100800 */
[----:B------:R-:W-:Y:S01]  /*207a0*/  PRMT R0, RZ, 0x7610, R0 ;  /* 0x00007610ff007816 */ /* 0x000fe20000000000 */
[----:B------:R-:W-:-:S02]  /*207b0*/  @!P0 IMAD.MOV.U32 R7, RZ, RZ, R134 ;  /* 0x000000ffff078224 */ /* 0x000fc400078e0086 */
[----:B------:R-:W2:Y:S01]  /*207c0*/  LDL R134, [R1+0xba4] ;  /* 0x000ba40001867983 */ /* 0x000ea20000100800 */
[----:B------:R-:W-:-:S03]  /*207d0*/  PRMT R252, RZ, 0x7610, R252 ;  /* 0x00007610fffc7816 */ /* 0x000fc600000000fc */
[----:B------:R3:W2:Y:S02]  /*207e0*/  @!P0 LDG.E.U16 R0, desc[UR6][R6.64] ;  /* 0x0000000606008981 */ /* 0x0006a4000c1e1500 */
[----:B---3--:R-:W-:Y:S01]  /*207f0*/  @!P0 IMAD.MOV.U32 R7, RZ, RZ, R142 ;  /* 0x000000ffff078224 */ /* 0x008fe200078e008e */
[----:B------:R-:W-:Y:S01]  /*20800*/  PRMT R251, RZ, 0x7610, R251 ;  /* 0x00007610fffb7816 */ /* 0x000fe200000000fb */
[----:B------:R-:W3:Y:S01]  /*20810*/  LDL R142, [R1+0xb7c] ;  /* 0x000b7c00018e7983 */ /* 0x000ee20000100800 */
[----:B------:R-:W-:Y:S01]  /*20820*/  @!P0 IMAD.MOV.U32 R6, RZ, RZ, R140 ;  /* 0x000000ffff068224 */ /* 0x000fe200078e008c */
[----:B------:R-:W-:Y:S02]  /*20830*/  PRMT R250, RZ, 0x7610, R250 ;  /* 0x00007610fffa7816 */ /* 0x000fe400000000fa */
[----:B------:R-:W3:Y:S04]  /*20840*/  LDL R140, [R1+0xb80] ;  /* 0x000b8000018c7983 */ /* 0x000ee80000100800 */
[----:B------:R0:W3:Y:S02]  /*20850*/  @!P0 LDG.E.U16 R252, desc[UR6][R6.64] ;  /* 0x0000000606fc8981 */ /* 0x0000e4000c1e1500 */
[----:B0-----:R-:W-:-:S02]  /*20860*/  @!P0 IMAD.MOV.U32 R6, RZ, RZ, R136 ;  /* 0x000000ffff068224 */ /* 0x001fc400078e0088 */
[----:B------:R-:W3:Y:S01]  /*20870*/  LDL R136, [R1+0xba0] ;  /* 0x000ba00001887983 */ /* 0x000ee20000100800 */
[----:B------:R-:W-:-:S03]  /*20880*/  @!P0 IMAD.MOV.U32 R7, RZ, RZ, R137 ;  /* 0x000000ffff078224 */ /* 0x000fc600078e0089 */
[----:B------:R-:W3:Y:S04]  /*20890*/  LDL R137, [R1+0xb9c] ;  /* 0x000b9c0001897983 */ /* 0x000ee80000100800 */
[----:B------:R4:W3:Y:S02]  /*208a0*/  @!P0 LDG.E.U16 R251, desc[UR6][R6.64] ;  /* 0x0000000606fb8981 */ /* 0x0008e4000c1e1500 */
[----:B----4-:R-:W-:Y:S02]  /*208b0*/  @!P0 IMAD.MOV.U32 R7, RZ, RZ, R25 ;  /* 0x000000ffff078224 */ /* 0x010fe400078e0019 */
[----:B------:R-:W4:Y:S01]  /*208c0*/  LDL R25, [R1+0xb94] ;  /* 0x000b940001197983 */ /* 0x000f220000100800 */
[----:B------:R-:W-:-:S03]  /*208d0*/  @!P0 IMAD.MOV.U32 R6, RZ, RZ, R24 ;  /* 0x000000ffff068224 */ /* 0x000fc600078e0018 */
[----:B------:R-:W4:Y:S01]  /*208e0*/  LDL R24, [R1+0xb98] ;  /* 0x000b980001187983 */ /* 0x000f220000100800 */
[----:B------:R-:W-:-:S03]  /*208f0*/  PRMT R249, RZ, 0x7610, R249 ;  /* 0x00007610fff97816 */ /* 0x000fc600000000f9 */
[----:B------:R0:W4:Y:S02]  /*20900*/  @!P0 LDG.E.U16 R250, desc[UR6][R6.64] ;  /* 0x0000000606fa8981 */ /* 0x000124000c1e1500 */
[----:B0-----:R-:W-:Y:S02]  /*20910*/  @!P0 IMAD.MOV.U32 R6, RZ, RZ, R138 ;  /* 0x000000ffff068224 */ /* 0x001fe400078e008a */
[----:B------:R-:W-:Y:S01]  /*20920*/  @!P0 IMAD.MOV.U32 R7, RZ, RZ, R139 ;  /* 0x000000ffff078224 */ /* 0x000fe200078e008b */
[----:B------:R-:W-:Y:S01]  /*20930*/  PRMT R248, RZ, 0x7610, R248 ;  /* 0x00007610fff87816 */ /* 0x000fe200000000f8 */
[----:B------:R-:W4:Y:S04]  /*20940*/  LDL R139, [R1+0xb64] ;  /* 0x000b6400018b7983 */ /* 0x000f280000100800 */
[----:B------:R2:W4:Y:S01]  /*20950*/  @!P0 LDG.E.U16 R249, desc[UR6][R6.64] ;  /* 0x0000000606f98981 */ /* 0x000522000c1e1500 */
[----:B------:R-:W-:-:S03]  /*20960*/  PRMT R247, RZ, 0x7610, R247 ;  /* 0x00007610fff77816 */ /* 0x000fc600000000f7 */
[----:B------:R-:W4:Y:S01]  /*20970*/  LDL R138, [R1+0xb68] ;  /* 0x000b6800018a7983 */ /* 0x000f220000100800 */
[----:B--2---:R-:W-:-:S03]  /*20980*/  @!P0 IMAD.MOV.U32 R6, RZ, RZ, R132 ;  /* 0x000000ffff068224 */ /* 0x004fc600078e0084 */
[----:B------:R-:W2:Y:S01]  /*20990*/  LDL R132, [R1+0xb78] ;  /* 0x000b780001847983 */ /* 0x000ea20000100800 */
[----:B------:R-:W-:-:S03]  /*209a0*/  @!P0 IMAD.MOV.U32 R7, RZ, RZ, R134 ;  /* 0x000000ffff078224 */ /* 0x000fc600078e0086 */
[----:B------:R-:W2:Y:S04]  /*209b0*/  LDL R134, [R1+0xb74] ;  /* 0x000b740001867983 */ /* 0x000ea80000100800 */
[----:B------:R3:W2:Y:S01]  /*209c0*/  @!P0 LDG.E.U16 R248, desc[UR6][R6.64] ;  /* 0x0000000606f88981 */ /* 0x0006a2000c1e1500 */
[----:B------:R-:W-:Y:S02]  /*209d0*/  PRMT R246, RZ, 0x7610, R246 ;  /* 0x00007610fff67816 */ /* 0x000fe400000000f6 */
[----:B------:R-:W-:Y:S01]  /*209e0*/  PRMT R245, RZ, 0x7610, R245 ;  /* 0x00007610fff57816 */ /* 0x000fe200000000f5 */
[----:B---3--:R-:W-:Y:S02]  /*209f0*/  @!P0 IMAD.MOV.U32 R6, RZ, RZ, R136 ;  /* 0x000000ffff068224 */ /* 0x008fe400078e0088 */
[----:B------:R-:W3:Y:S01]  /*20a00*/  LDL R136, [R1+0xb70] ;  /* 0x000b700001887983 */ /* 0x000ee20000100800 */
[----:B------:R-:W-:-:S03]  /*20a10*/  @!P0 IMAD.MOV.U32 R7, RZ, RZ, R137 ;  /* 0x000000ffff078224 */ /* 0x000fc600078e0089 */
[----:B------:R-:W3:Y:S04]  /*20a20*/  LDL R137, [R1+0xb6c] ;  /* 0x000b6c0001897983 */ /* 0x000ee80000100800 */
[----:B------:R4:W3:Y:S02]  /*20a30*/  @!P0 LDG.E.U16 R247, desc[UR6][R6.64] ;  /* 0x0000000606f78981 */ /* 0x0008e4000c1e1500 */
[----:B----4-:R-:W-:Y:S02]  /*20a40*/  @!P0 IMAD.MOV.U32 R7, RZ, RZ, R25 ;  /* 0x000000ffff078224 */ /* 0x010fe400078e0019 */
[----:B------:R-:W4:Y:S01]  /*20a50*/  LDL R25, [R1+0xb5c] ;  /* 0x000b5c0001197983 */ /* 0x000f220000100800 */
[----:B------:R-:W-:-:S03]  /*20a60*/  @!P0 IMAD.MOV.U32 R6, RZ, RZ, R24 ;  /* 0x000000ffff068224 */ /* 0x000fc600078e0018 */
[----:B------:R-:W4:Y:S04]  /*20a70*/  LDL R24, [R1+0xb60] ;  /* 0x000b600001187983 */ /* 0x000f280000100800 */
[----:B------:R0:W4:Y:S02]  /*20a80*/  @!P0 LDG.E.U16 R246, desc[UR6][R6.64] ;  /* 0x0000000606f68981 */ /* 0x000124000c1e1500 */
[----:B0-----:R-:W-:Y:S02]  /*20a90*/  @!P0 IMAD.MOV.U32 R6, RZ, RZ, R140 ;  /* 0x000000ffff068224 */ /* 0x001fe400078e008c */
[----:B------:R-:W-:Y:S01]  /*20aa0*/  @!P0 IMAD.MOV.U32 R7, RZ, RZ, R142 ;  /* 0x000000ffff078224 */ /* 0x000fe200078e008e */
[----:B------:R-:W-:Y:S01]  /*20ab0*/  PRMT R244, RZ, 0x7610, R244 ;  /* 0x00007610fff47816 */ /* 0x000fe200000000f4 */
[----:B------:R-:W4:Y:S04]  /*20ac0*/  LDL R142, [R1+0xb34] ;  /* 0x000b3400018e7983 */ /* 0x000f280000100800 */
[----:B------:R2:W4:Y:S01]  /*20ad0*/  @!P0 LDG.E.U16 R245, desc[UR6][R6.64] ;  /* 0x0000000606f58981 */ /* 0x000522000c1e1500 */
[----:B------:R-:W-:-:S02]  /*20ae0*/  PRMT R243, RZ, 0x7610, R243 ;  /* 0x00007610fff37816 */ /* 0x000fc400000000f3 */
[----:B------:R-:W-:Y:S01]  /*20af0*/  PRMT R242, RZ, 0x7610, R242 ;  /* 0x00007610fff27816 */ /* 0x000fe200000000f2 */
[----:B------:R-:W4:Y:S01]  /*20b00*/  LDL R140, [R1+0xb38] ;  /* 0x000b3800018c7983 */ /* 0x000f220000100800 */
[----:B--2---:R-:W-:-:S03]  /*20b10*/  @!P0 IMAD.MOV.U32 R6, RZ, RZ, R132 ;  /* 0x000000ffff068224 */ /* 0x004fc600078e0084 */
[----:B------:R-:W2:Y:S01]  /*20b20*/  LDL R132, [R1+0xb58] ;  /* 0x000b580001847983 */ /* 0x000ea20000100800 */
[----:B------:R-:W-:-:S03]  /*20b30*/  @!P0 IMAD.MOV.U32 R7, RZ, RZ, R134 ;  /* 0x000000ffff078224 */ /* 0x000fc600078e0086 */
[----:B------:R-:W2:Y:S04]  /*20b40*/  LDL R134, [R1+0xb54] ;  /* 0x000b540001867983 */ /* 0x000ea80000100800 */
[----:B------:R3:W2:Y:S01]  /*20b50*/  @!P0 LDG.E.U16 R244, desc[UR6][R6.64] ;  /* 0x0000000606f48981 */ /* 0x0006a2000c1e1500 */
[----:B------:R-:W-:Y:S01]  /*20b60*/  PRMT R241, RZ, 0x7610, R241 ;  /* 0x00007610fff17816 */ /* 0x000fe200000000f1 */
[----:B---3--:R-:W-:Y:S02]  /*20b70*/  @!P0 IMAD.MOV.U32 R6, RZ, RZ, R136 ;  /* 0x000000ffff068224 */ /* 0x008fe400078e0088 */
[----:B------:R-:W3:Y:S01]  /*20b80*/  LDL R136, [R1+0xb40] ;  /* 0x000b400001887983 */ /* 0x000ee20000100800 */
[----:B------:R-:W-:-:S03]  /*20b90*/  @!P0 IMAD.MOV.U32 R7, RZ, RZ, R137 ;  /* 0x000000ffff078224 */ /* 0x000fc600078e0089 */
[----:B------:R-:W3:Y:S04]  /*20ba0*/  LDL R137, [R1+0xb3c] ;  /* 0x000b3c0001897983 */ /* 0x000ee80000100800 */
[----:B------:R0:W3:Y:S02]  /*20bb0*/  @!P0 LDG.E.U16 R243, desc[UR6][R6.64] ;  /* 0x0000000606f38981 */ /* 0x0000e4000c1e1500 */
[----:B0-----:R-:W-:Y:S02]  /*20bc0*/  @!P0 IMAD.MOV.U32 R6, RZ, RZ, R138 ;  /* 0x000000ffff068224 */ /* 0x001fe400078e008a */
[----:B------:R-:W-:Y:S01]  /*20bd0*/  @!P0 IMAD.MOV.U32 R7, RZ, RZ, R139 ;  /* 0x000000ffff078224 */ /* 0x000fe200078e008b */
[----:B------:R-:W-:Y:S01]  /*20be0*/  PRMT R240, RZ, 0x7610, R240 ;  /* 0x00007610fff07816 */ /* 0x000fe200000000f0 */
[----:B------:R-:W3:Y:S04]  /*20bf0*/  LDL R139, [R1+0xb1c] ;  /* 0x000b1c00018b7983 */ /* 0x000ee80000100800 */
[----:B------:R4:W3:Y:S04]  /*20c00*/  @!P0 LDG.E.U16 R242, desc[UR6][R6.64] ;  /* 0x0000000606f28981 */ /* 0x0008e8000c1e1500 */
[----:B------:R-:W3:Y:S01]  /*20c10*/  LDL R138, [R1+0xb20] ;  /* 0x000b2000018a7983 */ /* 0x000ee20000100800 */
[----:B----4-:R-:W-:-:S03]  /*20c20*/  @!P0 IMAD.MOV.U32 R7, RZ, RZ, R25 ;  /* 0x000000ffff078224 */ /* 0x010fc600078e0019 */
[----:B------:R-:W4:Y:S01]  /*20c30*/  LDL R25, [R1+0xb2c] ;  /* 0x000b2c0001197983 */ /* 0x000f220000100800 */
[----:B------:R-:W-:-:S03]  /*20c40*/  @!P0 IMAD.MOV.U32 R6, RZ, RZ, R24 ;  /* 0x000000ffff068224 */ /* 0x000fc600078e0018 */
[----:B------:R-:W4:Y:S04]  /*20c50*/  LDL R24, [R1+0xb30] ;  /* 0x000b300001187983 */ /* 0x000f280000100800 */
[----:B------:R2:W4:Y:S02]  /*20c60*/  @!P0 LDG.E.U16 R241, desc[UR6][R6.64] ;  /* 0x0000000606f18981 */ /* 0x000524000c1e1500 */
[----:B--2---:R-:W-:Y:S02]  /*20c70*/  @!P0 IMAD.MOV.U32 R6, RZ, RZ, R132 ;  /* 0x000000ffff068224 */ /* 0x004fe400078e0084 */
[----:B------:R-:W2:Y:S01]  /*20c80*/  LDL R132, [R1+0xb28] ;  /* 0x000b280001847983 */ /* 0x000ea20000100800 */
[----:B------:R-:W-:-:S03]  /*20c90*/  @!P0 IMAD.MOV.U32 R7, RZ, RZ, R134 ;  /* 0x000000ffff078224 */ /* 0x000fc600078e0086 */
[----:B------:R-:W2:Y:S01]  /*20ca0*/  LDL R134, [R1+0xb24] ;  /* 0x000b240001867983 */ /* 0x000ea20000100800 */
[----:B------:R-:W-:-:S03]  /*20cb0*/  PRMT R239, RZ, 0x7610, R239 ;  /* 0x00007610ffef7816 */ /* 0x000fc600000000ef */
        /* <DEDUP_REMOVED lines=12> */
[----:B------:R4:W3:Y:S01]  /*20d80*/  @!P0 LDG.E.U16 R238, desc[UR6][R6.64] ;  /* 0x0000000606ee8981 */ /* 0x0008e2000c1e1500 */
[----:B------:R-:W-:-:S03]  /*20d90*/  PRMT R235, RZ, 0x7610, R235 ;  /* 0x00007610ffeb7816 */ /* 0x000fc600000000eb */
        /* <DEDUP_REMOVED lines=9> */
[----:B------:R-:W2:Y:S04]  /*20e30*/  LDL R134, [R1+0xaf4] ;  /* 0x000af40001867983 */ /* 0x000ea80000100800 */
[----:B------:R0:W2:Y:S02]  /*20e40*/  @!P0 LDG.E.U16 R236, desc[UR6][R6.64] ;  /* 0x0000000606ec8981 */ /* 0x0000a4000c1e1500 */
[----:B0-----:R-:W-:Y:S02]  /*20e50*/  @!P0 IMAD.MOV.U32 R6, RZ, RZ, R138 ;  /* 0x000000ffff068224 */ /* 0x001fe400078e008a */
[----:B------:R-:W-:Y:S01]  /*20e60*/  @!P0 IMAD.MOV.U32 R7, RZ, RZ, R139 ;  /* 0x000000ffff078224 */ /* 0x000fe200078e008b */
[----:B------:R-:W-:Y:S01]  /*20e70*/  PRMT R234, RZ, 0x7610, R234 ;  /* 0x00007610ffea7816 */ /* 0x000fe200000000ea */
[----:B------:R-:W2:Y:S04]  /*20e80*/  LDL R139, [R1+0x6bc] ;  /* 0x0006bc00018b7983 */ /* 0x000ea80000100800 */
[----:B------:R3:W2:Y:S01]  /*20e90*/  @!P0 LDG.E.U16 R235, desc[UR6][R6.64] ;  /* 0x0000000606eb8981 */ /* 0x0006a2000c1e1500 */
[----:B------:R-:W-:-:S03]  /*20ea0*/  PRMT R233, RZ, 0x7610, R233 ;  /* 0x00007610ffe97816 */ /* 0x000fc600000000e9 */
[----:B------:R-:W2:Y:S01]  /*20eb0*/  LDL R138, [R1+0x6c0] ;  /* 0x0006c000018a7983 */ /* 0x000ea20000100800 */
[----:B---3--:R-:W-:-:S03]  /*20ec0*/  @!P0 IMAD.MOV.U32 R6, RZ, RZ, R136 ;  /* 0x000000ffff068224 */ /* 0x008fc600078e0088 */
        /* <DEDUP_REMOVED lines=9> */
[----:B--2---:R-:W-:Y:S02]  /*20f60*/  @!P0 IMAD.MOV.U32 R6, RZ, RZ, R132 ;  /* 0x000000ffff068224 */ /* 0x004fe400078e0084 */
[----:B------:R-:W2:Y:S01]  /*20f70*/  LDL R132, [R1+0x6a8] ;  /* 0x0006a80001847983 */ /* 0x000ea20000100800 */
[----:B------:R-:W-:Y:S01]  /*20f80*/  PRMT R232, RZ, 0x7610, R232 ;  /* 0x00007610ffe87816 */ /* 0x000fe200000000e8 */
[----:B------:R-:W-:Y:S01]  /*20f90*/  @!P0 IMAD.MOV.U32 R7, RZ, RZ, R134 ;  /* 0x000000ffff078224 */ /* 0x000fe200078e0086 */
[----:B------:R-:W-:Y:S01]  /*20fa0*/  PRMT R231, RZ, 0x7610, R231 ;  /* 0x00007610ffe77816 */ /* 0x000fe200000000e7 */
[----:B------:R-:W2:Y:S04]  /*20fb0*/  LDL R134, [R1+0x6a4] ;  /* 0x0006a40001867983 */ /* 0x000ea80000100800 */
[----:B------:R0:W2:Y:S02]  /*20fc0*/  @!P0 LDG.E.U16 R232, desc[UR6][R6.64] ;  /* 0x0000000606e88981 */ /* 0x0000a4000c1e1500 */
[----:B0-----:R-:W-:-:S02]  /*20fd0*/  @!P0 IMAD.MOV.U32 R6, RZ, RZ, R140 ;  /* 0x000000ffff068224 */ /* 0x001fc400078e008c */
[----:B------:R-:W-:Y:S01]  /*20fe0*/  @!P0 IMAD.MOV.U32 R7, RZ, RZ, R142 ;  /* 0x000000ffff078224 */ /* 0x000fe200078e008e */
[----:B------:R-:W-:Y:S01]  /*20ff0*/  PRMT R230, RZ, 0x7610, R230 ;  /* 0x00007610ffe67816 */ /* 0x000fe200000000e6 */
[----:B------:R-:W2:Y:S04]  /*21000*/  LDL R142, [R1+0x68c] ;  /* 0x00068c00018e7983 */ /* 0x000ea80000100800 */
[----:B------:R3:W2:Y:S01]  /*21010*/  @!P0 LDG.E.U16 R231, desc[UR6][R6.64] ;  /* 0x0000000606e78981 */ /* 0x0006a2000c1e1500 */
[----:B------:R-:W-:Y:S02]  /*21020*/  PRMT R229, RZ, 0x7610, R229 ;  /* 0x00007610ffe57816 */ /* 0x000fe400000000e5 */
[----:B------:R-:W-:Y:S01]  /*21030*/  PRMT R228, RZ, 0x7610, R228 ;  /* 0x00007610ffe47816 */ /* 0x000fe200000000e4 */
        /* <DEDUP_REMOVED lines=95> */
[----:B------:R-:W-:Y:S01]  /*21630*/  PRMT R213, RZ, 0x7610, R213 ;  /* 0x00007610ffd57816 */ /* 0x000fe200000000d5 */
[----:B0-----:R-:W-:Y:S02]  /*21640*/  @!P0 IMAD.MOV.U32 R6, RZ, RZ, R138 ;  /* 0x000000ffff068224 */ /* 0x001fe400078e008a */
[----:B------:R-:W-:Y:S01]  /*21650*/  @!P0 IMAD.MOV.U32 R7, RZ, RZ, R139 ;  /* 0x000000ffff078224 */ /* 0x000fe200078e008b */
[----:B------:R-:W2:Y:S04]  /*21660*/  LDL R138, [R1+0x5e8] ;  /* 0x0005e800018a7983 */ /* 0x000ea80000100800 */
[----:B------:R3:W2:Y:S04]  /*21670*/  @!P0 LDG.E.U16 R214, desc[UR6][R6.64] ;  /* 0x0000000606d68981 */ /* 0x0006a8000c1e1500 */
[----:B------:R-:W2:Y:S01]  /*21680*/  LDL R139, [R1+0x5e4] ;  /* 0x0005e400018b7983 */ /* 0x000ea20000100800 */
[----:B---3--:R-:W-:Y:S01]  /*21690*/  @!P0 IMAD.MOV.U32 R6, RZ, RZ, R136 ;  /* 0x000000ffff068224 */ /* 0x008fe200078e0088 */
[----:B------:R-:W-:-:S02]  /*216a0*/  PRMT R212, RZ, 0x7610, R212 ;  /* 0x00007610ffd47816 */ /* 0x000fc400000000d4 */
[----:B------:R-:W3:Y:S01]  /*216b0*/  LDL R136, [R1+0x5d0] ;  /* 0x0005d00001887983 */ /* 0x000ee20000100800 */
[----:B------:R-:W-:Y:S01]  /*216c0*/  @!P0 IMAD.MOV.U32 R7, RZ, RZ, R137 ;  /* 0x000000ffff078224 */ /* 0x000fe200078e0089 */
[----:B------:R-:W-:Y:S02]  /*216d0*/  PRMT R211, RZ, 0x7610, R211 ;  /* 0x00007610ffd37816 */ /* 0x000fe400000000d3 */
[----:B------:R-:W3:Y:S04]  /*216e0*/  LDL R137, [R1+0x5cc] ;  /* 0x0005cc0001897983 */ /* 0x000ee80000100800 */
[----:B------:R4:W3:Y:S02]  /*216f0*/  @!P0 LDG.E.U16 R213, desc[UR6][R6.64] ;  /* 0x0000000606d58981 */ /* 0x0008e4000c1e1500 */
[----:B----4-:R-:W-:-:S02]  /*21700*/  @!P0 IMAD.MOV.U32 R7, RZ, RZ, R25 ;  /* 0x000000ffff078224 */ /* 0x010fc400078e0019 */
[----:B------:R-:W4:Y:S01]  /*21710*/  LDL R25, [R1+0x5dc] ;  /* 0x0005dc0001197983 */ /* 0x000f220000100800 */
[----:B------:R-:W-:-:S03]  /*21720*/  @!P0 IMAD.MOV.U32 R6, RZ, RZ, R24 ;  /* 0x000000ffff068224 */ /* 0x000fc600078e0018 */
[----:B------:R-:W3:Y:S04]  /*21730*/  LDL R24, [R1+0x5e0] ;  /* 0x0005e00001187983 */ /* 0x000ee80000100800 */
[----:B------:R2:W3:Y:S02]  /*21740*/  @!P0 LDG.E.U16 R212, desc[UR6][R6.64] ;  /* 0x0000000606d48981 */ /* 0x0004e4000c1e1500 */
[----:B--2---:R-:W-:Y:S02]  /*21750*/  @!P0 IMAD.MOV.U32 R6, RZ, RZ, R132 ;  /* 0x000000ffff068224 */ /* 0x004fe400078e0084 */
[----:B------:R-:W2:Y:S01]  /*21760*/  LDL R132, [R1+0x5d8] ;  /* 0x0005d80001847983 */ /* 0x000ea20000100800 */
[----:B------:R-:W-:-:S03]  /*21770*/  @!P0 IMAD.MOV.U32 R7, RZ, RZ, R134 ;  /* 0x000000ffff078224 */ /* 0x000fc600078e0086 */
[----:B------:R-:W2:Y:S01]  /*21780*/  LDL R134, [R1+0x5d4] ;  /* 0x0005d40001867983 */ /* 0x000ea20000100800 */
[----:B------:R-:W-:-:S03]  /*21790*/  PRMT R210, RZ, 0x7610, R210 ;  /* 0x00007610ffd27816 */ /* 0x000fc600000000d2 */
[----:B------:R0:W2:Y:S01]  /*217a0*/  @!P0 LDG.E.U16 R211, desc[UR6][R6.64] ;  /* 0x0000000606d38981 */ /* 0x0000a2000c1e1500 */
[----:B------:R-:W-:-:S03]  /*217b0*/  PRMT R209, RZ, 0x7610, R209 ;  /* 0x00007610ffd17816 */ /* 0x000fc600000000d1 */
[----:B------:R-:W2:Y:S01]  /*217c0*/  LDL.LU R144, [R1+0x5c8] ;  /* 0x0005c80001907983 */ /* 0x000ea20000300800 */
[----:B0-----:R-:W-:Y:S02]  /*217d0*/  @!P0 IMAD.MOV.U32 R6, RZ, RZ, R140 ;  /* 0x000000ffff068224 */ /* 0x001fe400078e008c */
[----:B------:R-:W-:Y:S01]  /*217e0*/  @!P0 IMAD.MOV.U32 R7, RZ, RZ, R142 ;  /* 0x000000ffff078224 */ /* 0x000fe200078e008e */
        /* <DEDUP_REMOVED lines=10> */
[----:B----4-:R-:W-:-:S03]  /*21890*/  @!P0 IMAD.MOV.U32 R7, RZ, RZ, R25 ;  /* 0x000000ffff078224 */ /* 0x010fc600078e0019 */
[----:B------:R-:W4:Y:S01]  /*218a0*/  LDL R25, [R1+0x5bc] ;  /* 0x0005bc0001197983 */ /* 0x000f220000100800 */
[----:B---3--:R-:W-:-:S03]  /*218b0*/  @!P0 IMAD.MOV.U32 R6, RZ, RZ, R24 ;  /* 0x000000ffff068224 */ /* 0x008fc600078e0018 */
[----:B------:R-:W3:Y:S04]  /*218c0*/  LDL R24, [R1+0x5c0] ;  /* 0x0005c00001187983 */ /* 0x000ee80000100800 */
[----:B------:R2:W3:Y:S02]  /*218d0*/  @!P0 LDG.E.U16 R208, desc[UR6][R6.64] ;  /* 0x0000000606d08981 */ /* 0x0004e4000c1e1500 */
        /* <DEDUP_REMOVED lines=11> */
[----:B0-----:R-:W-:-:S02]  /*21990*/  @!P0 IMAD.MOV.U32 R6, RZ, RZ, R144 ;  /* 0x000000ffff068224 */ /* 0x001fc400078e0090 */
[----:B------:R-:W-:-:S05]  /*219a0*/  @!P0 IMAD.MOV.U32 R7, RZ, RZ, R140 ;  /* 0x000000ffff078224 */ /* 0x000fca00078e008c */
[----:B------:R4:W2:Y:S01]  /*219b0*/  @!P0 LDG.E.U16 R205, desc[UR6][R6.64] ;  /* 0x0000000606cd8981 */ /* 0x0008a2000c1e1500 */
[----:B------:R-:W-:Y:S01]  /*219c0*/  PRMT R204, RZ, 0x7610, R204 ;  /* 0x00007610ffcc7816 */ /* 0x000fe200000000cc */
[----:B----4-:R-:W-:Y:S02]  /*219d0*/  @!P0 IMAD.MOV.U32 R7, RZ, RZ, R25 ;  /* 0x000000ffff078224 */ /* 0x010fe400078e0019 */
[----:B------:R-:W4:Y:S01]  /*219e0*/  LDL R25, [R1+0x58c] ;  /* 0x00058c0001197983 */ /* 0x000f220000100800 */
[----:B---3--:R-:W-:-:S03]  /*219f0*/  @!P0 IMAD.MOV.U32 R6, RZ, RZ, R24 ;  /* 0x000000ffff068224 */ /* 0x008fc600078e0018 */
[----:B------:R-:W3:Y:S04]  /*21a00*/  LDL R24, [R1+0x590] ;  /* 0x0005900001187983 */ /* 0x000ee80000100800 */
[----:B------:R2:W3:Y:S02]  /*21a10*/  @!P0 LDG.E.U16 R204, desc[UR6][R6.64] ;  /* 0x0000000606cc8981 */ /* 0x0004e4000c1e1500 */
[----:B--2---:R-:W-:Y:S02]  /*21a20*/  @!P0 IMAD.MOV.U32 R6, RZ, RZ, R132 ;  /* 0x000000ffff068224 */ /* 0x004fe400078e0084 */
[----:B------:R-:W2:Y:S01]  /*21a30*/  LDL R132, [R1+0x588] ;  /* 0x0005880001847983 */ /* 0x000ea20000100800 */
[----:B------:R-:W-:Y:S01]  /*21a40*/  PRMT R203, RZ, 0x7610, R203 ;  /* 0x00007610ffcb7816 */ /* 0x000fe200000000cb */
[----:B------:R-:W-:-:S02]  /*21a50*/  @!P0 IMAD.MOV.U32 R7, RZ, RZ, R134 ;  /* 0x000000ffff078224 */ /* 0x000fc400078e0086 */
[----:B------:R-:W2:Y:S01]  /*21a60*/  LDL R134, [R1+0x584] ;  /* 0x0005840001867983 */ /* 0x000ea20000100800 */
[----:B------:R-:W-:-:S03]  /*21a70*/  PRMT R202, RZ, 0x7610, R202 ;  /* 0x00007610ffca7816 */ /* 0x000fc600000000ca */
[----:B------:R0:W2:Y:S01]  /*21a80*/  @!P0 LDG.E.U16 R203, desc[UR6][R6.64] ;  /* 0x0000000606cb8981 */ /* 0x0000a2000c1e1500 */
[----:B------:R-:W-:Y:S01]  /*21a90*/  PRMT R201, RZ, 0x7610, R201 ;  /* 0x00007610ffc97816 */ /* 0x000fe200000000c9 */
[----:B0-----:R-:W-:Y:S02]  /*21aa0*/  @!P0 IMAD.MOV.U32 R6, RZ, RZ, R138 ;  /* 0x000000ffff068224 */ /* 0x001fe400078e008a */
[----:B------:R-:W-:Y:S01]  /*21ab0*/  @!P0 IMAD.MOV.U32 R7, RZ, RZ, R139 ;  /* 0x000000ffff078224 */ /* 0x000fe200078e008b */
[----:B------:R-:W2:Y:S04]  /*21ac0*/  LDL R138, [R1+0x580] ;  /* 0x00058000018a7983 */ /* 0x000ea80000100800 */
[----:B------:R-:W2:Y:S04]  /*21ad0*/  LDL R139, [R1+0x57c] ;  /* 0x00057c00018b7983 */ /* 0x000ea80000100800 */
[----:B------:R0:W2:Y:S02]  /*21ae0*/  @!P0 LDG.E.U16 R202, desc[UR6][R6.64] ;  /* 0x0000000606ca8981 */ /* 0x0000a4000c1e1500 */
[----:B0-----:R-:W-:-:S02]  /*21af0*/  @!P0 IMAD.MOV.U32 R6, RZ, RZ, R136 ;  /* 0x000000ffff068224 */ /* 0x001fc400078e0088 */
[----:B------:R-:W-:Y:S01]  /*21b00*/  @!P0 IMAD.MOV.U32 R7, RZ, RZ, R137 ;  /* 0x000000ffff078224 */ /* 0x000fe200078e0089 */
[----:B------:R-:W2:Y:S04]  /*21b10*/  LDL R136, [R1+0x568] ;  /* 0x0005680001887983 */ /* 0x000ea80000100800 */
[----:B------:R-:W2:Y:S04]  /*21b20*/  LDL R137, [R1+0x564] ;  /* 0x0005640001897983 */ /* 0x000ea80000100800 */
[----:B------:R4:W2:Y:S01]  /*21b30*/  @!P0 LDG.E.U16 R201, desc[UR6][R6.64] ;  /* 0x0000000606c98981 */ /* 0x0008a2000c1e1500 */
[----:B------:R-:W-:Y:S01]  /*21b40*/  PRMT R200, RZ, 0x7610, R200 ;  /* 0x00007610ffc87816 */ /* 0x000fe200000000c8 */
[----:B----4-:R-:W-:-:S02]  /*21b50*/  @!P0 IMAD.MOV.U32 R7, RZ, RZ, R25 ;  /* 0x000000ffff078224 */ /* 0x010fc400078e0019 */
        /* <DEDUP_REMOVED lines=13> */
[----:B------:R-:W2:Y:S01]  /*21c30*/  LDL R138, [R1+0x550] ;  /* 0x00055000018a7983 */ /* 0x000ea20000100800 */
[----:B------:R-:W-:-:S03]  /*21c40*/  @!P0 IMAD.MOV.U32 R7, RZ, RZ, R139 ;  /* 0x000000ffff078224 */ /* 0x000fc600078e008b */
[----:B------:R-:W2:Y:S04]  /*21c50*/  LDL R139, [R1+0x54c] ;  /* 0x00054c00018b7983 */ /* 0x000ea80000100800 */
[----:B------:R0:W2:Y:S02]  /*21c60*/  @!P0 LDG.E.U16 R198, desc[UR6][R6.64] ;  /* 0x0000000606c68981 */ /* 0x0000a4000c1e1500 */
[----:B0-----:R-:W-:Y:S02]  /*21c70*/  @!P0 IMAD.MOV.U32 R6, RZ, RZ, R136 ;  /* 0x000000ffff068224 */ /* 0x001fe400078e0088 */
[----:B------:R-:W2:Y:S01]  /*21c80*/  LDL R136, [R1+0x548] ;  /* 0x0005480001887983 */ /* 0x000ea20000100800 */
[----:B------:R-:W-:-:S03]  /*21c90*/  @!P0 IMAD.MOV.U32 R7, RZ, RZ, R137 ;  /* 0x000000ffff078224 */ /* 0x000fc600078e0089 */
[----:B------:R-:W2:Y:S04]  /*21ca0*/  LDL R137, [R1+0x544] ;  /* 0x0005440001897983 */ /* 0x000ea80000100800 */
        /* <DEDUP_REMOVED lines=154> */
[----:B------:R-:W-:Y:S01]  /*22650*/  @!P0 IMAD.MOV.U32 R7, RZ, RZ, R134 ;  /* 0x000000ffff078224 */ /* 0x000fe200078e0086 */
[----:B------:R-:W-:Y:S01]  /*22660*/  PRMT R170, RZ, 0x7610, R170 ;  /* 0x00007610ffaa7816 */ /* 0x000fe200000000aa */
[----:B------:R-:W2:Y:S04]  /*22670*/  LDL R134, [R1+0x3a0] ;  /* 0x0003a00001867983 */ /* 0x000ea80000100800 */
[----:B------:R0:W2:Y:S01]  /*22680*/  @!P0 LDG.E.U16 R171, desc[UR6][R6.64] ;  /* 0x0000000606ab8981 */ /* 0x0000a2000c1e1500 */
[----:B------:R-:W-:-:S03]  /*22690*/  PRMT R169, RZ, 0x7610, R169 ;  /* 0x00007610ffa97816 */ /* 0x000fc600000000a9 */
[----:B------:R-:W2:Y:S04]  /*226a0*/  LDL.LU R143, [R1+0x360] ;  /* 0x00036000018f7983 */ /* 0x000ea80000300800 */
[----:B------:R-:W2:Y:S01]  /*226b0*/  LDL.LU R145, [R1+0x324] ;  /* 0x0003240001917983 */ /* 0x000ea20000300800 */
[----:B0-----:R-:W-:-:S03]  /*226c0*/  @!P0 IMAD.MOV.U32 R6, RZ, RZ, R138 ;  /* 0x000000ffff068224 */ /* 0x001fc600078e008a */
[----:B------:R-:W2:Y:S01]  /*226d0*/  LDL R138, [R1+0x41c] ;  /* 0x00041c00018a7983 */ /* 0x000ea20000100800 */
[----:B------:R-:W-:-:S03]  /*226e0*/  @!P0 IMAD.MOV.U32 R7, RZ, RZ, R139 ;  /* 0x000000ffff078224 */ /* 0x000fc600078e008b */
[----:B------:R-:W2:Y:S04]  /*226f0*/  LDL R139, [R1+0x364] ;  /* 0x00036400018b7983 */ /* 0x000ea80000100800 */
[----:B------:R0:W2:Y:S02]  /*22700*/  @!P0 LDG.E.U16 R170, desc[UR6][R6.64] ;  /* 0x0000000606aa8981 */ /* 0x0000a4000c1e1500 */
[----:B0-----:R-:W-:Y:S01]  /*22710*/  @!P0 IMAD.MOV.U32 R6, RZ, RZ, R136 ;  /* 0x000000ffff068224 */ /* 0x001fe200078e0088 */
[----:B------:R-:W-:Y:S01]  /*22720*/  PRMT R168, RZ, 0x7610, R168 ;  /* 0x00007610ffa87816 */ /* 0x000fe200000000a8 */
[----:B------:R-:W2:Y:S01]  /*22730*/  LDL R136, [R1+0x3e0] ;  /* 0x0003e00001887983 */ /* 0x000ea20000100800 */
[----:B------:R-:W-:-:S03]  /*22740*/  @!P0 IMAD.MOV.U32 R7, RZ, RZ, R137 ;  /* 0x000000ffff078224 */ /* 0x000fc600078e0089 */
[----:B------:R-:W2:Y:S04]  /*22750*/  LDL R137, [R1+0x3dc] ;  /* 0x0003dc0001897983 */ /* 0x000ea80000100800 */
[----:B------:R4:W2:Y:S02]  /*22760*/  @!P0 LDG.E.U16 R169, desc[UR6][R6.64] ;  /* 0x0000000606a98981 */ /* 0x0008a4000c1e1500 */
        /* <DEDUP_REMOVED lines=15> */
[----:B0-----:R-:W-:Y:S02]  /*22860*/  @!P0 IMAD.MOV.U32 R7, RZ, RZ, R143 ;  /* 0x000000ffff078224 */ /* 0x001fe400078e008f */
[----:B------:R-:W-:-:S05]  /*22870*/  @!P0 IMAD.MOV.U32 R6, RZ, RZ, R139 ;  /* 0x000000ffff068224 */ /* 0x000fca00078e008b */
[----:B------:R0:W2:Y:S01]  /*22880*/  @!P0 LDG.E.U16 R166, desc[UR6][R6.64] ;  /* 0x0000000606a68981 */ /* 0x0000a2000c1e1500 */
[----:B------:R-:W-:Y:S01]  /*22890*/  PRMT R164, RZ, 0x7610, R164 ;  /* 0x00007610ffa47816 */ /* 0x000fe200000000a4 */
[----:B0-----:R-:W-:Y:S01]  /*228a0*/  @!P0 IMAD.MOV.U32 R6, RZ, RZ, R145 ;  /* 0x000000ffff068224 */ /* 0x001fe200078e0091 */
[----:B------:R-:W-:Y:S01]  /*228b0*/  PRMT R163, RZ, 0x7610, R163 ;  /* 0x00007610ffa37816 */ /* 0x000fe200000000a3 */
[----:B----4-:R-:W-:Y:S02]  /*228c0*/  @!P0 IMAD.MOV.U32 R7, RZ, RZ, R25 ;  /* 0x000000ffff078224 */ /* 0x010fe400078e0019 */
[----:B------:R-:W4:Y:S04]  /*228d0*/  LDL.LU R25, [R1+0x31c] ;  /* 0x00031c0001197983 */ /* 0x000f280000300800 */
[----:B------:R3:W4:Y:S04]  /*228e0*/  @!P0 LDG.E.U16 R165, desc[UR6][R6.64] ;  /* 0x0000000606a58981 */ /* 0x000728000c1e1500 */
[----:B------:R-:W4:Y:S04]  /*228f0*/  LDL R150, [R1+0x444] ;  /* 0x0004440001967983 */ /* 0x000f280000100800 */
[----:B------:R-:W4:Y:S01]  /*22900*/  LDL R139, [R1+0x448] ;  /* 0x00044800018b7983 */ /* 0x000f220000100800 */
[----:B---3--:R-:W-:-:S02]  /*22910*/  @!P0 IMAD.MOV.U32 R6, RZ, RZ, R24 ;  /* 0x000000ffff068224 */ /* 0x008fc400078e0018 */
[----:B------:R-:W-:Y:S01]  /*22920*/  @!P0 IMAD.MOV.U32 R7, RZ, RZ, R138 ;  /* 0x000000ffff078224 */ /* 0x000fe200078e008a */
        /* <DEDUP_REMOVED lines=9> */
[----:B--2---:R-:W-:-:S03]  /*229c0*/  @!P0 IMAD.MOV.U32 R6, RZ, RZ, R132 ;  /* 0x000000ffff068224 */ /* 0x004fc600078e0084 */
[----:B------:R-:W2:Y:S01]  /*229d0*/  LDL R132, [R1+0x418] ;  /* 0x0004180001847983 */ /* 0x000ea20000100800 */
[----:B------:R-:W-:-:S03]  /*229e0*/  @!P0 IMAD.MOV.U32 R7, RZ, RZ, R134 ;  /* 0x000000ffff078224 */ /* 0x000fc600078e0086 */
[----:B------:R-:W2:Y:S04]  /*229f0*/  LDL R134, [R1+0x3d8] ;  /* 0x0003d80001867983 */ /* 0x000ea80000100800 */
[----:B------:R0:W2:Y:S01]  /*22a00*/  @!P0 LDG.E.U16 R162, desc[UR6][R6.64] ;  /* 0x0000000606a28981 */ /* 0x0000a2000c1e1500 */
[----:B------:R-:W-:-:S03]  /*22a10*/  PRMT R160, RZ, 0x7610, R160 ;  /* 0x00007610ffa07816 */ /* 0x000fc600000000a0 */
[----:B------:R-:W2:Y:S01]  /*22a20*/  LDL.LU R142, [R1+0x390] ;  /* 0x00039000018e7983 */ /* 0x000ea20000300800 */
[----:B0-----:R-:W-:Y:S02]  /*22a30*/  @!P0 IMAD.MOV.U32 R6, RZ, RZ, R140 ;  /* 0x000000ffff068224 */ /* 0x001fe400078e008c */
[----:B------:R-:W-:-:S05]  /*22a40*/  @!P0 IMAD.MOV.U32 R7, RZ, RZ, R147 ;  /* 0x000000ffff078224 */ /* 0x000fca00078e0093 */
[----:B------:R4:W2:Y:S01]  /*22a50*/  @!P0 LDG.E.U16 R161, desc[UR6][R6.64] ;  /* 0x0000000606a18981 */ /* 0x0008a2000c1e1500 */
[----:B------:R-:W-:Y:S01]  /*22a60*/  PRMT R159, RZ, 0x7610, R159 ;  /* 0x00007610ff9f7816 */ /* 0x000fe2000000009f */
[----:B----4-:R-:W-:Y:S02]  /*22a70*/  @!P0 IMAD.MOV.U32 R6, RZ, RZ, R25 ;  /* 0x000000ffff068224 */ /* 0x010fe400078e0019 */
[----:B---3--:R-:W-:Y:S02]  /*22a80*/  @!P0 IMAD.MOV.U32 R7, RZ, RZ, R24 ;  /* 0x000000ffff078224 */ /* 0x008fe400078e0018 */
[----:B------:R-:W3:Y:S04]  /*22a90*/  LDL.LU R24, [R1+0x394] ;  /* 0x0003940001187983 */ /* 0x000ee80000300800 */
[----:B------:R0:W4:Y:S04]  /*22aa0*/  @!P0 LDG.E.U16 R160, desc[UR6][R6.64] ;  /* 0x0000000606a08981 */ /* 0x000128000c1e1500 */
[----:B------:R-:W4:Y:S04]  /*22ab0*/  LDL.LU R138, [R1+0x354] ;  /* 0x00035400018a7983 */ /* 0x000f280000300800 */
[----:B------:R-:W4:Y:S01]  /*22ac0*/  LDL.LU R149, [R1+0x350] ;  /* 0x0003500001957983 */ /* 0x000f220000300800 */
[----:B0-----:R-:W-:-:S02]  /*22ad0*/  @!P0 IMAD.MOV.U32 R6, RZ, RZ, R139 ;  /* 0x000000ffff068224 */ /* 0x001fc400078e008b */
[----:B------:R-:W-:Y:S01]  /*22ae0*/  @!P0 IMAD.MOV.U32 R7, RZ, RZ, R150 ;  /* 0x000000ffff078224 */ /* 0x000fe200078e0096 */
[----:B------:R-:W-:Y:S01]  /*22af0*/  PRMT R158, RZ, 0x7610, R158 ;  /* 0x00007610ff9e7816 */ /* 0x000fe2000000009e */
[----:B------:R-:W4:Y:S04]  /*22b00*/  LDL R139, [R1+0x3cc] ;  /* 0x0003cc00018b7983 */ /* 0x000f280000100800 */
[----:B------:R2:W4:Y:S02]  /*22b10*/  @!P0 LDG.E.U16 R159, desc[UR6][R6.64] ;  /* 0x00000006069f8981 */ /* 0x000524000c1e1500 */
[----:B--2---:R-:W-:Y:S02]  /*22b20*/  @!P0 IMAD.MOV.U32 R6, RZ, RZ, R132 ;  /* 0x000000ffff068224 */ /* 0x004fe400078e0084 */
[----:B------:R-:W2:Y:S01]  /*22b30*/  LDL R132, [R1+0x314] ;  /* 0x0003140001847983 */ /* 0x000ea20000100800 */
[----:B------:R-:W-:Y:S01]  /*22b40*/  @!P0 IMAD.MOV.U32 R7, RZ, RZ, R137 ;  /* 0x000000ffff078224 */ /* 0x000fe200078e0089 */
[----:B------:R-:W-:-:S02]  /*22b50*/  PRMT R157, RZ, 0x7610, R157 ;  /* 0x00007610ff9d7816 */ /* 0x000fc4000000009d */
[----:B------:R-:W-:Y:S01]  /*22b60*/  PRMT R156, RZ, 0x7610, R156 ;  /* 0x00007610ff9c7816 */ /* 0x000fe2000000009c */
        /* <DEDUP_REMOVED lines=11> */
[----:B---3--:R-:W-:-:S05]  /*22c20*/  @!P0 IMAD.MOV.U32 R6, RZ, RZ, R24 ;  /* 0x000000ffff068224 */ /* 0x008fca00078e0018 */
[----:B------:R4:W3:Y:S02]  /*22c30*/  @!P0 LDG.E.U16 R156, desc[UR6][R6.64] ;  /* 0x00000006069c8981 */ /* 0x0008e4000c1e1500 */
[----:B----4-:R-:W-:Y:S02]  /*22c40*/  @!P0 IMAD.MOV.U32 R6, RZ, RZ, R138 ;  /* 0x000000ffff068224 */ /* 0x010fe400078e008a */
[----:B------:R-:W-:-:S05]  /*22c50*/  @!P0 IMAD.MOV.U32 R7, RZ, RZ, R149 ;  /* 0x000000ffff078224 */ /* 0x000fca00078e0095 */
[----:B------:R0:W4:Y:S02]  /*22c60*/  @!P0 LDG.E.U16 R155, desc[UR6][R6.64] ;  /* 0x00000006069b8981 */ /* 0x000124000c1e1500 */
[----:B0-----:R-:W-:Y:S02]  /*22c70*/  @!P0 IMAD.MOV.U32 R7, RZ, RZ, R2 ;  /* 0x000000ffff078224 */ /* 0x001fe400078e0002 */
[----:B--2---:R-:W-:Y:S02]  /*22c80*/  @!P0 IMAD.MOV.U32 R6, RZ, RZ, R132 ;  /* 0x000000ffff068224 */ /* 0x004fe400078e0084 */
[----:B------:R-:W2:Y:S04]  /*22c90*/  LDL R132, [R1+0x30c] ;  /* 0x00030c0001847983 */ /* 0x000ea80000100800 */
[----:B------:R0:W-:Y:S04]  /*22ca0*/  STL [R1+0xf5c], R2 ;  /* 0x000f5c0201007387 */ /* 0x0001e80000100800 */
[----:B------:R1:W4:Y:S04]  /*22cb0*/  @!P0 LDG.E.U16 R154, desc[UR6][R6.64] ;  /* 0x00000006069a8981 */ /* 0x000328000c1e1500 */
[----:B0-----:R-:W3:Y:S04]  /*22cc0*/  LDL.LU R2, [R1+0x348] ;  /* 0x0003480001027983 */ /* 0x001ee80000300800 */
[----:B------:R-:W1:Y:S04]  /*22cd0*/  LDL R6, [R1+0x40c] ;  /* 0x00040c0001067983 */ /* 0x000e680000100800 */
[----:B------:R-:W1:Y:S01]  /*22ce0*/  LDL R7, [R1+0x410] ;  /* 0x0004100001077983 */ /* 0x000e620000100800 */
[----:B------:R-:W-:-:S02]  /*22cf0*/  PRMT R153, RZ, 0x7610, R153 ;  /* 0x00007610ff997816 */ /* 0x000fc40000000099 */
[----:B------:R-:W-:Y:S02]  /*22d00*/  PRMT R152, RZ, 0x7610, R152 ;  /* 0x00007610ff987816 */ /* 0x000fe40000000098 */
[----:B------:R-:W-:Y:S02]  /*22d10*/  PRMT R23, RZ, 0x7610, R23 ;  /* 0x00007610ff177816 */ /* 0x000fe40000000017 */
[----:B------:R-:W-:Y:S02]  /*22d20*/  PRMT R22, RZ, 0x7610, R22 ;  /* 0x00007610ff167816 */ /* 0x000fe40000000016 */
[----:B------:R-:W-:Y:S02]  /*22d30*/  PRMT R21, RZ, 0x7610, R21 ;  /* 0x00007610ff157816 */ /* 0x000fe40000000015 */
[----:B-1----:R-:W-:-:S04]  /*22d40*/  @!P0 LOP3.LUT R7, R7, R6, RZ, 0x3c, !PT ;  /* 0x0000000607078212 */ /* 0x002fc800078e3cff */
[----:B------:R-:W-:-:S04]  /*22d50*/  @!P0 LOP3.LUT R6, R7, R6, RZ, 0x3c, !PT ;  /* 0x0000000607068212 */ /* 0x000fc800078e3cff */
[----:B------:R-:W-:-:S05]  /*22d60*/  @!P0 LOP3.LUT R7, R7, R6, RZ, 0x3c, !PT ;  /* 0x0000000607078212 */ /* 0x000fca00078e3cff */
[----:B------:R0:W4:Y:S02]  /*22d70*/  @!P0 LDG.E.U16 R153, desc[UR6][R6.64] ;  /* 0x0000000606998981 */ /* 0x000124000c1e1500 */
[----:B0-----:R-:W-:Y:S02]  /*22d80*/  @!P0 IMAD.MOV.U32 R6, RZ, RZ, R137 ;  /* 0x000000ffff068224 */ /* 0x001fe400078e0089 */
[----:B------:R-:W-:Y:S01]  /*22d90*/  @!P0 IMAD.MOV.U32 R7, RZ, RZ, R139 ;  /* 0x000000ffff078224 */ /* 0x000fe200078e008b */
[----:B------:R-:W4:Y:S04]  /*22da0*/  LDL R137, [R1+0x384] ;  /* 0x0003840001897983 */ /* 0x000f280000100800 */
[----:B------:R0:W4:Y:S02]  /*22db0*/  @!P0 LDG.E.U16 R152, desc[UR6][R6.64] ;  /* 0x0000000606988981 */ /* 0x000124000c1e1500 */
[----:B0-----:R-:W-:-:S02]  /*22dc0*/  @!P0 IMAD.MOV.U32 R6, RZ, RZ, R134 ;  /* 0x000000ffff068224 */ /* 0x001fc400078e0086 */
[----:B------:R-:W-:Y:S01]  /*22dd0*/  @!P0 IMAD.MOV.U32 R7, RZ, RZ, R150 ;  /* 0x000000ffff078224 */ /* 0x000fe200078e0096 */
[----:B------:R-:W4:Y:S04]  /*22de0*/  LDL.LU R134, [R1+0x344] ;  /* 0x0003440001867983 */ /* 0x000f280000300800 */
[----:B------:R0:W4:Y:S04]  /*22df0*/  @!P0 LDG.E.U16 R23, desc[UR6][R6.64] ;  /* 0x0000000606178981 */ /* 0x000128000c1e1500 */
[----:B------:R-:W4:Y:S01]  /*22e00*/  LDL.LU R139, [R1+0x380] ;  /* 0x00038000018b7983 */ /* 0x000f220000300800 */
[----:B0-----:R-:W-:-:S02]  /*22e10*/  @!P0 IMAD.MOV.U32 R6, RZ, RZ, R136 ;  /* 0x000000ffff068224 */ /* 0x001fc400078e0088 */
[----:B---3--:R-:W-:-:S05]  /*22e20*/  @!P0 IMAD.MOV.U32 R7, RZ, RZ, R2 ;  /* 0x000000ffff078224 */ /* 0x008fca00078e0002 */
[----:B------:R2:W3:Y:S02]  /*22e30*/  @!P0 LDG.E.U16 R22, desc[UR6][R6.64] ;  /* 0x0000000606168981 */ /* 0x0004e4000c1e1500 */
[----:B--2---:R-:W-:Y:S02]  /*22e40*/  @!P0 IMAD.MOV.U32 R6, RZ, RZ, R132 ;  /* 0x000000ffff068224 */ /* 0x004fe400078e0084 */
[----:B------:R-:W-:Y:S01]  /*22e50*/  @!P0 IMAD.MOV.U32 R7, RZ, RZ, R3 ;  /* 0x000000ffff078224 */ /* 0x000fe200078e0003 */
[----:B------:R-:W2:Y:S04]  /*22e60*/  LDL R132, [R1+0x304] ;  /* 0x0003040001847983 */ /* 0x000ea80000100800 */
[----:B------:R0:W-:Y:S04]  /*22e70*/  STL [R1+0xf60], R3 ;  /* 0x000f600301007387 */ /* 0x0001e80000100800 */
[----:B------:R1:W3:Y:S04]  /*22e80*/  @!P0 LDG.E.U16 R21, desc[UR6][R6.64] ;  /* 0x0000000606158981 */ /* 0x0002e8000c1e1500 */
[----:B0-----:R-:W2:Y:S04]  /*22e90*/  LDL.LU R3, [R1+0x340] ;  /* 0x0003400001037983 */ /* 0x001ea80000300800 */
[----:B------:R-:W1:Y:S04]  /*22ea0*/  LDL R6, [R1+0x404] ;  /* 0x0004040001067983 */ /* 0x000e680000100800 */
[----:B------:R-:W1:Y:S01]  /*22eb0*/  LDL R7, [R1+0x408] ;  /* 0x0004080001077983 */ /* 0x000e620000100800 */
[----:B------:R-:W-:-:S02]  /*22ec0*/  PRMT R20, RZ, 0x7610, R20 ;  /* 0x00007610ff147816 */ /* 0x000fc40000000014 */
[----:B-1----:R-:W-:-:S04]  /*22ed0*/  @!P0 LOP3.LUT R7, R7, R6, RZ, 0x3c, !PT ;  /* 0x0000000607078212 */ /* 0x002fc800078e3cff */
[----:B------:R-:W-:-:S04]  /*22ee0*/  @!P0 LOP3.LUT R6, R7, R6, RZ, 0x3c, !PT ;  /* 0x0000000607068212 */ /* 0x000fc800078e3cff */
[----:B------:R-:W-:-:S05]  /*22ef0*/  @!P0 LOP3.LUT R7, R7, R6, RZ, 0x3c, !PT ;  /* 0x0000000607078212 */ /* 0x000fca00078e3cff */
[----:B------:R0:W3:Y:S04]  /*22f00*/  @!P0 LDG.E.U16 R20, desc[UR6][R6.64] ;  /* 0x0000000606148981 */ /* 0x0000e8000c1e1500 */
[----:B------:R-:W0:Y:S04]  /*22f10*/  LDL R6, [R1+0x3c4] ;  /* 0x0003c40001067983 */ /* 0x000e280000100800 */
[----:B------:R-:W0:Y:S01]  /*22f20*/  LDL R7, [R1+0x3c8] ;  /* 0x0003c80001077983 */ /* 0x000e220000100800 */
[----:B------:R-:W-:Y:S02]  /*22f30*/  PRMT R19, RZ, 0x7610, R19 ;  /* 0x00007610ff137816 */ /* 0x000fe40000000013 */
[----:B------:R-:W-:-:S02]  /*22f40*/  PRMT R18, RZ, 0x7610, R18 ;  /* 0x00007610ff127816 */ /* 0x000fc40000000012 */
[----:B------:R-:W-:Y:S02]  /*22f50*/  PRMT R17, RZ, 0x7610, R17 ;  /* 0x00007610ff117816 */ /* 0x000fe40000000011 */
[----:B------:R-:W-:Y:S02]  /*22f60*/  PRMT R14, RZ, 0x7610, R14 ;  /* 0x00007610ff0e7816 */ /* 0x000fe4000000000e */
[----:B0-----:R-:W-:-:S04]  /*22f70*/  @!P0 LOP3.LUT R7, R7, R6, RZ, 0x3c, !PT ;  /* 0x0000000607078212 */ /* 0x001fc800078e3cff */
[----:B------:R-:W-:-:S04]  /*22f80*/  @!P0 LOP3.LUT R6, R7, R6, RZ, 0x3c, !PT ;  /* 0x0000000607068212 */ /* 0x000fc800078e3cff */
[----:B------:R-:W-:-:S05]  /*22f90*/  @!P0 LOP3.LUT R7, R7, R6, RZ, 0x3c, !PT ;  /* 0x0000000607078212 */ /* 0x000fca00078e3cff */
[----:B------:R4:W3:Y:S02]  /*22fa0*/  @!P0 LDG.E.U16 R19, desc[UR6][R6.64] ;  /* 0x0000000606138981 */ /* 0x0008e4000c1e1500 */
[----:B----4-:R-:W-:Y:S02]  /*22fb0*/  @!P0 IMAD.MOV.U32 R6, RZ, RZ, R137 ;  /* 0x000000ffff068224 */ /* 0x010fe400078e0089 */
[----:B------:R-:W-:Y:S01]  /*22fc0*/  @!P0 IMAD.MOV.U32 R7, RZ, RZ, R139 ;  /* 0x000000ffff078224 */ /* 0x000fe200078e008b */
[----:B------:R-:W4:Y:S04]  /*22fd0*/  LDL.LU R137, [R1+0x378] ;  /* 0x0003780001897983 */ /* 0x000f280000300800 */
[----:B------:R0:W3:Y:S02]  /*22fe0*/  @!P0 LDG.E.U16 R18, desc[UR6][R6.64] ;  /* 0x0000000606128981 */ /* 0x0000e4000c1e1500 */
[----:B0-----:R-:W-:-:S02]  /*22ff0*/  @!P0 IMAD.MOV.U32 R6, RZ, RZ, R134 ;  /* 0x000000ffff068224 */ /* 0x001fc400078e0086 */
[----:B--2---:R-:W-:Y:S01]  /*23000*/  @!P0 IMAD.MOV.U32 R7, RZ, RZ, R3 ;  /* 0x000000ffff078224 */ /* 0x004fe200078e0003 */
[----:B------:R0:W-:Y:S04]  /*23010*/  STL [R1+0xfd0], R3 ;  /* 0x000fd00301007387 */ /* 0x0001e80000100800 */
[----:B------:R1:W2:Y:S04]  /*23020*/  @!P0 LDG.E.U16 R17, desc[UR6][R6.64] ;  /* 0x0000000606118981 */ /* 0x0002a8000c1e1500 */
[----:B0-----:R-:W4:Y:S01]  /*23030*/  LDL.LU R3, [R1+0x37c] ;  /* 0x00037c0001037983 */ /* 0x001f220000300800 */
[----:B-1----:R-:W-:-:S02]  /*23040*/  @!P0 IMAD.MOV.U32 R6, RZ, RZ, R132 ;  /* 0x000000ffff068224 */ /* 0x002fc400078e0084 */
[----:B------:R-:W-:Y:S01]  /*23050*/  @!P0 IMAD.MOV.U32 R7, RZ, RZ, R4 ;  /* 0x000000ffff078224 */ /* 0x000fe200078e0004 */
[----:B------:R-:W3:Y:S04]  /*23060*/  LDL.LU R132, [R1+0x33c] ;  /* 0x00033c0001847983 */ /* 0x000ee80000300800 */
[----:B------:R0:W-:Y:S04]  /*23070*/  STL [R1+0xf64], R4 ;  /* 0x000f640401007387 */ /* 0x0001e80000100800 */
[----:B------:R1:W2:Y:S04]  /*23080*/  @!P0 LDG.E.U16 R14, desc[UR6][R6.64] ;  /* 0x00000006060e8981 */ /* 0x0002a8000c1e1500 */
[----:B0-----:R-:W2:Y:S04]  /*23090*/  LDL.LU R4, [R1+0x2fc] ;  /* 0x0002fc0001047983 */ /* 0x001ea80000300800 */
[----:B------:R-:W1:Y:S04]  /*230a0*/  LDL R6, [R1+0x43c] ;  /* 0x00043c0001067983 */ /* 0x000e680000100800 */
[----:B------:R-:W1:Y:S01]  /*230b0*/  LDL R7, [R1+0x440] ;  /* 0x0004400001077983 */ /* 0x000e620000100800 */
[----:B------:R-:W-:-:S02]  /*230c0*/  PRMT R13, RZ, 0x7610, R13 ;  /* 0x00007610ff0d7816 */ /* 0x000fc4000000000d */
[----:B-1----:R-:W-:-:S04]  /*230d0*/  @!P0 LOP3.LUT R7, R7, R6, RZ, 0x3c, !PT ;  /* 0x0000000607078212 */ /* 0x002fc800078e3cff */
[----:B------:R-:W-:-:S04]  /*230e0*/  @!P0 LOP3.LUT R6, R7, R6, RZ, 0x3c, !PT ;  /* 0x0000000607068212 */ /* 0x000fc800078e3cff */
[----:B------:R-:W-:-:S05]  /*230f0*/  @!P0 LOP3.LUT R7, R7, R6, RZ, 0x3c, !PT ;  /* 0x0000000607078212 */ /* 0x000fca00078e3cff */
[----:B------:R0:W2:Y:S04]  /*23100*/  @!P0 LDG.E.U16 R13, desc[UR6][R6.64] ;  /* 0x00000006060d8981 */ /* 0x0000a8000c1e1500 */
[----:B------:R-:W0:Y:S04]  /*23110*/  LDL R6, [R1+0x3fc] ;  /* 0x0003fc0001067983 */ /* 0x000e280000100800 */
[----:B------:R-:W0:Y:S01]  /*23120*/  LDL R7, [R1+0x400] ;  /* 0x0004000001077983 */ /* 0x000e220000100800 */
[----:B------:R-:W-:Y:S02]  /*23130*/  PRMT R12, RZ, 0x7610, R12 ;  /* 0x00007610ff0c7816 */ /* 0x000fe4000000000c */
[----:B0-----:R-:W-:-:S04]  /*23140*/  @!P0 LOP3.LUT R7, R7, R6, RZ, 0x3c, !PT ;  /* 0x0000000607078212 */ /* 0x001fc800078e3cff */
[----:B------:R-:W-:-:S04]  /*23150*/  @!P0 LOP3.LUT R6, R7, R6, RZ, 0x3c, !PT ;  /* 0x0000000607068212 */ /* 0x000fc800078e3cff */
[----:B------:R-:W-:-:S05]  /*23160*/  @!P0 LOP3.LUT R7, R7, R6, RZ, 0x3c, !PT ;  /* 0x0000000607078212 */ /* 0x000fca00078e3cff */
[----:B------:R0:W2:Y:S04]  /*23170*/  @!P0 LDG.E.U16 R12, desc[UR6][R6.64] ;  /* 0x00000006060c8981 */ /* 0x0000a8000c1e1500 */
[----:B------:R-:W0:Y:S04]  /*23180*/  LDL R6, [R1+0x3b8] ;  /* 0x0003b80001067983 */ /* 0x000e280000100800 */
[----:B------:R-:W0:Y:S01]  /*23190*/  LDL R7, [R1+0x3c0] ;  /* 0x0003c00001077983 */ /* 0x000e220000100800 */
[----:B------:R-:W-:Y:S02]  /*231a0*/  PRMT R11, RZ, 0x7610, R11 ;  /* 0x00007610ff0b7816 */ /* 0x000fe4000000000b */
[----:B------:R-:W-:Y:S01]  /*231b0*/  PRMT R10, RZ, 0x7610, R10 ;  /* 0x00007610ff0a7816 */ /* 0x000fe2000000000a */
[----:B----4-:R1:W-:Y:S01]  /*231c0*/  STL [R1+0xfd4], R3 ;  /* 0x000fd40301007387 */ /* 0x0103e20000100800 */
[----:B0-----:R-:W-:-:S04]  /*231d0*/  @!P0 LOP3.LUT R7, R7, R6, RZ, 0x3c, !PT ;  /* 0x0000000607078212 */ /* 0x001fc800078e3cff */
[----:B------:R-:W-:-:S04]  /*231e0*/  @!P0 LOP3.LUT R6, R7, R6, RZ, 0x3c, !PT ;  /* 0x0000000607068212 */ /* 0x000fc800078e3cff */
[----:B------:R-:W-:-:S05]  /*231f0*/  @!P0 LOP3.LUT R7, R7, R6, RZ, 0x3c, !PT ;  /* 0x0000000607078212 */ /* 0x000fca00078e3cff */
[----:B------:R0:W4:Y:S02]  /*23200*/  @!P0 LDG.E.U16 R11, desc[UR6][R6.64] ;  /* 0x00000006060b8981 */ /* 0x000124000c1e1500 */
[----:B0-----:R-:W-:Y:S02]  /*23210*/  @!P0 IMAD.MOV.U32 R6, RZ, RZ, R3 ;  /* 0x000000ffff068224 */ /* 0x001fe400078e0003 */
[----:B------:R-:W-:Y:S02]  /*23220*/  @!P0 IMAD.MOV.U32 R7, RZ, RZ, R137 ;  /* 0x000000ffff078224 */ /* 0x000fe400078e0089 */
[----:B-1----:R-:W-:Y:S02]  /*23230*/  IMAD.MOV.U32 R3, RZ, RZ, R24 ;  /* 0x000000ffff037224 */ /* 0x002fe400078e0018 */
[----:B------:R-:W2:Y:S04]  /*23240*/  LDL.LU R24, [R1+0x1260] ;  /* 0x0012600001187983 */ /* 0x000ea80000300800 */
[----:B------:R0:W4:Y:S04]  /*23250*/  @!P0 LDG.E.U16 R10, desc[UR6][R6.64] ;  /* 0x00000006060a8981 */ /* 0x000128000c1e1500 */
[----:B------:R-:W4:Y:S04]  /*23260*/  LDL R7, [R1+0x338] ;  /* 0x0003380001077983 */ /* 0x000f280000100800 */
[----:B------:R1:W-:Y:S02]  /*23270*/  STL.64 [R1+0x1230], R150 ;  /* 0x0012309601007387 */ /* 0x0003e40000100a00 */
[----:B-1----:R-:W-:-:S02]  /*23280*/  IMAD.MOV.U32 R151, RZ, RZ, R25 ;  /* 0x000000ffff977224 */ /* 0x002fc400078e0019 */
[----:B------:R-:W2:Y:S04]  /*23290*/  LDL.LU R25, [R1+0x125c] ;  /* 0x00125c0001197983 */ /* 0x000ea80000300800 */
[----:B------:R-:W4:Y:S04]  /*232a0*/  LDL.LU R150, [R1+0x200] ;  /* 0x0002000001967983 */ /* 0x000f280000300800 */
[----:B------:R1:W-:Y:S04]  /*232b0*/  STL.64 [R1+0x1228], R148 ;  /* 0x0012289401007387 */ /* 0x0003e80000100a00 */
[----:B-1----:R-:W4:Y:S04]  /*232c0*/  LDL.LU R148, [R1+0x224] ;  /* 0x0002240001947983 */ /* 0x002f280000300800 */
[----:B------:R-:W4:Y:S04]  /*232d0*/  LDL.LU R149, [R1+0x210] ;  /* 0x0002100001957983 */ /* 0x000f280000300800 */
[----:B------:R1:W-:Y:S04]  /*232e0*/  STL.64 [R1+0x1220], R146 ;  /* 0x0012209201007387 */ /* 0x0003e80000100a00 */
[----:B-1----:R-:W4:Y:S04]  /*232f0*/  LDL.LU R146, [R1+0x24c] ;  /* 0x00024c0001927983 */ /* 0x002f280000300800 */
[----:B------:R-:W4:Y:S04]  /*23300*/  LDL.LU R147, [R1+0x238] ;  /* 0x0002380001937983 */ /* 0x000f280000300800 */
[----:B------:R1:W-:Y:S04]  /*23310*/  STL.64 [R1+0x1218], R144 ;  /* 0x0012189001007387 */ /* 0x0003e80000100a00 */
[----:B-1----:R-:W4:Y:S04]  /*23320*/  LDL R144, [R1+0x2f8] ;  /* 0x0002f80001907983 */ /* 0x002f280000100800 */
[----:B------:R-:W4:Y:S04]  /*23330*/  LDL.LU R145, [R1+0x264] ;  /* 0x0002640001917983 */ /* 0x000f280000300800 */
[----:B------:R-:W-:Y:S04]  /*23340*/  STL.64 [R1+0x1210], R142 ;  /* 0x0012108e01007387 */ /* 0x000fe80000100a00 */
[----:B------:R-:W-:Y:S04]  /*23350*/  STL.64 [R1+0x1208], R140 ;  /* 0x0012088c01007387 */ /* 0x000fe80000100a00 */
[----:B------:R-:W-:Y:S04]  /*23360*/  STL.64 [R1+0x1200], R138 ;  /* 0x0012008a01007387 */ /* 0x000fe80000100a00 */
[----:B------:R1:W-:Y:S04]  /*23370*/  STL.64 [R1+0x11f8], R136 ;  /* 0x0011f88801007387 */ /* 0x0003e80000100a00 */
[----:B------:R-:W-:Y:S04]  /*23380*/  STL.64 [R1+0x11f0], R134 ;  /* 0x0011f08601007387 */ /* 0x000fe80000100a00 */
[----:B---3--:R-:W-:Y:S04]  /*23390*/  STL.64 [R1+0x11e8], R132 ;  /* 0x0011e88401007387 */ /* 0x008fe80000100a00 */
[----:B------:R-:W-:Y:S04]  /*233a0*/  STL.64 [R1+0x11e0], R130 ;  /* 0x0011e08201007387 */ /* 0x000fe80000100a00 */
[----:B------:R-:W-:Y:S04]  /*233b0*/  STL.64 [R1+0x11d8], R128 ;  /* 0x0011d88001007387 */ /* 0x000fe80000100a00 */
[----:B------:R-:W-:Y:S04]  /*233c0*/  STL.64 [R1+0x11d0], R126 ;  /* 0x0011d07e01007387 */ /* 0x000fe80000100a00 */
[----:B------:R-:W-:Y:S04]  /*233d0*/  STL.64 [R1+0x11c8], R124 ;  /* 0x0011c87c01007387 */ /* 0x000fe80000100a00 */
[----:B------:R-:W-:Y:S04]  /*233e0*/  STL.64 [R1+0x11c0], R122 ;  /* 0x0011c07a01007387 */ /* 0x000fe80000100a00 */
[----:B------:R-:W-:Y:S04]  /*233f0*/  STL.64 [R1+0x11b8], R120 ;  /* 0x0011b87801007387 */ /* 0x000fe80000100a00 */
[----:B------:R-:W-:Y:S04]  /*23400*/  STL.64 [R1+0x11b0], R118 ;  /* 0x0011b07601007387 */ /* 0x000fe80000100a00 */
[----:B------:R-:W-:Y:S04]  /*23410*/  STL.64 [R1+0x11a8], R116 ;  /* 0x0011a87401007387 */ /* 0x000fe80000100a00 */
[----:B------:R-:W-:Y:S01]  /*23420*/  STL.64 [R1+0x11a0], R114 ;  /* 0x0011a07201007387 */ /* 0x000fe20000100a00 */
[----:B-1----:R-:W1:Y:S03]  /*23430*/  S2R R136, SR_TID.X ;  /* 0x0000000000887919 */ /* 0x002e660000002100 */
        /* <DEDUP_REMOVED lines=28> */
[----:B-1----:R-:W-:-:S03]  /*23600*/  IMAD.SHL.U32 R138, R136, 0x2, RZ ;  /* 0x00000002888a7824 */ /* 0x002fc600078e00ff */
[----:B------:R-:W-:Y:S04]  /*23610*/  STL.64 [R1+0x10b8], R56 ;  /* 0x0010b83801007387 */ /* 0x000fe80000100a00 */
[----:B------:R-:W-:Y:S04]  /*23620*/  STL.64 [R1+0x10b0], R54 ;  /* 0x0010b03601007387 */ /* 0x000fe80000100a00 */
[----:B------:R-:W-:Y:S04]  /*23630*/  STL.64 [R1+0x10a8], R52 ;  /* 0x0010a83401007387 */ /* 0x000fe80000100a00 */
[----:B------:R-:W-:Y:S04]  /*23640*/  STL.64 [R1+0x10a0], R50 ;  /* 0x0010a03201007387 */ /* 0x000fe80000100a00 */
[----:B------:R-:W-:Y:S01]  /*23650*/  STL.64 [R1+0x1098], R48 ;  /* 0x0010983001007387 */ /* 0x000fe20000100a00 */
[----:B------:R-:W-:-:S03]  /*23660*/  LOP3.LUT R137, R136, 0x40, RZ, 0xc0, !PT ;  /* 0x0000004088897812 */ /* 0x000fc600078ec0ff */
[----:B------:R-:W-:Y:S01]  /*23670*/  STL.64 [R1+0x1090], R46 ;  /* 0x0010902e01007387 */ /* 0x000fe20000100a00 */
[----:B------:R-:W-:-:S03]  /*23680*/  LOP3.LUT R138, R138, 0x7e, RZ, 0xc0, !PT ;  /* 0x0000007e8a8a7812 */ /* 0x000fc600078ec0ff */
[----:B------:R-:W-:Y:S04]  /*23690*/  STL.64 [R1+0x1088], R44 ;  /* 0x0010882c01007387 */ /* 0x000fe80000100a00 */
[----:B------:R-:W-:Y:S04]  /*236a0*/  STL.64 [R1+0x1080], R42 ;  /* 0x0010802a01007387 */ /* 0x000fe80000100a00 */
[----:B------:R-:W-:Y:S04]  /*236b0*/  STL.64 [R1+0x1078], R40 ;  /* 0x0010782801007387 */ /* 0x000fe80000100a00 */
[----:B------:R-:W-:Y:S01]  /*236c0*/  STL.64 [R1+0x1070], R38 ;  /* 0x0010702601007387 */ /* 0x000fe20000100a00 */
[----:B------:R-:W-:-:S03]  /*236d0*/  IMAD R138, R137, 0x200, R138 ;  /* 0x00000200898a7824 */ /* 0x000fc600078e028a */
[----:B------:R-:W-:Y:S04]  /*236e0*/  STL.64 [R1+0x1068], R36 ;  /* 0x0010682401007387 */ /* 0x000fe80000100a00 */
[----:B------:R-:W-:Y:S01]  /*236f0*/  STL.64 [R1+0x1060], R34 ;  /* 0x0010602201007387 */ /* 0x000fe20000100a00 */
[----:B------:R-:W-:-:S03]  /*23700*/  PRMT R9, RZ, 0x7610, R9 ;  /* 0x00007610ff097816 */ /* 0x000fc60000000009 */
[----:B------:R-:W-:Y:S01]  /*23710*/  STL.64 [R1+0x1058], R32 ;  /* 0x0010582001007387 */ /* 0x000fe20000100a00 */
[----:B0-----:R-:W-:-:S03]  /*23720*/  @!P0 IMAD.MOV.U32 R6, RZ, RZ, R132 ;  /* 0x000000ffff068224 */ /* 0x001fc600078e0084 */
[----:B------:R-:W-:Y:S04]  /*23730*/  STL.64 [R1+0x1050], R30 ;  /* 0x0010501e01007387 */ /* 0x000fe80000100a00 */
[----:B------:R-:W-:Y:S01]  /*23740*/  STL.64 [R1+0x1048], R28 ;  /* 0x0010481c01007387 */ /* 0x000fe20000100a00 */
[----:B------:R-:W-:-:S03]  /*23750*/  LOP3.LUT R138, R138, 0x20, RZ, 0x3c, !PT ;  /* 0x000000208a8a7812 */ /* 0x000fc600078e3cff */
[----:B------:R-:W-:Y:S04]  /*23760*/  STL.64 [R1+0x1040], R26 ;  /* 0x0010401a01007387 */ /* 0x000fe80000100a00 */
[----:B--2---:R-:W-:Y:S04]  /*23770*/  STL.64 [R1+0x1038], R24 ;  /* 0x0010381801007387 */ /* 0x004fe80000100a00 */
[----:B------:R-:W-:Y:S04]  /*23780*/  STL [R1+0xf68], R4 ;  /* 0x000f680401007387 */ /* 0x000fe80000100800 */
[----:B------:R-:W2:Y:S04]  /*23790*/  LDL.LU R139, [R1+0x2f0] ;  /* 0x0002f000018b7983 */ /* 0x000ea80000300800 */
[----:B------:R-:W3:Y:S04]  /*237a0*/  LDL.LU R140, [R1+0x2dc] ;  /* 0x0002dc00018c7983 */ /* 0x000ee80000300800 */
[----:B------:R-:W3:Y:S04]  /*237b0*/  LDL.LU R141, [R1+0x2c8] ;  /* 0x0002c800018d7983 */ /* 0x000ee80000300800 */
[----:B----4-:R0:W4:Y:S04]  /*237c0*/  @!P0 LDG.E.U16 R9, desc[UR6][R6.64] ;  /* 0x0000000606098981 */ /* 0x010128000c1e1500 */
[----:B------:R-:W4:Y:S04]  /*237d0*/  LDL.LU R142, [R1+0x2b4] ;  /* 0x0002b400018e7983 */ /* 0x000f280000300800 */
[----:B------:R-:W4:Y:S01]  /*237e0*/  LDL.LU R143, [R1+0x2a0] ;  /* 0x0002a000018f7983 */ /* 0x000f220000300800 */
[----:B0-----:R-:W-:-:S03]  /*237f0*/  @!P0 IMAD.MOV.U32 R7, RZ, RZ, R144 ;  /* 0x000000ffff078224 */ /* 0x001fc600078e0090 */
[----:B------:R-:W4:Y:S04]  /*23800*/  LDL.LU R144, [R1+0x28c] ;  /* 0x00028c0001907983 */ /* 0x000f280000300800 */
[----:B------:R0:W-:Y:S04]  /*23810*/  STS.U16 [R138+UR4+0x1d00], R145 ;  /* 0x001d00918a007988 */ /* 0x0001e80008000404 */
[----:B------:R1:W-:Y:S04]  /*23820*/  STS.U16 [R138+UR4+0x2100], R146 ;  /* 0x002100928a007988 */ /* 0x0003e80008000404 */
[----:B------:R1:W-:Y:S04]  /*23830*/  STS.U16 [R138+UR4+0x2500], R147 ;  /* 0x002500938a007988 */ /* 0x0003e80008000404 */
[----:B0-----:R-:W4:Y:S04]  /*23840*/  LDL.LU R145, [R1+0x278] ;  /* 0x0002780001917983 */ /* 0x001f280000300800 */
[----:B-1----:R-:W4:Y:S04]  /*23850*/  LDL.LU R146, [R1+0x260] ;  /* 0x0002600001927983 */ /* 0x002f280000300800 */
[----:B------:R0:W-:Y:S04]  /*23860*/  STS.U16 [R138+UR4+0x2900], R148 ;  /* 0x002900948a007988 */ /* 0x0001e80008000404 */
[----:B------:R-:W4:Y:S04]  /*23870*/  LDL.LU R147, [R1+0x248] ;  /* 0x0002480001937983 */ /* 0x000f280000300800 */
[----:B------:R1:W-:Y:S04]  /*23880*/  STS.U16 [R138+UR4+0x2d00], R149 ;  /* 0x002d00958a007988 */ /* 0x0003e80008000404 */
[----:B0-----:R-:W4:Y:S04]  /*23890*/  LDL.LU R148, [R1+0x234] ;  /* 0x0002340001947983 */ /* 0x001f280000300800 */
[----:B------:R0:W-:Y:S04]  /*238a0*/  STS.U16 [R138+UR4+0x3100], R150 ;  /* 0x003100968a007988 */ /* 0x0001e80008000404 */
[----:B-1----:R-:W4:Y:S04]  /*238b0*/  LDL.LU R149, [R1+0x220] ;  /* 0x0002200001957983 */ /* 0x002f280000300800 */
[----:B0-----:R-:W4:Y:S01]  /*238c0*/  LDL.LU R150, [R1+0x20c] ;  /* 0x00020c0001967983 */ /* 0x001f220000300800 */
[----:B------:R-:W-:-:S03]  /*238d0*/  IMAD.SHL.U32 R136, R136, 0x2, RZ ;  /* 0x0000000288887824 */ /* 0x000fc600078e00ff */
[----:B------:R-:W-:Y:S04]  /*238e0*/  STS.U16 [R138+UR4+0x3500], R251 ;  /* 0x003500fb8a007988 */ /* 0x000fe80008000404 */
[----:B------:R-:W-:Y:S01]  /*238f0*/  STS.U16 [R138+UR4+0x3900], R245 ;  /* 0x003900f58a007988 */ /* 0x000fe20008000404 */
[----:B------:R-:W-:-:S03]  /*23900*/  LOP3.LUT R136, R136, 0x7e, RZ, 0xc0, !PT ;  /* 0x0000007e88887812 */ /* 0x000fc600078ec0ff */
        /* <DEDUP_REMOVED lines=19> */
[----:B--2---:R-:W-:Y:S04]  /*23a40*/  STS.U16 [R136+UR4+0x180], R139 ;  /* 0x0001808b88007988 */ /* 0x004fe80008000404 */
[----:B---3--:R-:W-:Y:S04]  /*23a50*/  STS.U16 [R136+UR4+0x580], R140 ;  /* 0x0005808c88007988 */ /* 0x008fe80008000404 */
[----:B------:R-:W-:Y:S04]  /*23a60*/  STS.U16 [R136+UR4+0x980], R141 ;  /* 0x0009808d88007988 */ /* 0x000fe80008000404 */
[----:B----4-:R-:W-:Y:S04]  /*23a70*/  STS.U16 [R136+UR4+0xd80], R142 ;  /* 0x000d808e88007988 */ /* 0x010fe80008000404 */
        /* <DEDUP_REMOVED lines=9> */
[----:B0-----:R-:W2:Y:S04]  /*23b10*/  LDL.LU R8, [R1+0x1258] ;  /* 0x0012580001087983 */ /* 0x001ea80000300800 */
[----:B------:R-:W3:Y:S04]  /*23b20*/  LDL.LU R139, [R1+0x2ec] ;  /* 0x0002ec00018b7983 */ /* 0x000ee80000300800 */
[----:B------:R-:W4:Y:S04]  /*23b30*/  LDL.LU R140, [R1+0x2d8] ;  /* 0x0002d800018c7983 */ /* 0x000f280000300800 */
[----:B------:R-:W2:Y:S04]  /*23b40*/  LDL.LU R141, [R1+0x2c4] ;  /* 0x0002c400018d7983 */ /* 0x000ea80000300800 */
        /* <DEDUP_REMOVED lines=8> */
[----:B------:R-:W2:Y:S01]  /*23bd0*/  LDL.LU R150, [R1+0x208] ;  /* 0x0002080001967983 */ /* 0x000ea20000300800 */
[----:B------:R-:W0:Y:S01]  /*23be0*/  S2R R137, SR_TID.X ;  /* 0x0000000000897919 */ /* 0x000e220000002100 */
[----:B------:R-:W-:-:S02]  /*23bf0*/  @!P0 IMAD.MOV.U32 R6, RZ, RZ, R4 ;  /* 0x000000ffff068224 */ /* 0x000fc400078e0004 */
[----:B------:R-:W-:Y:S04]  /*23c00*/  STS.U16 [R136+UR4+0x3580], R250 ;  /* 0x003580fa88007988 */ /* 0x000fe80008000404 */
[----:B------:R-:W-:Y:S04]  /*23c10*/  STS.U16 [R136+UR4+0x3980], R244 ;  /* 0x003980f488007988 */ /* 0x000fe80008000404 */
[----:B------:R-:W-:Y:S04]  /*23c20*/  STS.U16 [R136+UR4+0x3d80], R238 ;  /* 0x003d80ee88007988 */ /* 0x000fe80008000404 */
[----:B------:R-:W-:Y:S04]  /*23c30*/  STS.U16 [R136+UR4+0x4180], R232 ;  /* 0x004180e888007988 */ /* 0x000fe80008000404 */
[----:B------:R-:W-:Y:S04]  /*23c40*/  STS.U16 [R136+UR4+0x4580], R226 ;  /* 0x004580e288007988 */ /* 0x000fe80008000404 */
[----:B------:R-:W-:Y:S01]  /*23c50*/  STS.U16 [R136+UR4+0x4980], R220 ;  /* 0x004980dc88007988 */ /* 0x000fe20008000404 */
[C---:B0-----:R-:W-:Y:S01]  /*23c60*/  IMAD.SHL.U32 R4, R137.reuse, 0x2, RZ ;  /* 0x0000000289047824 */ /* 0x041fe200078e00ff */
[----:B------:R-:W-:-:S02]  /*23c70*/  LOP3.LUT R138, R137, 0x40, RZ, 0xc0, !PT ;  /* 0x00000040898a7812 */ /* 0x000fc400078ec0ff */
[----:B------:R-:W-:Y:S02]  /*23c80*/  STS.U16 [R136+UR4+0x4d80], R214 ;  /* 0x004d80d688007988 */ /* 0x000fe40008000404 */
[----:B------:R-:W-:Y:S02]  /*23c90*/  LOP3.LUT R4, R4, 0x7e, RZ, 0xc0, !PT ;  /* 0x0000007e04047812 */ /* 0x000fe400078ec0ff */
[----:B------:R-:W-:Y:S04]  /*23ca0*/  STS.U16 [R136+UR4+0x5180], R208 ;  /* 0x005180d088007988 */ /* 0x000fe80008000404 */
[----:B------:R-:W-:Y:S01]  /*23cb0*/  STS.U16 [R136+UR4+0x5580], R202 ;  /* 0x005580ca88007988 */ /* 0x000fe20008000404 */
[----:B------:R-:W-:-:S03]  /*23cc0*/  IMAD R4, R138, 0x200, R4 ;  /* 0x000002008a047824 */ /* 0x000fc600078e0204 */
        /* <DEDUP_REMOVED lines=11> */
[----:B---3--:R-:W-:Y:S04]  /*23d80*/  STS.U16 [R4+UR4+0x200], R139 ;  /* 0x0002008b04007988 */ /* 0x008fe80008000404 */
[----:B----4-:R-:W-:Y:S04]  /*23d90*/  STS.U16 [R4+UR4+0x600], R140 ;  /* 0x0006008c04007988 */ /* 0x010fe80008000404 */
[----:B--2---:R-:W-:Y:S04]  /*23da0*/  STS.U16 [R4+UR4+0xa00], R141 ;  /* 0x000a008d04007988 */ /* 0x004fe80008000404 */
        /* <DEDUP_REMOVED lines=23> */
[----:B------:R-:W-:-:S03]  /*23f20*/  PRMT R5, RZ, 0x7610, R5 ;  /* 0x00007610ff057816 */ /* 0x000fc60000000005 */
[----:B------:R-:W-:Y:S04]  /*23f30*/  STS.U16 [R4+UR4+0x3600], R249 ;  /* 0x003600f904007988 */ /* 0x000fe80008000404 */
[----:B------:R0:W2:Y:S04]  /*23f40*/  @!P0 LDG.E.U16 R5, desc[UR6][R6.64] ;  /* 0x0000000606058981 */ /* 0x0000a8000c1e1500 */
[----:B------:R-:W-:Y:S01]  /*23f50*/  STS.U16 [R4+UR4+0x3a00], R243 ;  /* 0x003a00f304007988 */ /* 0x000fe20008000404 */
[----:B0-----:R-:W-:-:S03]  /*23f60*/  IMAD.SHL.U32 R6, R137, 0x2, RZ ;  /* 0x0000000289067824 */ /* 0x001fc600078e00ff */
[----:B------:R-:W-:Y:S04]  /*23f70*/  STS.U16 [R4+UR4+0x3e00], R237 ;  /* 0x003e00ed04007988 */ /* 0x000fe80008000404 */
[----:B------:R-:W-:Y:S01]  /*23f80*/  STS.U16 [R4+UR4+0x4200], R231 ;  /* 0x004200e704007988 */ /* 0x000fe20008000404 */
[----:B------:R-:W-:-:S03]  /*23f90*/  LOP3.LUT R6, R6, 0x7e, RZ, 0xc0, !PT ;  /* 0x0000007e06067812 */ /* 0x000fc600078ec0ff */
        /* <DEDUP_REMOVED lines=42> */
[----:B------:R-:W0:Y:S03]  /*24240*/  S2R R141, SR_TID.X ;  /* 0x00000000008d7919 */ /* 0x000e260000002100 */
        /* <DEDUP_REMOVED lines=36> */
[----:B------:R1:W-:Y:S04]  /*24490*/  STS.U16 [R4+UR4+0x3300], R0 ;  /* 0x0033000004007988 */ /* 0x0003e80008000404 */
[----:B0-----:R-:W2:Y:S04]  /*244a0*/  LDL.LU R15, [R1+0x124c] ;  /* 0x00124c00010f7983 */ /* 0x001ea80000300800 */
[----:B-1----:R-:W3:Y:S04]  /*244b0*/  LDL.LU R0, [R1+0x1248] ;  /* 0x0012480001007983 */ /* 0x002ee80000300800 */
[----:B------:R-:W4:Y:S04]  /*244c0*/  LDL.LU R143, [R1+0x2e0] ;  /* 0x0002e000018f7983 */ /* 0x000f280000300800 */
[----:B------:R-:W2:Y:S04]  /*244d0*/  LDL.LU R144, [R1+0x2cc] ;  /* 0x0002cc0001907983 */ /* 0x000ea80000300800 */
[----:B------:R-:W3:Y:S04]  /*244e0*/  LDL.LU R145, [R1+0x2b8] ;  /* 0x0002b80001917983 */ /* 0x000ee80000300800 */
[----:B------:R-:W3:Y:S04]  /*244f0*/  LDL.LU R146, [R1+0x2a4] ;  /* 0x0002a40001927983 */ /* 0x000ee80000300800 */
[----:B------:R-:W3:Y:S04]  /*24500*/  LDL.LU R147, [R1+0x290] ;  /* 0x0002900001937983 */ /* 0x000ee80000300800 */
[----:B------:R-:W3:Y:S04]  /*24510*/  LDL.LU R148, [R1+0x27c] ;  /* 0x00027c0001947983 */ /* 0x000ee80000300800 */
[----:B------:R-:W3:Y:S04]  /*24520*/  LDL.LU R149, [R1+0x268] ;  /* 0x0002680001957983 */ /* 0x000ee80000300800 */
[----:B------:R-:W3:Y:S04]  /*24530*/  LDL.LU R150, [R1+0x250] ;  /* 0x0002500001967983 */ /* 0x000ee80000300800 */
[----:B------:R-:W3:Y:S04]  /*24540*/  LDL.LU.64 R24, [R1] ;  /* 0x0000000001187983 */ /* 0x000ee80000300a00 */
[----:B------:R-:W3:Y:S04]  /*24550*/  LDL.LU.64 R26, [R1+0x8] ;  /* 0x00000800011a7983 */ /* 0x000ee80000300a00 */
        /* <DEDUP_REMOVED lines=29> */
[----:B------:R-:W3:Y:S01]  /*24730*/  LDL.LU.64 R86, [R1+0xf8] ;  /* 0x0000f80001567983 */ /* 0x000ee20000300a00 */
[----:B------:R-:W-:-:S03]  /*24740*/  IMAD.SHL.U32 R6, R141, 0x2, RZ ;  /* 0x000000028d067824 */ /* 0x000fc600078e00ff */
[----:B------:R-:W3:Y:S04]  /*24750*/  LDL.LU.64 R88, [R1+0x100] ;  /* 0x0001000001587983 */ /* 0x000ee80000300a00 */
[----:B------:R-:W3:Y:S04]  /*24760*/  LDL.LU.64 R90, [R1+0x108] ;  /* 0x00010800015a7983 */ /* 0x000ee80000300a00 */
[----:B------:R-:W3:Y:S04]  /*24770*/  LDL.LU.64 R92, [R1+0x110] ;  /* 0x00011000015c7983 */ /* 0x000ee80000300a00 */
[----:B------:R-:W3:Y:S04]  /*24780*/  LDL.LU.64 R94, [R1+0x118] ;  /* 0x00011800015e7983 */ /* 0x000ee80000300a00 */
[----:B------:R-:W-:Y:S04]  /*24790*/  STS.U16 [R4+UR4+0x3700], R247 ;  /* 0x003700f704007988 */ /* 0x000fe80008000404 */
[----:B------:R-:W3:Y:S01]  /*247a0*/  LDL.LU.64 R96, [R1+0x120] ;  /* 0x0001200001607983 */ /* 0x000ee20000300a00 */
[----:B------:R-:W-:-:S03]  /*247b0*/  LOP3.LUT R6, R6, 0x7e, RZ, 0xc0, !PT ;  /* 0x0000007e06067812 */ /* 0x000fc600078ec0ff */
[----:B------:R-:W-:Y:S04]  /*247c0*/  STS.U16 [R4+UR4+0x3b00], R241 ;  /* 0x003b00f104007988 */ /* 0x000fe80008000404 */
[----:B------:R-:W3:Y:S04]  /*247d0*/  LDL.LU.64 R98, [R1+0x128] ;  /* 0x0001280001627983 */ /* 0x000ee80000300a00 */
[----:B------:R-:W-:Y:S04]  /*247e0*/  STS.U16 [R4+UR4+0x3f00], R235 ;  /* 0x003f00eb04007988 */ /* 0x000fe80008000404 */
[----:B------:R-:W3:Y:S04]  /*247f0*/  LDL.LU.64 R100, [R1+0x130] ;  /* 0x0001300001647983 */ /* 0x000ee80000300a00 */
[----:B------:R-:W-:Y:S04]  /*24800*/  STS.U16 [R4+UR4+0x4300], R229 ;  /* 0x004300e504007988 */ /* 0x000fe80008000404 */
[----:B------:R-:W3:Y:S04]  /*24810*/  LDL.LU.64 R102, [R1+0x138] ;  /* 0x0001380001667983 */ /* 0x000ee80000300a00 */
[----:B------:R-:W-:Y:S04]  /*24820*/  STS.U16 [R4+UR4+0x4700], R223 ;  /* 0x004700df04007988 */ /* 0x000fe80008000404 */
[----:B------:R-:W3:Y:S04]  /*24830*/  LDL.LU.64 R104, [R1+0x140] ;  /* 0x0001400001687983 */ /* 0x000ee80000300a00 */
[----:B------:R-:W-:Y:S04]  /*24840*/  STS.U16 [R4+UR4+0x4b00], R217 ;  /* 0x004b00d904007988 */ /* 0x000fe80008000404 */
[----:B------:R-:W3:Y:S01]  /*24850*/  LDL.LU.64 R106, [R1+0x148] ;  /* 0x00014800016a7983 */ /* 0x000ee20000300a00 */
[----:B------:R-:W-:-:S03]  /*24860*/  IMAD R6, R142, 0x200, R6 ;  /* 0x000002008e067824 */ /* 0x000fc600078e0206 */
        /* <DEDUP_REMOVED lines=25> */
[----:B------:R0:W-:Y:S04]  /*24a00*/  STS.U16 [R4+UR4+0x7f00], R14 ;  /* 0x007f000e04007988 */ /* 0x0001e80008000404 */
[----:B------:R-:W3:Y:S04]  /*24a10*/  LDL.LU.64 R132, [R1+0x1b0] ;  /* 0x0001b00001847983 */ /* 0x000ee80000300a00 */
[----:B----4-:R1:W-:Y:S04]  /*24a20*/  STS.U16 [R6+UR4+0x380], R143 ;  /* 0x0003808f06007988 */ /* 0x0103e80008000404 */
[----:B------:R-:W4:Y:S04]  /*24a30*/  LDL.LU.64 R134, [R1+0x1b8] ;  /* 0x0001b80001867983 */ /* 0x000f280000300a00 */
[----:B--2---:R-:W-:Y:S04]  /*24a40*/  STS.U16 [R6+UR4+0x780], R144 ;  /* 0x0007809006007988 */ /* 0x004fe80008000404 */
[----:B------:R-:W4:Y:S04]  /*24a50*/  LDL.LU.64 R136, [R1+0x1c0] ;  /* 0x0001c00001887983 */ /* 0x000f280000300a00 */
[----:B---3--:R2:W-:Y:S04]  /*24a60*/  STS.U16 [R6+UR4+0xb80], R145 ;  /* 0x000b809106007988 */ /* 0x0085e80008000404 */
[----:B------:R-:W4:Y:S04]  /*24a70*/  LDL.LU.64 R138, [R1+0x1c8] ;  /* 0x0001c800018a7983 */ /* 0x000f280000300a00 */
[----:B------:R-:W-:Y:S04]  /*24a80*/  STS.U16 [R6+UR4+0xf80], R146 ;  /* 0x000f809206007988 */ /* 0x000fe80008000404 */
[----:B------:R-:W4:Y:S01]  /*24a90*/  LDL.LU.64 R140, [R1+0x1d0] ;  /* 0x0001d000018c7983 */ /* 0x000f220000300a00 */
[----:B0-----:R-:W-:-:S03]  /*24aa0*/  IMAD.MOV.U32 R4, RZ, RZ, R151 ;  /* 0x000000ffff047224 */ /* 0x001fc600078e0097 */
[----:B------:R0:W-:Y:S04]  /*24ab0*/  STS.U16 [R6+UR4+0x1380], R147 ;  /* 0x0013809306007988 */ /* 0x0001e80008000404 */
[----:B-1----:R-:W4:Y:S04]  /*24ac0*/  LDL.LU.64 R142, [R1+0x1d8] ;  /* 0x0001d800018e7983 */ /* 0x002f280000300a00 */
[----:B------:R-:W-:Y:S04]  /*24ad0*/  STS.U16 [R6+UR4+0x1780], R148 ;  /* 0x0017809406007988 */ /* 0x000fe80008000404 */
[----:B--2---:R-:W4:Y:S04]  /*24ae0*/  LDL.LU.64 R144, [R1+0x1e0] ;  /* 0x0001e00001907983 */ /* 0x004f280000300a00 */
[----:B------:R1:W-:Y:S04]  /*24af0*/  STS.U16 [R6+UR4+0x1b80], R149 ;  /* 0x001b809506007988 */ /* 0x0003e80008000404 */
[----:B0-----:R-:W4:Y:S04]  /*24b00*/  LDL.LU.64 R146, [R1+0x1e8] ;  /* 0x0001e80001927983 */ /* 0x001f280000300a00 */
[----:B------:R0:W-:Y:S04]  /*24b10*/  STS.U16 [R6+UR4+0x1f80], R150 ;  /* 0x001f809606007988 */ /* 0x0001e80008000404 */
[----:B-1----:R-:W4:Y:S04]  /*24b20*/  LDL.LU.64 R148, [R1+0x1f0] ;  /* 0x0001f00001947983 */ /* 0x002f280000300a00 */
[----:B0-----:R-:W4:Y:S04]  /*24b30*/  LDL.LU.64 R150, [R1+0x1f8] ;  /* 0x0001f80001967983 */ /* 0x001f280000300a00 */
        /* <DEDUP_REMOVED lines=24> */
[----:B------:R0:W-:Y:S06]  /*24cc0*/  MEMBAR.ALL.CTA ;  /* 0x0000000000007992 */ /* 0x0001ec0000008000 */
[----:B0-----:R-:W0:Y:S01]  /*24cd0*/  FENCE.VIEW.ASYNC.S ;  /* 0x00000000000073c6 */ /* 0x001e220000000000 */
[----:B------:R-:W-:-:S03]  /*24ce0*/  UMOV UR37, 0x40000040 ;  /* 0x4000004000257882 */ /* 0x000fc60000000000 */
[----:B------:R-:W4:Y:S04]  /*24cf0*/  LDL.LU R0, [R1+0x1244] ;  /* 0x0012440001007983 */ /* 0x000f280000300800 */
[----:B-1----:R-:W4:Y:S04]  /*24d00*/  LDL.LU R15, [R1+0x1240] ;  /* 0x00124000010f7983 */ /* 0x002f280000300800 */
[----:B--2---:R-:W2:Y:S04]  /*24d10*/  LDL.LU R16, [R1+0x123c] ;  /* 0x00123c0001107983 */ /* 0x004ea80000300800 */
[----:B---3--:R-:W3:Y:S01]  /*24d20*/  LDL.LU R8, [R1+0x1238] ;  /* 0x0012380001087983 */ /* 0x008ee20000300800 */
[----:B0-----:R-:W-:Y:S06]  /*24d30*/  BAR.SYNC.DEFER_BLOCKING 0x0 ;  /* 0x0000000000007b1d */ /* 0x001fec0000010000 */
[----:B----4-:R-:W-:-:S06]  /*24d40*/  WARPGROUP.ARRIVE ;  /* 0x00000000000079c5 */ /* 0x010fcc0000000000 */
[----:B------:R-:W-:Y:S03]  /*24d50*/  HGMMA.64x256x16.F32.BF16 R24, gdesc[UR36].tnspA, R24, gsb0 ;  /* 0x23e00000241879f0 */ /* 0x000fe60008001818 */
[----:B------:R-:W-:Y:S02]  /*24d60*/  WARPGROUP.DEPBAR.LE gsb0, 0x0 ;  /* 0x00008000000079c5 */ /* 0x000fe40000010000 */
[----:B------:R-:W-:-:S15]  /*24d70*/  WARPGROUP.ARRIVE ;  /* 0x00000000000079c5 */ /* 0x000fde0000000000 */
[----:B------:R-:W-:-:S08]  /*24d80*/  NOP ;  /* 0x0000000000007918 */ /* 0x000fd00000000000 */
        /* <DEDUP_REMOVED lines=26> */
[----:B------:R-:W-:Y:S04]  /*24f30*/  STL.64 [R1], R24 ;  /* 0x0000001801007387 */ /* 0x000fe80000100a00 */
        /* <DEDUP_REMOVED lines=62> */
[----:B------:R0:W-:Y:S01]  /*25320*/  STL.64 [R1+0x1f8], R150 ;  /* 0x0001f89601007387 */ /* 0x0001e20000100a00 */
[----:B------:R-:W-:-:S02]  /*25330*/  IMAD.MOV.U32 R252, RZ, RZ, R140 ;  /* 0x000000fffffc7224 */ /* 0x000fc400078e008c */
[----:B------:R-:W-:Y:S02]  /*25340*/  IMAD.MOV.U32 R251, RZ, RZ, R139 ;  /* 0x000000fffffb7224 */ /* 0x000fe400078e008b */
[----:B------:R-:W-:Y:S01]  /*25350*/  IMAD.MOV.U32 R250, RZ, RZ, R138 ;  /* 0x000000fffffa7224 */ /* 0x000fe200078e008a */
[----:B0-----:R-:W4:Y:S04]  /*25360*/  LDL.LU.64 R150, [R1+0x1230] ;  /* 0x0012300001967983 */ /* 0x001f280000300a00 */
[----:B------:R-:W2:Y:S04]  /*25370*/  LDL.LU.64 R148, [R1+0x1228] ;  /* 0x0012280001947983 */ /* 0x000ea80000300a00 */
[----:B------:R-:W3:Y:S01]  /*25380*/  LDL.LU.64 R146, [R1+0x1220] ;  /* 0x0012200001927983 */ /* 0x000ee20000300a00 */
[----:B------:R-:W-:-:S03]  /*25390*/  IMAD.MOV.U32 R249, RZ, RZ, R137 ;  /* 0x000000fffff97224 */ /* 0x000fc600078e0089 */
[----:B------:R-:W4:Y:S01]  /*253a0*/  LDL.LU.64 R144, [R1+0x1218] ;  /* 0x0012180001907983 */ /* 0x000f220000300a00 */
[----:B------:R-:W-:-:S03]  /*253b0*/  IMAD.MOV.U32 R248, RZ, RZ, R136 ;  /* 0x000000fffff87224 */ /* 0x000fc600078e0088 */
[----:B------:R-:W2:Y:S01]  /*253c0*/  LDL.LU.64 R142, [R1+0x1210] ;  /* 0x00121000018e7983 */ /* 0x000ea20000300a00 */
[----:B------:R-:W-:-:S03]  /*253d0*/  IMAD.MOV.U32 R247, RZ, RZ, R135 ;  /* 0x000000fffff77224 */ /* 0x000fc600078e0087 */
[----:B------:R-:W2:Y:S01]  /*253e0*/  LDL.LU.64 R140, [R1+0x1208] ;  /* 0x00120800018c7983 */ /* 0x000ea20000300a00 */
[----:B------:R-:W-:-:S03]  /*253f0*/  IMAD.MOV.U32 R246, RZ, RZ, R134 ;  /* 0x000000fffff67224 */ /* 0x000fc600078e0086 */
[----:B------:R-:W2:Y:S01]  /*25400*/  LDL.LU.64 R138, [R1+0x1200] ;  /* 0x00120000018a7983 */ /* 0x000ea20000300a00 */
[----:B------:R-:W-:Y:S02]  /*25410*/  IMAD.MOV.U32 R245, RZ, RZ, R133 ;  /* 0x000000fffff57224 */ /* 0x000fe400078e0085 */
[----:B------:R-:W-:Y:S01]  /*25420*/  IMAD.MOV.U32 R244, RZ, RZ, R132 ;  /* 0x000000fffff47224 */ /* 0x000fe200078e0084 */
[----:B------:R-:W2:Y:S04]  /*25430*/  LDL.LU.64 R136, [R1+0x11f8] ;  /* 0x0011f80001887983 */ /* 0x000ea80000300a00 */
[----:B------:R-:W2:Y:S04]  /*25440*/  LDL.LU.64 R134, [R1+0x11f0] ;  /* 0x0011f00001867983 */ /* 0x000ea80000300a00 */
[----:B------:R-:W2:Y:S01]  /*25450*/  LDL.LU.64 R132, [R1+0x11e8] ;  /* 0x0011e80001847983 */ /* 0x000ea20000300a00 */
[----:B------:R-:W-:-:S02]  /*25460*/  IMAD.MOV.U32 R243, RZ, RZ, R131 ;  /* 0x000000fffff37224 */ /* 0x000fc400078e0083 */
[----:B------:R-:W-:Y:S02]  /*25470*/  IMAD.MOV.U32 R242, RZ, RZ, R130 ;  /* 0x000000fffff27224 */ /* 0x000fe400078e0082 */
[----:B------:R-:W-:Y:S01]  /*25480*/  IMAD.MOV.U32 R241, RZ, RZ, R129 ;  /* 0x000000fffff17224 */ /* 0x000fe200078e0081 */
[----:B------:R-:W2:Y:S01]  /*25490*/  LDL.LU.64 R130, [R1+0x11e0] ;  /* 0x0011e00001827983 */ /* 0x000ea20000300a00 */
[----:B------:R-:W-:Y:S02]  /*254a0*/  IMAD.MOV.U32 R240, RZ, RZ, R128 ;  /* 0x000000fffff07224 */ /* 0x000fe400078e0080 */
[----:B------:R-:W-:Y:S01]  /*254b0*/  IMAD.MOV.U32 R239, RZ, RZ, R127 ;  /* 0x000000ffffef7224 */ /* 0x000fe200078e007f */
[----:B------:R-:W2:Y:S01]  /*254c0*/  LDL.LU.64 R128, [R1+0x11d8] ;  /* 0x0011d80001807983 */ /* 0x000ea20000300a00 */
[----:B------:R-:W-:Y:S02]  /*254d0*/  IMAD.MOV.U32 R238, RZ, RZ, R126 ;  /* 0x000000ffffee7224 */ /* 0x000fe400078e007e */
[----:B------:R-:W-:Y:S01]  /*254e0*/  IMAD.MOV.U32 R237, RZ, RZ, R125 ;  /* 0x000000ffffed7224 */ /* 0x000fe200078e007d */
[----:B------:R-:W2:Y:S01]  /*254f0*/  LDL.LU.64 R126, [R1+0x11d0] ;  /* 0x0011d000017e7983 */ /* 0x000ea20000300a00 */
[----:B------:R-:W-:-:S02]  /*25500*/  IMAD.MOV.U32 R236, RZ, RZ, R124 ;  /* 0x000000ffffec7224 */ /* 0x000fc400078e007c */
        /* <DEDUP_REMOVED lines=149> */
[----:B------:R-:W-:-:S03]  /*25e60*/  IMAD.MOV.U32 R5, RZ, RZ, R24 ;  /* 0x000000ffff057224 */ /* 0x000fc600078e0018 */
[----:B------:R-:W2:Y:S04]  /*25e70*/  LDL.LU.64 R24, [R1+0x1038] ;  /* 0x0010380001187983 */ /* 0x000ea80000300a00 */
[----:B------:R-:W-:Y:S04]  /*25e80*/  STL [R1+0xfdc], R226 ;  /* 0x000fdce201007387 */ /* 0x000fe80000100800 */
[----:B------:R0:W-:Y:S04]  /*25e90*/  STL [R1+0xfd8], R227 ;  /* 0x000fd8e301007387 */ /* 0x0001e80000100800 */
[----:B------:R-:W-:Y:S04]  /*25ea0*/  STL [R1+0xfcc], R228 ;  /* 0x000fcce401007387 */ /* 0x000fe80000100800 */
[----:B------:R-:W-:Y:S04]  /*25eb0*/  STL [R1+0xfc8], R229 ;  /* 0x000fc8e501007387 */ /* 0x000fe80000100800 */
[----:B------:R2:W-:Y:S04]  /*25ec0*/  STL [R1+0xfc4], R230 ;  /* 0x000fc4e601007387 */ /* 0x0005e80000100800 */
[----:B------:R-:W-:Y:S04]  /*25ed0*/  STL [R1+0xfc0], R231 ;  /* 0x000fc0e701007387 */ /* 0x000fe80000100800 */
[----:B------:R1:W-:Y:S04]  /*25ee0*/  STL [R1+0xfbc], R232 ;  /* 0x000fbce801007387 */ /* 0x0003e80000100800 */
[----:B------:R-:W-:Y:S04]  /*25ef0*/  STL [R1+0xfb8], R233 ;  /* 0x000fb8e901007387 */ /* 0x000fe80000100800 */
[----:B------:R1:W-:Y:S04]  /*25f00*/  STL [R1+0xfb4], R234 ;  /* 0x000fb4ea01007387 */ /* 0x0003e80000100800 */
[----:B------:R-:W-:Y:S04]  /*25f10*/  STL [R1+0xfb0], R235 ;  /* 0x000fb0eb01007387 */ /* 0x000fe80000100800 */
[----:B------:R1:W-:Y:S04]  /*25f20*/  STL [R1+0xfac], R236 ;  /* 0x000facec01007387 */ /* 0x0003e80000100800 */
[----:B------:R-:W-:Y:S04]  /*25f30*/  STL [R1+0xfa8], R237 ;  /* 0x000fa8ed01007387 */ /* 0x000fe80000100800 */
[----:B------:R1:W-:Y:S01]  /*25f40*/  STL [R1+0xfa4], R238 ;  /* 0x000fa4ee01007387 */ /* 0x0003e20000100800 */
[----:B0-----:R-:W-:-:S02]  /*25f50*/  IMAD.MOV.U32 R227, RZ, RZ, R2 ;  /* 0x000000ffffe37224 */ /* 0x001fc400078e0002 */
[----:B---3--:R-:W-:Y:S02]  /*25f60*/  IMAD.MOV.U32 R2, RZ, RZ, R146 ;  /* 0x000000ffff027224 */ /* 0x008fe400078e0092 */
[----:B----4-:R-:W-:Y:S02]  /*25f70*/  IMAD.MOV.U32 R226, RZ, RZ, R144 ;  /* 0x000000ffffe27224 */ /* 0x010fe400078e0090 */
[----:B--2---:R-:W-:Y:S02]  /*25f80*/  IMAD.MOV.U32 R230, RZ, RZ, R140 ;  /* 0x000000ffffe67224 */ /* 0x004fe400078e008c */
[----:B-1----:R-:W-:Y:S02]  /*25f90*/  IMAD.MOV.U32 R232, RZ, RZ, R138 ;  /* 0x000000ffffe87224 */ /* 0x002fe400078e008a */
[----:B------:R-:W-:Y:S02]  /*25fa0*/  IMAD.MOV.U32 R234, RZ, RZ, R136 ;  /* 0x000000ffffea7224 */ /* 0x000fe400078e0088 */
[----:B------:R-:W-:-:S02]  /*25fb0*/  IMAD.MOV.U32 R236, RZ, RZ, R134 ;  /* 0x000000ffffec7224 */ /* 0x000fc400078e0086 */
[----:B------:R-:W-:Y:S02]  /*25fc0*/  IMAD.MOV.U32 R238, RZ, RZ, R132 ;  /* 0x000000ffffee7224 */ /* 0x000fe400078e0084 */
[----:B------:R-:W2:Y:S01]  /*25fd0*/  LDL.LU R132, [R1+0x1034] ;  /* 0x0010340001847983 */ /* 0x000ea20000300800 */
[----:B------:R-:W-:Y:S02]  /*25fe0*/  IMAD.MOV.U32 R237, RZ, RZ, R133 ;  /* 0x000000ffffed7224 */ /* 0x000fe400078e0085 */
[----:B------:R-:W-:Y:S01]  /*25ff0*/  IMAD.MOV.U32 R235, RZ, RZ, R135 ;  /* 0x000000ffffeb7224 */ /* 0x000fe200078e0087 */
[----:B------:R-:W2:Y:S01]  /*26000*/  LDL.LU R133, [R1+0x1030] ;  /* 0x0010300001857983 */ /* 0x000ea20000300800 */
[----:B------:R-:W-:-:S03]  /*26010*/  IMAD.MOV.U32 R233, RZ, RZ, R137 ;  /* 0x000000ffffe97224 */ /* 0x000fc600078e0089 */
[----:B------:R-:W2:Y:S01]  /*26020*/  LDL.LU R134, [R1+0x102c] ;  /* 0x00102c0001867983 */ /* 0x000ea20000300800 */
[----:B------:R-:W-:-:S03]  /*26030*/  IMAD.MOV.U32 R231, RZ, RZ, R139 ;  /* 0x000000ffffe77224 */ /* 0x000fc600078e008b */
[----:B------:R-:W2:Y:S04]  /*26040*/  LDL.LU R135, [R1+0x1028] ;  /* 0x0010280001877983 */ /* 0x000ea80000300800 */
[----:B------:R-:W2:Y:S04]  /*26050*/  LDL.LU R136, [R1+0x1024] ;  /* 0x0010240001887983 */ /* 0x000ea80000300800 */
[----:B------:R-:W2:Y:S04]  /*26060*/  LDL.LU R137, [R1+0x1020] ;  /* 0x0010200001897983 */ /* 0x000ea80000300800 */
[----:B------:R-:W2:Y:S04]  /*26070*/  LDL.LU R138, [R1+0x101c] ;  /* 0x00101c00018a7983 */ /* 0x000ea80000300800 */
[----:B------:R-:W2:Y:S04]  /*26080*/  LDL.LU R139, [R1+0x1018] ;  /* 0x00101800018b7983 */ /* 0x000ea80000300800 */
[----:B------:R-:W2:Y:S01]  /*26090*/  LDL.LU R140, [R1+0x1014] ;  /* 0x00101400018c7983 */ /* 0x000ea20000300800 */
[----:B------:R-:W-:-:S03]  /*260a0*/  IMAD.MOV.U32 R228, RZ, RZ, R142 ;  /* 0x000000ffffe47224 */ /* 0x000fc600078e008e */
[----:B------:R0:W-:Y:S04]  /*260b0*/  STL [R1+0xfa0], R239 ;  /* 0x000fa0ef01007387 */ /* 0x0001e80000100800 */
[----:B------:R1:W-:Y:S01]  /*260c0*/  STL [R1+0xf9c], R240 ;  /* 0x000f9cf001007387 */ /* 0x0003e20000100800 */
[----:B------:R-:W-:Y:S02]  /*260d0*/  IMAD.MOV.U32 R229, RZ, RZ, R145 ;  /* 0x000000ffffe57224 */ /* 0x000fe400078e0091 */
[----:B0-----:R-:W-:Y:S02]  /*260e0*/  IMAD.MOV.U32 R239, RZ, RZ, R143 ;  /* 0x000000ffffef7224 */ /* 0x001fe400078e008f */
[----:B-1----:R-:W-:Y:S02]  /*260f0*/  IMAD.MOV.U32 R240, RZ, RZ, R141 ;  /* 0x000000fffff07224 */ /* 0x002fe400078e008d */
[----:B------:R-:W2:Y:S04]  /*26100*/  LDL.LU R141, [R1+0x1010] ;  /* 0x00101000018d7983 */ /* 0x000ea80000300800 */
[----:B------:R-:W2:Y:S04]  /*26110*/  LDL.LU R142, [R1+0x100c] ;  /* 0x00100c00018e7983 */ /* 0x000ea80000300800 */
[----:B------:R-:W2:Y:S04]  /*26120*/  LDL.LU R143, [R1+0x1008] ;  /* 0x00100800018f7983 */ /* 0x000ea80000300800 */
[----:B------:R-:W2:Y:S04]  /*26130*/  LDL.LU R144, [R1+0x1004] ;  /* 0x0010040001907983 */ /* 0x000ea80000300800 */
[----:B------:R-:W2:Y:S04]  /*26140*/  LDL.LU R145, [R1+0x1000] ;  /* 0x0010000001917983 */ /* 0x000ea80000300800 */
[----:B------:R-:W2:Y:S04]  /*26150*/  LDL.LU R146, [R1+0xffc] ;  /* 0x000ffc0001927983 */ /* 0x000ea80000300800 */
[----:B------:R0:W-:Y:S02]  /*26160*/  STL [R1+0xf98], R241 ;  /* 0x000f98f101007387 */ /* 0x0001e40000100800 */
[----:B0-----:R-:W-:-:S02]  /*26170*/  IMAD.MOV.U32 R241, RZ, RZ, R147 ;  /* 0x000000fffff17224 */ /* 0x001fc400078e0093 */
[----:B------:R-:W2:Y:S04]  /*26180*/  LDL.LU R147, [R1+0xff8] ;  /* 0x000ff80001937983 */ /* 0x000ea80000300800 */
[----:B------:R0:W-:Y:S02]  /*26190*/  STL [R1+0xf94], R242 ;  /* 0x000f94f201007387 */ /* 0x0001e40000100800 */
[----:B0-----:R-:W-:Y:S02]  /*261a0*/  IMAD.MOV.U32 R242, RZ, RZ, R148 ;  /* 0x000000fffff27224 */ /* 0x001fe400078e0094 */
[----:B------:R-:W2:Y:S04]  /*261b0*/  LDL.LU R148, [R1+0xff4] ;  /* 0x000ff40001947983 */ /* 0x000ea80000300800 */
[----:B------:R0:W-:Y:S02]  /*261c0*/  STL [R1+0xf90], R243 ;  /* 0x000f90f301007387 */ /* 0x0001e40000100800 */
[----:B0-----:R-:W-:-:S02]  /*261d0*/  IMAD.MOV.U32 R243, RZ, RZ, R149 ;  /* 0x000000fffff37224 */ /* 0x001fc400078e0095 */
[----:B------:R-:W2:Y:S04]  /*261e0*/  LDL.LU R149, [R1+0xff0] ;  /* 0x000ff00001957983 */ /* 0x000ea80000300800 */
[----:B------:R0:W-:Y:S02]  /*261f0*/  STL [R1+0xf8c], R244 ;  /* 0x000f8cf401007387 */ /* 0x0001e40000100800 */
[----:B0-----:R-:W-:Y:S02]  /*26200*/  IMAD.MOV.U32 R244, RZ, RZ, R150 ;  /* 0x000000fffff47224 */ /* 0x001fe400078e0096 */
[----:B------:R-:W2:Y:S04]  /*26210*/  LDL.LU R150, [R1+0xfec] ;  /* 0x000fec0001967983 */ /* 0x000ea80000300800 */
[----:B------:R0:W-:Y:S04]  /*26220*/  STL [R1+0xf88], R245 ;  /* 0x000f88f501007387 */ /* 0x0001e80000100800 */
[----:B0-----:R-:W3:Y:S04]  /*26230*/  LDL.LU R245, [R1+0xf08] ;  /* 0x000f080001f57983 */ /* 0x001ee80000300800 */
[----:B------:R0:W-:Y:S02]  /*26240*/  STL [R1+0xf84], R246 ;  /* 0x000f84f601007387 */ /* 0x0001e40000100800 */
[----:B0-----:R-:W-:-:S02]  /*26250*/  IMAD.MOV.U32 R246, RZ, RZ, R151 ;  /* 0x000000fffff67224 */ /* 0x001fc400078e0097 */
[----:B------:R-:W2:Y:S01]  /*26260*/  LDL.LU R151, [R1+0xfe8] ;  /* 0x000fe80001977983 */ /* 0x000ea20000300800 */
[----:B------:R-:W-:Y:S01]  /*26270*/  UIADD3.64 UR48, UR8, 0x380, URZ ;  /* 0x0000038008307897 */ /* 0x000fe2000fffe03f */
[----:B------:R-:W-:Y:S01]  /*26280*/  UMOV UR50, UR38 ;  /* 0x0000002600327c82 */ /* 0x000fe20008000000 */
[----:B------:R-:W-:Y:S01]  /*26290*/  UMOV UR51, UR39 ;  /* 0x0000002700337c82 */ /* 0x000fe20008000000 */
[----:B------:R0:W-:Y:S04]  /*262a0*/  STL [R1+0xf80], R247 ;  /* 0x000f80f701007387 */ /* 0x0001e80000100800 */
[----:B0-----:R-:W4:Y:S04]  /*262b0*/  LDL.LU R247, [R1+0xefc] ;  /* 0x000efc0001f77983 */ /* 0x001f280000300800 */
[----:B------:R0:W-:Y:S04]  /*262c0*/  STL [R1+0xf7c], R248 ;  /* 0x000f7cf801007387 */ /* 0x0001e80000100800 */
[----:B0-----:R-:W4:Y:S04]  /*262d0*/  LDL.LU R248, [R1+0xf00] ;  /* 0x000f000001f87983 */ /* 0x001f280000300800 */
[----:B------:R0:W-:Y:S04]  /*262e0*/  STL [R1+0xf78], R249 ;  /* 0x000f78f901007387 */ /* 0x0001e80000100800 */
[----:B------:R-:W-:Y:S04]  /*262f0*/  STL [R1+0xf74], R250 ;  /* 0x000f74fa01007387 */ /* 0x000fe80000100800 */
[----:B------:R-:W-:Y:S01]  /*26300*/  STL [R1+0xf70], R251 ;  /* 0x000f70fb01007387 */ /* 0x000fe20000100800 */
[----:B0-----:R-:W-:-:S03]  /*26310*/  IMAD.MOV.U32 R249, RZ, RZ, R246 ;  /* 0x000000fffff97224 */ /* 0x001fc600078e00f6 */
[----:B------:R-:W-:Y:S04]  /*26320*/  STL [R1+0xf6c], R252 ;  /* 0x000f6cfc01007387 */ /* 0x000fe80000100800 */
[----:B------:R-:W4:Y:S01]  /*26330*/  LDL.LU R246, [R1+0xef8] ;  /* 0x000ef80001f67983 */ /* 0x000f220000300800 */
[----:B------:R-:W-:Y:S01]  /*26340*/  UIADD3.64 UR52, UR8, 0x400, URZ ;  /* 0x0000040008347897 */ /* 0x000fe2000fffe03f */
[----:B------:R-:W-:Y:S01]  /*26350*/  UMOV UR54, UR10 ;  /* 0x0000000a00367c82 */ /* 0x000fe20008000000 */
[----:B------:R-:W-:Y:S01]  /*26360*/  UMOV UR55, UR11 ;  /* 0x0000000b00377c82 */ /* 0x000fe20008000000 */
[----:B--2---:R-:W-:-:S06]  /*26370*/  WARPGROUP.ARRIVE ;  /* 0x00000000000079c5 */ /* 0x004fcc0000000000 */
[----:B------:R-:W-:Y:S01]  /*26380*/  HGMMA.64x256x16.F32.BF16 R24, gdesc[UR48].tnspA, R24, gsb0 ;  /* 0x23e00000301879f0 */ /* 0x000fe20008001818 */
[----:B---3--:R-:W-:Y:S02]  /*26390*/  R2UR UR49, R245 ;  /* 0x00000000f53172ca */ /* 0x008fe400000e0000 */
[----:B------:R-:W2:Y:S01]  /*263a0*/  LDL.LU R245, [R1+0xef4] ;  /* 0x000ef40001f57983 */ /* 0x000ea20000300800 */
[----:B------:R-:W-:Y:S01]  /*263b0*/  UIADD3.64 UR56, UR8, 0x480, URZ ;  /* 0x0000048008387897 */ /* 0x000fe2000fffe03f */
[----:B------:R-:W-:Y:S01]  /*263c0*/  UMOV UR58, UR14 ;  /* 0x0000000e003a7c82 */ /* 0x000fe20008000000 */
[----:B------:R-:W-:Y:S01]  /*263d0*/  UMOV UR59, UR15 ;  /* 0x0000000f003b7c82 */ /* 0x000fe20008000000 */
[----:B------:R-:W-:Y:S02]  /*263e0*/  WARPGROUP.DEPBAR.LE gsb0, 0x0 ;  /* 0x00008000000079c5 */ /* 0x000fe40000010000 */
[----:B------:R-:W-:-:S15]  /*263f0*/  WARPGROUP.ARRIVE ;  /* 0x00000000000079c5 */ /* 0x000fde0000000000 */
[----:B------:R-:W-:-:S04]  /*26400*/  NOP ;  /* 0x0000000000007918 */ /* 0x000fc80000000000 */
[----:B------:R-:W-:Y:S01]  /*26410*/  HGMMA.64x256x16.F32.BF16 R24, gdesc[UR52].tnspA, R24, gsb0 ;  /* 0x23e00000341879f0 */ /* 0x000fe20008001818 */
[----:B----4-:R-:W-:Y:S02]  /*26420*/  R2UR UR53, R248 ;  /* 0x00000000f83572ca */ /* 0x010fe400000e0000 */
[----:B------:R-:W-:Y:S02]  /*26430*/  R2UR UR48, R249 ;  /* 0x00000000f93072ca */ /* 0x000fe400000e0000 */
[----:B------:R-:W0:Y:S01]  /*26440*/  LDC R249, c[0x0][0x230] ;  /* 0x00008c00fff97b82 */ /* 0x000e220000000800 */
[----:B------:R-:W-:Y:S02]  /*26450*/  WARPGROUP.DEPBAR.LE gsb0, 0x0 ;  /* 0x00008000000079c5 */ /* 0x000fe40000010000 */
[----:B------:R-:W-:-:S15]  /*26460*/  WARPGROUP.ARRIVE ;  /* 0x00000000000079c5 */ /* 0x000fde0000000000 */
[----:B------:R-:W-:-:S05]  /*26470*/  NOP ;  /* 0x0000000000007918 */ /* 0x000fca0000000000 */
[----:B------:R-:W-:Y:S01]  /*26480*/  HGMMA.64x256x16.F32.BF16 R24, gdesc[UR56].tnspA, R24, gsb0 ;  /* 0x23e00000381879f0 */ /* 0x000fe20008001818 */
[----:B------:R-:W-:Y:S02]  /*26490*/  R2UR UR57, R246 ;  /* 0x00000000f63972ca */ /* 0x000fe400000e0000 */
[----:B------:R-:W3:Y:S04]  /*264a0*/  LDL.LU R246, [R1+0xad0] ;  /* 0x000ad00001f67983 */ /* 0x000ee80000300800 */
[----:B------:R-:W4:Y:S01]  /*264b0*/  LDL.LU R248, [R1+0xac8] ;  /* 0x000ac80001f87983 */ /* 0x000f220000300800 */
[----:B0-----:R-:W-:Y:S01]  /*264c0*/  VIADD R249, R249, 0x7f ;  /* 0x0000007ff9f97836 */ /* 0x001fe20000000000 */
[----:B--2---:R-:W-:-:S04]  /*264d0*/  R2UR UR56, R245 ;  /* 0x00000000f53872ca */ /* 0x004fc800000e0000 */
[----:B------:R-:W-:Y:S01]  /*264e0*/  SHF.R.S32.HI R245, RZ, 0x1f, R249 ;  /* 0x0000001ffff57819 */ /* 0x000fe200000114f9 */
[----:B------:R-:W-:-:S03]  /*264f0*/  VIADD R8, R8, 0x1 ;  /* 0x0000000108087836 */ /* 0x000fc60000000000 */
[----:B------:R-:W-:Y:S02]  /*26500*/  LEA.HI R245, R245, R249, RZ, 0x7 ;  /* 0x000000f9f5f57211 */ /* 0x000fe400078f38ff */
[----:B------:R-:W-:Y:S02]  /*26510*/  R2UR UR52, R247 ;  /* 0x00000000f73472ca */ /* 0x000fe400000e0000 */
[----:B------:R-:W-:Y:S01]  /*26520*/  SHF.R.S32.HI R245, RZ, 0x7, R245 ;  /* 0x00000007fff57819 */ /* 0x000fe200000114f5 */
[----:B------:R-:W2:Y:S03]  /*26530*/  LDL.LU R247, [R1+0xab0] ;  /* 0x000ab00001f77983 */ /* 0x000ea60000300800 */
[----:B------:R-:W-:Y:S01]  /*26540*/  ISETP.NE.U32.AND P0, PT, R8, R245, PT ;  /* 0x000000f50800720c */ /* 0x000fe20003f05070 */
[----:B------:R0:W-:Y:S04]  /*26550*/  STL [R1+0x2f4], R8 ;  /* 0x0002f40801007387 */ /* 0x0001e80000100800 */
[----:B------:R-:W2:Y:S01]  /*26560*/  LDL.LU R245, [R1+0xaa8] ;  /* 0x000aa80001f57983 */ /* 0x000ea20000300800 */
[----:B0-----:R-:W0:Y:S02]  /*26570*/  LDC R8, c[0x0][0x238] ;  /* 0x00008e00ff087b82 */ /* 0x001e240000000800 */
[----:B0-----:R-:W-:-:S04]  /*26580*/  IMAD.SHL.U32 R8, R8, 0x80, RZ ;  /* 0x0000008008087824 */ /* 0x001fc800078e00ff */
[----:B------:R-:W-:-:S05]  /*26590*/  IMAD.SHL.U32 R8, R8, 0x2, RZ ;  /* 0x0000000208087824 */ /* 0x000fca00078e00ff */
[-C--:B------:R-:W-:Y:S02]  /*265a0*/  IADD3 R15, P1, R15, R8.reuse, RZ ;  /* 0x000000080f0f7210 */ /* 0x080fe40007f3e0ff */
[-C--:B------:R-:W-:Y:S02]  /*265b0*/  IADD3 R0, P2, R0, R8.reuse, RZ ;  /* 0x0000000800007210 */ /* 0x080fe40007f5e0ff */
[-C--:B---3--:R-:W-:Y:S02]  /*265c0*/  IADD3 R246, P5, R246, R8.reuse, RZ ;  /* 0x00000008f6f67210 */ /* 0x088fe40007fbe0ff */
[----:B----4-:R-:W-:-:S03]  /*265d0*/  IADD3 R248, P6, R248, R8, RZ ;  /* 0x00000008f8f87210 */ /* 0x010fc60007fde0ff */
[----:B------:R0:W-:Y:S04]  /*265e0*/  STL [R1+0xad0], R246 ;  /* 0x000ad0f601007387 */ /* 0x0001e80000100800 */
[----:B0-----:R-:W3:Y:S04]  /*265f0*/  LDL.LU R246, [R1+0xacc] ;  /* 0x000acc0001f67983 */ /* 0x001ee80000300800 */
[----:B------:R0:W-:Y:S04]  /*26600*/  STL [R1+0xac0], R15 ;  /* 0x000ac00f01007387 */ /* 0x0001e80000100800 */
[----:B0-----:R-:W4:Y:S04]  /*26610*/  LDL.LU R15, [R1+0xfe4] ;  /* 0x000fe400010f7983 */ /* 0x001f280000300800 */
[----:B------:R-:W-:Y:S04]  /*26620*/  STL [R1+0xac8], R248 ;  /* 0x000ac8f801007387 */ /* 0x000fe80000100800 */
[----:B------:R0:W-:Y:S04]  /*26630*/  STL [R1+0xab8], R0 ;  /* 0x000ab80001007387 */ /* 0x0001e80000100800 */
[----:B0-----:R-:W4:Y:S01]  /*26640*/  LDL.LU R0, [R1+0xfe0] ;  /* 0x000fe00001007983 */ /* 0x001f220000300800 */
[----:B------:R-:W-:-:S02]  /*26650*/  IADD3 R16, P4, R16, R8, RZ ;  /* 0x0000000810107210 */ /* 0x000fc40007f9e0ff */
[----:B--2---:R-:W-:-:S05]  /*26660*/  IADD3 R247, P3, R247, R8, RZ ;  /* 0x00000008f7f77210 */ /* 0x004fca0007f7e0ff */
[----:B------:R-:W-:Y:S04]  /*26670*/  STL [R1+0xab0], R247 ;  /* 0x000ab0f701007387 */ /* 0x000fe80000100800 */
[----:B------:R-:W2:Y:S01]  /*26680*/  LDL.LU R252, [R1+0xaa0] ;  /* 0x000aa00001fc7983 */ /* 0x000ea20000300800 */
[--C-:B----4-:R-:W-:Y:S01]  /*26690*/  IMAD.X R15, R15, 0x1, R0.reuse, P4 ;  /* 0x000000010f0f7824 */ /* 0x110fe200020e0600 */
[----:B------:R-:W-:Y:S01]  /*266a0*/  IADD3 R245, P4, R245, R8, RZ ;  /* 0x00000008f5f57210 */ /* 0x000fe20007f9e0ff */
[----:B---3--:R-:W-:-:S04]  /*266b0*/  IMAD.X R246, R246, 0x1, R0, P5 ;  /* 0x00000001f6f67824 */ /* 0x008fc800028e0600 */
[----:B------:R0:W-:Y:S04]  /*266c0*/  STL [R1+0xaa8], R245 ;  /* 0x000aa8f501007387 */ /* 0x0001e80000100800 */
[----:B0-----:R-:W3:Y:S04]  /*266d0*/  LDL.LU R245, [R1+0xac4] ;  /* 0x000ac40001f57983 */ /* 0x001ee80000300800 */
[----:B------:R-:W4:Y:S04]  /*266e0*/  LDL.LU R251, [R1+0xa98] ;  /* 0x000a980001fb7983 */ /* 0x000f280000300800 */
[----:B------:R-:W4:Y:S04]  /*266f0*/  LDL.LU R250, [R1+0xabc] ;  /* 0x000abc0001fa7983 */ /* 0x000f280000300800 */
[----:B------:R0:W-:Y:S04]  /*26700*/  STL [R1+0xacc], R246 ;  /* 0x000accf601007387 */ /* 0x0001e80000100800 */
[----:B------:R-:W4:Y:S04]  /*26710*/  LDL.LU R249, [R1+0xa90] ;  /* 0x000a900001f97983 */ /* 0x000f280000300800 */
[----:B------:R-:W4:Y:S04]  /*26720*/  LDL.LU R248, [R1+0xab4] ;  /* 0x000ab40001f87983 */ /* 0x000f280000300800 */
[----:B------:R-:W4:Y:S04]  /*26730*/  LDL.LU R247, [R1+0xa88] ;  /* 0x000a880001f77983 */ /* 0x000f280000300800 */
[----:B0-----:R-:W4:Y:S01]  /*26740*/  LDL.LU R246, [R1+0xaac] ;  /* 0x000aac0001f67983 */ /* 0x001f220000300800 */
[-C--:B--2---:R-:W-:Y:S01]  /*26750*/  IADD3 R252, P5, R252, R8.reuse, RZ ;  /* 0x00000008fcfc7210 */ /* 0x084fe20007fbe0ff */
[----:B---3--:R-:W-:Y:S01]  /*26760*/  IMAD.X R245, R245, 0x1, R0, P6 ;  /* 0x00000001f5f57824 */ /* 0x008fe200030e0600 */
[----:B----4-:R-:W-:-:S04]  /*26770*/  IADD3 R251, P6, R251, R8, RZ ;  /* 0x00000008fbfb7210 */ /* 0x010fc80007fde0ff */
[----:B------:R0:W-:Y:S01]  /*26780*/  STL [R1+0xac4], R245 ;  /* 0x000ac4f501007387 */ /* 0x0001e20000100800 */
[----:B------:R-:W-:-:S03]  /*26790*/  IMAD.X R250, R250, 0x1, R0, P1 ;  /* 0x00000001fafa7824 */ /* 0x000fc600008e0600 */
[----:B0-----:R-:W2:Y:S01]  /*267a0*/  LDL.LU R245, [R1+0xa80] ;  /* 0x000a800001f57983 */ /* 0x001ea20000300800 */
[----:B------:R-:W-:-:S03]  /*267b0*/  IADD3 R249, P1, R249, R8, RZ ;  /* 0x00000008f9f97210 */ /* 0x000fc60007f3e0ff */
[----:B------:R0:W-:Y:S01]  /*267c0*/  STL [R1+0xaa0], R252 ;  /* 0x000aa0fc01007387 */ /* 0x0001e20000100800 */
[----:B------:R-:W-:-:S03]  /*267d0*/  IMAD.X R248, R248, 0x1, R0, P2 ;  /* 0x00000001f8f87824 */ /* 0x000fc600010e0600 */
[----:B------:R-:W-:Y:S01]  /*267e0*/  STL [R1+0xa98], R251 ;  /* 0x000a98fb01007387 */ /* 0x000fe20000100800 */
[----:B------:R-:W-:-:S03]  /*267f0*/  IADD3 R247, P2, R247, R8, RZ ;  /* 0x00000008f7f77210 */ /* 0x000fc60007f5e0ff */
[----:B------:R-:W-:Y:S01]  /*26800*/  STL [R1+0xabc], R250 ;  /* 0x000abcfa01007387 */ /* 0x000fe20000100800 */
[----:B------:R-:W-:-:S03]  /*26810*/  IMAD.X R246, R246, 0x1, R0, P3 ;  /* 0x00000001f6f67824 */ /* 0x000fc600018e0600 */
[----:B------:R-:W-:Y:S04]  /*26820*/  STL [R1+0xa90], R249 ;  /* 0x000a90f901007387 */ /* 0x000fe80000100800 */
[----:B------:R-:W-:Y:S04]  /*26830*/  STL [R1+0xab4], R248 ;  /* 0x000ab4f801007387 */ /* 0x000fe80000100800 */
[----:B0-----:R-:W3:Y:S04]  /*26840*/  LDL.LU R252, [R1+0xaa4] ;  /* 0x000aa40001fc7983 */ /* 0x001ee80000300800 */
[----:B------:R0:W-:Y:S04]  /*26850*/  STL [R1+0xaac], R246 ;  /* 0x000aacf601007387 */ /* 0x0001e80000100800 */
[----:B------:R1:W-:Y:S04]  /*26860*/  STL [R1+0xa88], R247 ;  /* 0x000a88f701007387 */ /* 0x0003e80000100800 */
[----:B0-----:R-:W4:Y:S04]  /*26870*/  LDL.LU R246, [R1+0xa78] ;  /* 0x000a780001f67983 */ /* 0x001f280000300800 */
[----:B------:R-:W4:Y:S04]  /*26880*/  LDL.LU R251, [R1+0xa9c] ;  /* 0x000a9c0001fb7983 */ /* 0x000f280000300800 */
[----:B------:R-:W4:Y:S01]  /*26890*/  LDL.LU R250, [R1+0xa70] ;  /* 0x000a700001fa7983 */ /* 0x000f220000300800 */
[----:B--2---:R-:W-:-:S05]  /*268a0*/  IADD3 R245, P3, R245, R8, RZ ;  /* 0x00000008f5f57210 */ /* 0x004fca0007f7e0ff */
[----:B------:R0:W-:Y:S04]  /*268b0*/  STL [R1+0xa80], R245 ;  /* 0x000a80f501007387 */ /* 0x0001e80000100800 */
[----:B------:R-:W2:Y:S04]  /*268c0*/  LDL.LU R249, [R1+0xa94] ;  /* 0x000a940001f97983 */ /* 0x000ea80000300800 */
[----:B------:R-:W2:Y:S04]  /*268d0*/  LDL.LU R248, [R1+0xa68] ;  /* 0x000a680001f87983 */ /* 0x000ea80000300800 */
[----:B-1----:R-:W2:Y:S04]  /*268e0*/  LDL.LU R247, [R1+0xa8c] ;  /* 0x000a8c0001f77983 */ /* 0x002ea80000300800 */
[----:B0-----:R-:W2:Y:S01]  /*268f0*/  LDL.LU R245, [R1+0xa60] ;  /* 0x000a600001f57983 */ /* 0x001ea20000300800 */
[----:B---3--:R-:W-:Y:S01]  /*26900*/  IMAD.X R252, R252, 0x1, R0, P4 ;  /* 0x00000001fcfc7824 */ /* 0x008fe200020e0600 */
[----:B----4-:R-:W-:-:S05]  /*26910*/  IADD3 R246, P4, R246, R8, RZ ;  /* 0x00000008f6f67210 */ /* 0x010fca0007f9e0ff */
[----:B------:R0:W-:Y:S04]  /*26920*/  STL [R1+0xa78], R246 ;  /* 0x000a78f601007387 */ /* 0x0001e80000100800 */
[----:B0-----:R-:W3:Y:S01]  /*26930*/  LDL.LU R246, [R1+0xa84] ;  /* 0x000a840001f67983 */ /* 0x001ee20000300800 */
[--C-:B------:R-:W-:Y:S01]  /*26940*/  IMAD.X R251, R251, 0x1, R0.reuse, P5 ;  /* 0x00000001fbfb7824 */ /* 0x100fe200028e0600 */
[-C--:B------:R-:W-:Y:S02]  /*26950*/  IADD3 R250, P5, R250, R8.reuse, RZ ;  /* 0x00000008fafa7210 */ /* 0x080fe40007fbe0ff */
[----:B------:R0:W-:Y:S04]  /*26960*/  STL [R1+0xaa4], R252 ;  /* 0x000aa4fc01007387 */ /* 0x0001e80000100800 */
[----:B------:R-:W-:Y:S04]  /*26970*/  STL [R1+0xa9c], R251 ;  /* 0x000a9cfb01007387 */ /* 0x000fe80000100800 */
[----:B------:R-:W-:Y:S01]  /*26980*/  STL [R1+0xa70], R250 ;  /* 0x000a70fa01007387 */ /* 0x000fe20000100800 */
[----:B--2---:R-:W-:Y:S01]  /*26990*/  IMAD.X R249, R249, 0x1, R0, P6 ;  /* 0x00000001f9f97824 */ /* 0x004fe200030e0600 */
[----:B------:R-:W-:-:S04]  /*269a0*/  IADD3 R248, P6, R248, R8, RZ ;  /* 0x00000008f8f87210 */ /* 0x000fc80007fde0ff */
[----:B------:R-:W-:Y:S01]  /*269b0*/  STL [R1+0xa94], R249 ;  /* 0x000a94f901007387 */ /* 0x000fe20000100800 */
[----:B------:R-:W-:-:S03]  /*269c0*/  IMAD.X R247, R247, 0x1, R0, P1 ;  /* 0x00000001f7f77824 */ /* 0x000fc600008e0600 */
[----:B------:R-:W-:Y:S01]  /*269d0*/  STL [R1+0xa68], R248 ;  /* 0x000a68f801007387 */ /* 0x000fe20000100800 */
[----:B------:R-:W-:-:S03]  /*269e0*/  IADD3 R245, P1, R245, R8, RZ ;  /* 0x00000008f5f57210 */ /* 0x000fc60007f3e0ff */
[----:B0-----:R-:W2:Y:S04]  /*269f0*/  LDL.LU R252, [R1+0xa58] ;  /* 0x000a580001fc7983 */ /* 0x001ea80000300800 */
[----:B------:R0:W-:Y:S04]  /*26a00*/  STL [R1+0xa60], R245 ;  /* 0x000a60f501007387 */ /* 0x0001e80000100800 */
[----:B------:R1:W-:Y:S04]  /*26a10*/  STL [R1+0xa8c], R247 ;  /* 0x000a8cf701007387 */ /* 0x0003e80000100800 */
[----:B0-----:R-:W4:Y:S04]  /*26a20*/  LDL.LU R245, [R1+0xa7c] ;  /* 0x000a7c0001f57983 */ /* 0x001f280000300800 */
[----:B------:R-:W4:Y:S04]  /*26a30*/  LDL.LU R251, [R1+0xa50] ;  /* 0x000a500001fb7983 */ /* 0x000f280000300800 */
[----:B------:R-:W4:Y:S01]  /*26a40*/  LDL.LU R250, [R1+0xa74] ;  /* 0x000a740001fa7983 */ /* 0x000f220000300800 */
[----:B---3--:R-:W-:-:S05]  /*26a50*/  IMAD.X R246, R246, 0x1, R0, P2 ;  /* 0x00000001f6f67824 */ /* 0x008fca00010e0600 */
[----:B------:R0:W-:Y:S04]  /*26a60*/  STL [R1+0xa84], R246 ;  /* 0x000a84f601007387 */ /* 0x0001e80000100800 */
[----:B------:R-:W3:Y:S04]  /*26a70*/  LDL.LU R249, [R1+0xa48] ;  /* 0x000a480001f97983 */ /* 0x000ee80000300800 */
[----:B------:R-:W3:Y:S04]  /*26a80*/  LDL.LU R248, [R1+0xa6c] ;  /* 0x000a6c0001f87983 */ /* 0x000ee80000300800 */
[----:B-1----:R-:W3:Y:S04]  /*26a90*/  LDL.LU R247, [R1+0xa40] ;  /* 0x000a400001f77983 */ /* 0x002ee80000300800 */
[----:B0-----:R-:W3:Y:S01]  /*26aa0*/  LDL.LU R246, [R1+0xa64] ;  /* 0x000a640001f67983 */ /* 0x001ee20000300800 */
[-C--:B--2---:R-:W-:Y:S01]  /*26ab0*/  IADD3 R252, P2, R252, R8.reuse, RZ ;  /* 0x00000008fcfc7210 */ /* 0x084fe20007f5e0ff */
[----:B----4-:R-:W-:Y:S01]  /*26ac0*/  IMAD.X R245, R245, 0x1, R0, P3 ;  /* 0x00000001f5f57824 */ /* 0x010fe200018e0600 */
[----:B------:R-:W-:-:S04]  /*26ad0*/  IADD3 R251, P3, R251, R8, RZ ;  /* 0x00000008fbfb7210 */ /* 0x000fc80007f7e0ff */
[----:B------:R0:W-:Y:S01]  /*26ae0*/  STL [R1+0xa7c], R245 ;  /* 0x000a7cf501007387 */ /* 0x0001e20000100800 */
[----:B------:R-:W-:-:S03]  /*26af0*/  IMAD.X R250, R250, 0x1, R0, P4 ;  /* 0x00000001fafa7824 */ /* 0x000fc600020e0600 */
[----:B0-----:R-:W2:Y:S04]  /*26b00*/  LDL.LU R245, [R1+0xa38] ;  /* 0x000a380001f57983 */ /* 0x001ea80000300800 */
[----:B------:R0:W-:Y:S04]  /*26b10*/  STL [R1+0xa58], R252 ;  /* 0x000a58fc01007387 */ /* 0x0001e80000100800 */
[----:B------:R-:W-:Y:S01]  /*26b20*/  STL [R1+0xa50], R251 ;  /* 0x000a50fb01007387 */ /* 0x000fe20000100800 */
[----:B---3--:R-:W-:-:S03]  /*26b30*/  IADD3 R249, P4, R249, R8, RZ ;  /* 0x00000008f9f97210 */ /* 0x008fc60007f9e0ff */
[----:B------:R-:W-:Y:S01]  /*26b40*/  STL [R1+0xa74], R250 ;  /* 0x000a74fa01007387 */ /* 0x000fe20000100800 */
[----:B------:R-:W-:-:S03]  /*26b50*/  IMAD.X R248, R248, 0x1, R0, P5 ;  /* 0x00000001f8f87824 */ /* 0x000fc600028e0600 */
[----:B------:R-:W-:Y:S01]  /*26b60*/  STL [R1+0xa48], R249 ;  /* 0x000a48f901007387 */ /* 0x000fe20000100800 */
[----:B------:R-:W-:-:S03]  /*26b70*/  IADD3 R247, P5, R247, R8, RZ ;  /* 0x00000008f7f77210 */ /* 0x000fc60007fbe0ff */
[----:B------:R-:W-:Y:S01]  /*26b80*/  STL [R1+0xa6c], R248 ;  /* 0x000a6cf801007387 */ /* 0x000fe20000100800 */
[----:B------:R-:W-:-:S03]  /*26b90*/  IMAD.X R246, R246, 0x1, R0, P6 ;  /* 0x00000001f6f67824 */ /* 0x000fc600030e0600 */
        /* <DEDUP_REMOVED lines=478> */
[----:B------:R-:W-:Y:S04]  /*28980*/  STL [R1+0x7c8], R251 ;  /* 0x0007c8fb01007387 */ /* 0x000fe80000100800 */
[----:B------:R-:W-:Y:S01]  /*28990*/  STL [R1+0x7ec], R250 ;  /* 0x0007ecfa01007387 */ /* 0x000fe20000100800 */
[----:B---3--:R-:W-:Y:S01]  /*289a0*/  IADD3 R249, P1, R249, R8, RZ ;  /* 0x00000008f9f97210 */ /* 0x008fe20007f3e0ff */
[----:B------:R-:W-:-:S04]  /*289b0*/  IMAD.X R248, R248, 0x1, R0, P2 ;  /* 0x00000001f8f87824 */ /* 0x000fc800010e0600 */
[----:B------:R-:W-:Y:S01]  /*289c0*/  STL [R1+0x7c0], R249 ;  /* 0x0007c0f901007387 */ /* 0x000fe20000100800 */
[----:B------:R-:W-:-:S03]  /*289d0*/  IADD3 R247, P2, R247, R8, RZ ;  /* 0x00000008f7f77210 */ /* 0x000fc60007f5e0ff */
[----:B------:R-:W-:Y:S04]  /*289e0*/  STL [R1+0x7e4], R248 ;  /* 0x0007e4f801007387 */ /* 0x000fe80000100800 */
[----:B0-----:R-:W3:Y:S01]  /*289f0*/  LDL.LU R252, [R1+0x7d4] ;  /* 0x0007d40001fc7983 */ /* 0x001ee20000300800 */
[----:B------:R-:W-:-:S05]  /*28a00*/  IMAD.X R246, R246, 0x1, R0, P3 ;  /* 0x00000001f6f67824 */ /* 0x000fca00018e0600 */
        /* <DEDUP_REMOVED lines=20> */
[--C-:B--2---:R-:W-:Y:S01]  /*28b50*/  IMAD.X R249, R249, 0x1, R0.reuse, P6 ;  /* 0x00000001f9f97824 */ /* 0x104fe200030e0600 */
[----:B------:R-:W-:Y:S01]  /*28b60*/  IADD3 R248, P6, R248, R8, RZ ;  /* 0x00000008f8f87210 */ /* 0x000fe20007fde0ff */
[----:B------:R-:W-:-:S03]  /*28b70*/  IMAD.X R247, R247, 0x1, R0, P1 ;  /* 0x00000001f7f77824 */ /* 0x000fc600008e0600 */
[----:B------:R-:W-:Y:S04]  /*28b80*/  STL [R1+0x7c4], R249 ;  /* 0x0007c4f901007387 */ /* 0x000fe80000100800 */
[----:B------:R-:W-:Y:S04]  /*28b90*/  STL [R1+0x798], R248 ;  /* 0x000798f801007387 */ /* 0x000fe80000100800 */
[----:B0-----:R-:W2:Y:S01]  /*28ba0*/  LDL.LU R252, [R1+0x788] ;  /* 0x0007880001fc7983 */ /* 0x001ea20000300800 */
[----:B------:R-:W-:-:S05]  /*28bb0*/  IADD3 R245, P1, R245, R8, RZ ;  /* 0x00000008f5f57210 */ /* 0x000fca0007f3e0ff */
        /* <DEDUP_REMOVED lines=12> */
[--C-:B----4-:R-:W-:Y:S01]  /*28c80*/  IMAD.X R245, R245, 0x1, R0.reuse, P3 ;  /* 0x00000001f5f57824 */ /* 0x110fe200018e0600 */
[----:B------:R-:W-:Y:S01]  /*28c90*/  IADD3 R251, P3, R251, R8, RZ ;  /* 0x00000008fbfb7210 */ /* 0x000fe20007f7e0ff */
[----:B------:R-:W-:-:S03]  /*28ca0*/  IMAD.X R250, R250, 0x1, R0, P4 ;  /* 0x00000001fafa7824 */ /* 0x000fc600020e0600 */
[----:B------:R0:W-:Y:S04]  /*28cb0*/  STL [R1+0x7ac], R245 ;  /* 0x0007acf501007387 */ /* 0x0001e80000100800 */
[----:B0-----:R-:W2:Y:S04]  /*28cc0*/  LDL.LU R245, [R1+0x768] ;  /* 0x0007680001f57983 */ /* 0x001ea80000300800 */
[----:B------:R0:W-:Y:S04]  /*28cd0*/  STL [R1+0x788], R252 ;  /* 0x000788fc01007387 */ /* 0x0001e80000100800 */
[----:B------:R-:W-:Y:S04]  /*28ce0*/  STL [R1+0x780], R251 ;  /* 0x000780fb01007387 */ /* 0x000fe80000100800 */
[----:B------:R-:W-:Y:S01]  /*28cf0*/  STL [R1+0x7a4], R250 ;  /* 0x0007a4fa01007387 */ /* 0x000fe20000100800 */
[-C--:B---3--:R-:W-:Y:S01]  /*28d00*/  IADD3 R249, P4, R249, R8.reuse, RZ ;  /* 0x00000008f9f97210 */ /* 0x088fe20007f9e0ff */
[----:B------:R-:W-:Y:S01]  /*28d10*/  IMAD.X R248, R248, 0x1, R0, P5 ;  /* 0x00000001f8f87824 */ /* 0x000fe200028e0600 */
[----:B------:R-:W-:-:S03]  /*28d20*/  IADD3 R247, P5, R247, R8, RZ ;  /* 0x00000008f7f77210 */ /* 0x000fc60007fbe0ff */
[----:B------:R-:W-:Y:S04]  /*28d30*/  STL [R1+0x778], R249 ;  /* 0x000778f901007387 */ /* 0x000fe80000100800 */
        /* <DEDUP_REMOVED lines=66> */
[----:B-1----:R-:W2:Y:S01]  /*29160*/  LDL.LU R247, [R1+0x72c] ;  /* 0x00072c0001f77983 */ /* 0x002ea20000300800 */
[----:B0-----:R-:W-:-:S03]  /*29170*/  IMAD.MOV.U32 R245, RZ, RZ, R226 ;  /* 0x000000fffff57224 */ /* 0x001fc600078e00e2 */
[----:B------:R-:W2:Y:S01]  /*29180*/  LDL.LU R226, [R1+0x700] ;  /* 0x0007000001e27983 */ /* 0x000ea20000300800 */
[----:B---3--:R-:W-:Y:S01]  /*29190*/  IMAD.X R252, R252, 0x1, R0, P4 ;  /* 0x00000001fcfc7824 */ /* 0x008fe200020e0600 */
[----:B----4-:R-:W-:-:S05]  /*291a0*/  IADD3 R246, P4, R246, R8, RZ ;  /* 0x00000008f6f67210 */ /* 0x010fca0007f9e0ff */
[----:B------:R0:W-:Y:S04]  /*291b0*/  STL [R1+0x718], R246 ;  /* 0x000718f601007387 */ /* 0x0001e80000100800 */
[----:B0-----:R-:W3:Y:S01]  /*291c0*/  LDL.LU R246, [R1+0x724] ;  /* 0x0007240001f67983 */ /* 0x001ee20000300800 */
[--C-:B------:R-:W-:Y:S01]  /*291d0*/  IMAD.X R251, R251, 0x1, R0.reuse, P5 ;  /* 0x00000001fbfb7824 */ /* 0x100fe200028e0600 */
[-C--:B------:R-:W-:Y:S02]  /*291e0*/  IADD3 R250, P5, R250, R8.reuse, RZ ;  /* 0x00000008fafa7210 */ /* 0x080fe40007fbe0ff */
[----:B------:R-:W-:Y:S04]  /*291f0*/  STL [R1+0x744], R252 ;  /* 0x000744fc01007387 */ /* 0x000fe80000100800 */
[----:B------:R-:W-:Y:S04]  /*29200*/  STL [R1+0x73c], R251 ;  /* 0x00073cfb01007387 */ /* 0x000fe80000100800 */
[----:B------:R-:W-:Y:S01]  /*29210*/  STL [R1+0x710], R250 ;  /* 0x000710fa01007387 */ /* 0x000fe20000100800 */
[--C-:B--2---:R-:W-:Y:S01]  /*29220*/  IMAD.X R249, R249, 0x1, R0.reuse, P6 ;  /* 0x00000001f9f97824 */ /* 0x104fe200030e0600 */
[----:B------:R-:W-:Y:S01]  /*29230*/  IADD3 R248, P6, R248, R8, RZ ;  /* 0x00000008f8f87210 */ /* 0x000fe20007fde0ff */
[----:B------:R-:W-:-:S03]  /*29240*/  IMAD.X R247, R247, 0x1, R0, P1 ;  /* 0x00000001f7f77824 */ /* 0x000fc600008e0600 */
[----:B------:R-:W-:Y:S04]  /*29250*/  STL [R1+0x734], R249 ;  /* 0x000734f901007387 */ /* 0x000fe80000100800 */
[----:B------:R-:W-:Y:S01]  /*29260*/  STL [R1+0x708], R248 ;  /* 0x000708f801007387 */ /* 0x000fe20000100800 */
[----:B------:R-:W-:-:S05]  /*29270*/  IADD3 R226, P1, R226, R8, RZ ;  /* 0x00000008e2e27210 */ /* 0x000fca0007f3e0ff */
[----:B------:R0:W-:Y:S04]  /*29280*/  STL [R1+0x700], R226 ;  /* 0x000700e201007387 */ /* 0x0001e80000100800 */
[----:B0-----:R-:W2:Y:S04]  /*29290*/  LDL.LU R226, [R1+0x6f8] ;  /* 0x0006f80001e27983 */ /* 0x001ea80000300800 */
        /* <DEDUP_REMOVED lines=8> */
[----:B------:R-:W3:Y:S04]  /*29320*/  LDL.LU R248, [R1+0x6e0] ;  /* 0x0006e00001f87983 */ /* 0x000ee80000300800 */
[----:B0-----:R-:W3:Y:S01]  /*29330*/  LDL.LU R246, [R1+0x704] ;  /* 0x0007040001f67983 */ /* 0x001ee20000300800 */
[----:B--2---:R-:W-:-:S05]  /*29340*/  IADD3 R226, P2, R226, R8, RZ ;  /* 0x00000008e2e27210 */ /* 0x004fca0007f5e0ff */
[----:B------:R0:W-:Y:S01]  /*29350*/  STL [R1+0x6f8], R226 ;  /* 0x0006f8e201007387 */ /* 0x0001e20000100800 */
[--C-:B----4-:R-:W-:Y:S01]  /*29360*/  IMAD.X R247, R247, 0x1, R0.reuse, P3 ;  /* 0x00000001f7f77824 */ /* 0x110fe200018e0600 */
[-C--:B------:R-:W-:Y:S01]  /*29370*/  IADD3 R252, P3, R252, R8.reuse, RZ ;  /* 0x00000008fcfc7210 */ /* 0x080fe20007f7e0ff */
[--C-:B------:R-:W-:Y:S01]  /*29380*/  IMAD.X R251, R251, 0x1, R0.reuse, P4 ;  /* 0x00000001fbfb7824 */ /* 0x100fe200020e0600 */
[----:B0-----:R0:W5:Y:S04]  /*29390*/  LDL.LU R226, [R1+0xfdc] ;  /* 0x000fdc0001e27983 */ /* 0x0011680000300800 */
[----:B------:R1:W-:Y:S01]  /*293a0*/  STL [R1+0x71c], R247 ;  /* 0x00071cf701007387 */ /* 0x0003e20000100800 */
[-C--:B---3--:R-:W-:Y:S01]  /*293b0*/  IADD3 R250, P4, R250, R8.reuse, RZ ;  /* 0x00000008fafa7210 */ /* 0x088fe20007f9e0ff */
[--C-:B------:R-:W-:Y:S01]  /*293c0*/  IMAD.X R249, R249, 0x1, R0.reuse, P5 ;  /* 0x00000001f9f97824 */ /* 0x100fe200028e0600 */
[----:B------:R-:W-:Y:S01]  /*293d0*/  IADD3 R248, P5, R248, R8, RZ ;  /* 0x00000008f8f87210 */ /* 0x000fe20007fbe0ff */
[----:B-1----:R-:W2:Y:S04]  /*293e0*/  LDL.LU R247, [R1+0xef0] ;  /* 0x000ef00001f77983 */ /* 0x002ea80000300800 */
[----:B------:R-:W-:Y:S01]  /*293f0*/  STL [R1+0x6f0], R252 ;  /* 0x0006f0fc01007387 */ /* 0x000fe20000100800 */
[----:B------:R-:W-:-:S03]  /*29400*/  IMAD.X R246, R246, 0x1, R0, P6 ;  /* 0x00000001f6f67824 */ /* 0x000fc600030e0600 */
[----:B------:R-:W-:Y:S04]  /*29410*/  STL [R1+0x714], R251 ;  /* 0x000714fb01007387 */ /* 0x000fe80000100800 */
[----:B------:R-:W-:Y:S04]  /*29420*/  STL [R1+0x6e8], R250 ;  /* 0x0006e8fa01007387 */ /* 0x000fe80000100800 */
[----:B------:R-:W-:Y:S04]  /*29430*/  STL [R1+0x70c], R249 ;  /* 0x00070cf901007387 */ /* 0x000fe80000100800 */
[----:B------:R-:W3:Y:S04]  /*29440*/  LDL.LU R8, [R1+0x6fc] ;  /* 0x0006fc0001087983 */ /* 0x000ee80000300800 */
[----:B------:R1:W-:Y:S04]  /*29450*/  STL [R1+0x704], R246 ;  /* 0x000704f601007387 */ /* 0x0003e80000100800 */
[----:B------:R4:W-:Y:S04]  /*29460*/  STL [R1+0x6e0], R248 ;  /* 0x0006e0f801007387 */ /* 0x0009e80000100800 */
[----:B-1----:R-:W3:Y:S04]  /*29470*/  LDL.LU R246, [R1+0xae8] ;  /* 0x000ae80001f67983 */ /* 0x002ee80000300800 */
[----:B------:R-:W3:Y:S04]  /*29480*/  LDL.LU R252, [R1+0x6f4] ;  /* 0x0006f40001fc7983 */ /* 0x000ee80000300800 */
[----:B------:R-:W3:Y:S01]  /*29490*/  LDL.LU R251, [R1+0xeec] ;  /* 0x000eec0001fb7983 */ /* 0x000ee20000300800 */
[----:B--2---:R-:W-:-:S05]  /*294a0*/  IADD3 R247, P6, R247, UR5, RZ ;  /* 0x00000005f7f77c10 */ /* 0x004fca000ffde0ff */
[----:B------:R1:W-:Y:S04]  /*294b0*/  STL [R1+0xef0], R247 ;  /* 0x000ef0f701007387 */ /* 0x0003e80000100800 */
[----:B------:R-:W2:Y:S04]  /*294c0*/  LDL.LU R250, [R1+0x6ec] ;  /* 0x0006ec0001fa7983 */ /* 0x000ea80000300800 */
[----:B------:R-:W2:Y:S04]  /*294d0*/  LDL.LU R249, [R1+0xee8] ;  /* 0x000ee80001f97983 */ /* 0x000ea80000300800 */
[----:B----4-:R-:W4:Y:S01]  /*294e0*/  LDL.LU R248, [R1+0x6e4] ;  /* 0x0006e40001f87983 */ /* 0x010f220000300800 */
[----:B---3--:R-:W-:-:S03]  /*294f0*/  IMAD.X R8, R8, 0x1, R0, P1 ;  /* 0x0000000108087824 */ /* 0x008fc600008e0600 */
[----:B-1----:R-:W3:Y:S01]  /*29500*/  LDL.LU R247, [R1+0xee4] ;  /* 0x000ee40001f77983 */ /* 0x002ee20000300800 */
[----:B------:R-:W-:-:S05]  /*29510*/  IADD3 R246, P1, R246, UR5, RZ ;  /* 0x00000005f6f67c10 */ /* 0x000fca000ff3e0ff */
[----:B------:R1:W-:Y:S04]  /*29520*/  STL [R1+0xae8], R246 ;  /* 0x000ae8f601007387 */ /* 0x0003e80000100800 */
[----:B-1----:R-:W3:Y:S01]  /*29530*/  LDL.LU R246, [R1+0x6dc] ;  /* 0x0006dc0001f67983 */ /* 0x002ee20000300800 */
[--C-:B------:R-:W-:Y:S01]  /*29540*/  IMAD.X R252, R252, 0x1, R0.reuse, P2 ;  /* 0x00000001fcfc7824 */ /* 0x100fe200010e0600 */
[----:B------:R-:W-:Y:S02]  /*29550*/  IADD3 R251, P2, R251, UR5, RZ ;  /* 0x00000005fbfb7c10 */ /* 0x000fe4000ff5e0ff */
[----:B------:R-:W-:Y:S04]  /*29560*/  STL [R1+0x6fc], R8 ;  /* 0x0006fc0801007387 */ /* 0x000fe80000100800 */
[----:B------:R1:W-:Y:S04]  /*29570*/  STL [R1+0x6f4], R252 ;  /* 0x0006f4fc01007387 */ /* 0x0003e80000100800 */
[----:B------:R-:W-:Y:S01]  /*29580*/  STL [R1+0xeec], R251 ;  /* 0x000eecfb01007387 */ /* 0x000fe20000100800 */
[--C-:B--2---:R-:W-:Y:S01]  /*29590*/  IMAD.X R250, R250, 0x1, R0.reuse, P3 ;  /* 0x00000001fafa7824 */ /* 0x104fe200018e0600 */
[----:B------:R-:W-:Y:S01]  /*295a0*/  IADD3 R249, P3, R249, UR5, RZ ;  /* 0x00000005f9f97c10 */ /* 0x000fe2000ff7e0ff */
[----:B----4-:R-:W-:-:S03]  /*295b0*/  IMAD.X R248, R248, 0x1, R0, P4 ;  /* 0x00000001f8f87824 */ /* 0x010fc600020e0600 */
[----:B------:R-:W-:Y:S04]  /*295c0*/  STL [R1+0x6ec], R250 ;  /* 0x0006ecfa01007387 */ /* 0x000fe80000100800 */
[----:B------:R-:W-:Y:S04]  /*295d0*/  STL [R1+0xee8], R249 ;  /* 0x000ee8f901007387 */ /* 0x000fe80000100800 */
[----:B-1----:R-:W2:Y:S01]  /*295e0*/  LDL.LU R252, [R1+0xee0] ;  /* 0x000ee00001fc7983 */ /* 0x002ea20000300800 */
[----:B---3--:R-:W-:-:S05]  /*295f0*/  IADD3 R247, P4, R247, UR5, RZ ;  /* 0x00000005f7f77c10 */ /* 0x008fca000ff9e0ff */
[----:B------:R1:W-:Y:S04]  /*29600*/  STL [R1+0xee4], R247 ;  /* 0x000ee4f701007387 */ /* 0x0003e80000100800 */
[----:B------:R3:W-:Y:S04]  /*29610*/  STL [R1+0x6e4], R248 ;  /* 0x0006e4f801007387 */ /* 0x0007e80000100800 */
[----:B-1----:R-:W4:Y:S04]  /*29620*/  LDL.LU R247, [R1+0xaec] ;  /* 0x000aec0001f77983 */ /* 0x002f280000300800 */
[----:B------:R-:W4:Y:S01]  /*29630*/  LDL.LU R251, [R1+0xedc] ;  /* 0x000edc0001fb7983 */ /* 0x000f220000300800 */
[----:B------:R-:W-:-:S03]  /*29640*/  IMAD.X R246, R246, 0x1, R0, P5 ;  /* 0x00000001f6f67824 */ /* 0x000fc600028e0600 */
[----:B------:R-:W4:Y:S04]  /*29650*/  LDL.LU R250, [R1+0x6d8] ;  /* 0x0006d80001fa7983 */ /* 0x000f280000300800 */
[----:B------:R1:W-:Y:S04]  /*29660*/  STL [R1+0x6dc], R246 ;  /* 0x0006dcf601007387 */ /* 0x0003e80000100800 */
[----:B------:R-:W4:Y:S04]  /*29670*/  LDL.LU R249, [R1+0xed8] ;  /* 0x000ed80001f97983 */ /* 0x000f280000300800 */
[----:B---3--:R-:W3:Y:S04]  /*29680*/  LDL.LU R248, [R1+0xae4] ;  /* 0x000ae40001f87983 */ /* 0x008ee80000300800 */
[----:B-1----:R-:W3:Y:S01]  /*29690*/  LDL.LU R246, [R1+0xed0] ;  /* 0x000ed00001f67983 */ /* 0x002ee20000300800 */
[----:B--2---:R-:W-:-:S02]  /*296a0*/  IADD3 R252, P5, R252, UR5, RZ ;  /* 0x00000005fcfc7c10 */ /* 0x004fc4000ffbe0ff */
[----:B----4-:R-:W-:Y:S02]  /*296b0*/  IADD3.X R247, R247, UR60, RZ, P6, !PT ;  /* 0x0000003cf7f77c10 */ /* 0x010fe4000b7fe4ff */
[----:B------:R-:W-:Y:S02]  /*296c0*/  IADD3 R251, P6, R251, UR5, RZ ;  /* 0x00000005fbfb7c10 */ /* 0x000fe4000ffde0ff */
[----:B------:R-:W-:Y:S01]  /*296d0*/  IADD3.X R250, R250, UR60, RZ, P1, !PT ;  /* 0x0000003cfafa7c10 */ /* 0x000fe20008ffe4ff */
[----:B------:R1:W-:Y:S01]  /*296e0*/  STL [R1+0xaec], R247 ;  /* 0x000aecf701007387 */ /* 0x0003e20000100800 */
[----:B------:R-:W-:Y:S02]  /*296f0*/  IADD3 R249, P1, R249, UR5, RZ ;  /* 0x00000005f9f97c10 */ /* 0x000fe4000ff3e0ff */
[----:B---3--:R-:W-:Y:S01]  /*29700*/  IADD3.X R248, R248, UR60, RZ, P2, !PT ;  /* 0x0000003cf8f87c10 */ /* 0x008fe200097fe4ff */
[----:B-1----:R-:W2:Y:S04]  /*29710*/  LDL.LU R247, [R1+0xae0] ;  /* 0x000ae00001f77983 */ /* 0x002ea80000300800 */
[----:B------:R-:W-:Y:S04]  /*29720*/  STL [R1+0xee0], R252 ;  /* 0x000ee0fc01007387 */ /* 0x000fe80000100800 */
[----:B------:R-:W-:Y:S04]  /*29730*/  STL [R1+0xedc], R251 ;  /* 0x000edcfb01007387 */ /* 0x000fe80000100800 */
[----:B------:R-:W-:Y:S04]  /*29740*/  STL [R1+0x6d8], R250 ;  /* 0x0006d8fa01007387 */ /* 0x000fe80000100800 */
[----:B------:R-:W-:Y:S04]  /*29750*/  STL [R1+0xed8], R249 ;  /* 0x000ed8f901007387 */ /* 0x000fe80000100800 */
[----:B------:R1:W-:Y:S01]  /*29760*/  STL [R1+0xae4], R248 ;  /* 0x000ae4f801007387 */ /* 0x0003e20000100800 */
[----:B------:R-:W-:-:S03]  /*29770*/  IADD3 R246, P2, R246, UR5, RZ ;  /* 0x00000005f6f67c10 */ /* 0x000fc6000ff5e0ff */
[----:B-1----:R-:W3:Y:S04]  /*29780*/  LDL.LU R248, [R1+0xec8] ;  /* 0x000ec80001f87983 */ /* 0x002ee80000300800 */
[----:B------:R-:W4:Y:S04]  /*29790*/  LDL.LU R252, [R1+0xadc] ;  /* 0x000adc0001fc7983 */ /* 0x000f280000300800 */
[----:B------:R1:W-:Y:S04]  /*297a0*/  STL [R1+0xed0], R246 ;  /* 0x000ed0f601007387 */ /* 0x0003e80000100800 */
[----:B-1----:R-:W4:Y:S04]  /*297b0*/  LDL.LU R246, [R1+0xec0] ;  /* 0x000ec00001f67983 */ /* 0x002f280000300800 */
[----:B------:R-:W4:Y:S04]  /*297c0*/  LDL.LU R251, [R1+0xad8] ;  /* 0x000ad80001fb7983 */ /* 0x000f280000300800 */
[----:B------:R-:W4:Y:S01]  /*297d0*/  LDL.LU R250, [R1+0xeb8] ;  /* 0x000eb80001fa7983 */ /* 0x000f220000300800 */
[----:B--2---:R-:W-:-:S05]  /*297e0*/  IADD3.X R247, R247, UR60, RZ, P3, !PT ;  /* 0x0000003cf7f77c10 */ /* 0x004fca0009ffe4ff */
[----:B------:R1:W-:Y:S04]  /*297f0*/  STL [R1+0xae0], R247 ;  /* 0x000ae0f701007387 */ /* 0x0003e80000100800 */
[----:B------:R-:W2:Y:S01]  /*29800*/  LDL.LU R249, [R1+0xad4] ;  /* 0x000ad40001f97983 */ /* 0x000ea20000300800 */
[----:B---3--:R-:W-:-:S03]  /*29810*/  IADD3 R248, P3, R248, UR5, RZ ;  /* 0x00000005f8f87c10 */ /* 0x008fc6000ff7e0ff */
[----:B-1----:R-:W3:Y:S01]  /*29820*/  LDL.LU R247, [R1+0xeb0] ;  /* 0x000eb00001f77983 */ /* 0x002ee20000300800 */
[----:B----4-:R-:W-:-:S03]  /*29830*/  IADD3.X R252, R252, UR60, RZ, P4, !PT ;  /* 0x0000003cfcfc7c10 */ /* 0x010fc6000a7fe4ff */
[----:B------:R1:W-:Y:S01]  /*29840*/  STL [R1+0xec8], R248 ;  /* 0x000ec8f801007387 */ /* 0x0003e20000100800 */
[----:B------:R-:W-:-:S03]  /*29850*/  IADD3 R246, P4, R246, UR5, RZ ;  /* 0x00000005f6f67c10 */ /* 0x000fc6000ff9e0ff */
[----:B-1----:R-:W4:Y:S04]  /*29860*/  LDL.LU R248, [R1+0xed4] ;  /* 0x000ed40001f87983 */ /* 0x002f280000300800 */
[----:B------:R1:W-:Y:S04]  /*29870*/  STL [R1+0xec0], R246 ;  /* 0x000ec0f601007387 */ /* 0x0003e80000100800 */
[----:B-1----:R-:W4:Y:S01]  /*29880*/  LDL.LU R246, [R1+0xea8] ;  /* 0x000ea80001f67983 */ /* 0x002f220000300800 */
[----:B------:R-:W-:Y:S02]  /*29890*/  IADD3.X R251, R251, UR60, RZ, P5, !PT ;  /* 0x0000003cfbfb7c10 */ /* 0x000fe4000affe4ff */
[----:B------:R-:W-:Y:S01]  /*298a0*/  IADD3 R250, P5, R250, UR5, RZ ;  /* 0x00000005fafa7c10 */ /* 0x000fe2000ffbe0ff */
[----:B------:R-:W-:Y:S04]  /*298b0*/  STL [R1+0xadc], R252 ;  /* 0x000adcfc01007387 */ /* 0x000fe80000100800 */
[----:B------:R-:W-:Y:S04]  /*298c0*/  STL [R1+0xad8], R251 ;  /* 0x000ad8fb01007387 */ /* 0x000fe80000100800 */
[----:B------:R-:W-:Y:S01]  /*298d0*/  STL [R1+0xeb8], R250 ;  /* 0x000eb8fa01007387 */ /* 0x000fe20000100800 */
[----:B--2---:R-:W-:-:S05]  /*298e0*/  IADD3.X R249, R249, UR60, RZ, P6, !PT ;  /* 0x0000003cf9f97c10 */ /* 0x004fca000b7fe4ff */
[----:B------:R-:W-:Y:S01]  /*298f0*/  STL [R1+0xad4], R249 ;  /* 0x000ad4f901007387 */ /* 0x000fe20000100800 */
[----:B---3--:R-:W-:-:S05]  /*29900*/  IADD3 R247, P6, R247, UR5, RZ ;  /* 0x00000005f7f77c10 */ /* 0x008fca000ffde0ff */
[----:B------:R1:W-:Y:S01]  /*29910*/  STL [R1+0xeb0], R247 ;  /* 0x000eb0f701007387 */ /* 0x0003e20000100800 */
[----:B----4-:R-:W-:-:S03]  /*29920*/  IADD3.X R248, R248, UR60, RZ, P1, !PT ;  /* 0x0000003cf8f87c10 */ /* 0x010fc60008ffe4ff */
[----:B-1----:R-:W2:Y:S04]  /*29930*/  LDL.LU R247, [R1+0xecc] ;  /* 0x000ecc0001f77983 */ /* 0x002ea80000300800 */
[----:B------:R-:W3:Y:S04]  /*29940*/  LDL.LU R252, [R1+0xea0] ;  /* 0x000ea00001fc7983 */ /* 0x000ee80000300800 */
[----:B------:R1:W-:Y:S01]  /*29950*/  STL [R1+0xed4], R248 ;  /* 0x000ed4f801007387 */ /* 0x0003e20000100800 */
[----:B------:R-:W-:-:S03]  /*29960*/  IADD3 R246, P1, R246, UR5, RZ ;  /* 0x00000005f6f67c10 */ /* 0x000fc6000ff3e0ff */
[----:B-1----:R-:W4:Y:S04]  /*29970*/  LDL.LU R248, [R1+0xec4] ;  /* 0x000ec40001f87983 */ /* 0x002f280000300800 */
[----:B------:R-:W4:Y:S04]  /*29980*/  LDL.LU R251, [R1+0xe98] ;  /* 0x000e980001fb7983 */ /* 0x000f280000300800 */
[----:B------:R-:W4:Y:S04]  /*29990*/  LDL.LU R250, [R1+0xebc] ;  /* 0x000ebc0001fa7983 */ /* 0x000f280000300800 */
[----:B------:R1:W-:Y:S04]  /*299a0*/  STL [R1+0xea8], R246 ;  /* 0x000ea8f601007387 */ /* 0x0003e80000100800 */
[----:B------:R-:W4:Y:S04]  /*299b0*/  LDL.LU R249, [R1+0xe90] ;  /* 0x000e900001f97983 */ /* 0x000f280000300800 */
[----:B-1----:R-:W4:Y:S01]  /*299c0*/  LDL.LU R246, [R1+0xeb4] ;  /* 0x000eb40001f67983 */ /* 0x002f220000300800 */
[----:B--2---:R-:W-:-:S02]  /*299d0*/  IADD3.X R247, R247, UR60, RZ, P2, !PT ;  /* 0x0000003cf7f77c10 */ /* 0x004fc400097fe4ff */
[----:B---3--:R-:W-:-:S03]  /*299e0*/  IADD3 R252, P2, R252, UR5, RZ ;  /* 0x00000005fcfc7c10 */ /* 0x008fc6000ff5e0ff */
[----:B------:R1:W-:Y:S01]  /*299f0*/  STL [R1+0xecc], R247 ;  /* 0x000eccf701007387 */ /* 0x0003e20000100800 */
[----:B----4-:R-:W-:-:S03]  /*29a00*/  IADD3.X R248, R248, UR60, RZ, P3, !PT ;  /* 0x0000003cf8f87c10 */ /* 0x010fc60009ffe4ff */
[----:B-1----:R-:W2:Y:S01]  /*29a10*/  LDL.LU R247, [R1+0xe88] ;  /* 0x000e880001f77983 */ /* 0x002ea20000300800 */
[----:B------:R-:W-:Y:S02]  /*29a20*/  IADD3 R251, P3, R251, UR5, RZ ;  /* 0x00000005fbfb7c10 */ /* 0x000fe4000ff7e0ff */
[----:B------:R-:W-:Y:S02]  /*29a30*/  IADD3.X R250, R250, UR60, RZ, P4, !PT ;  /* 0x0000003cfafa7c10 */ /* 0x000fe4000a7fe4ff */
[----:B------:R-:W-:Y:S01]  /*29a40*/  IADD3 R249, P4, R249, UR5, RZ ;  /* 0x00000005f9f97c10 */ /* 0x000fe2000ff9e0ff */
[----:B------:R1:W-:Y:S01]  /*29a50*/  STL [R1+0xec4], R248 ;  /* 0x000ec4f801007387 */ /* 0x0003e20000100800 */
[----:B------:R-:W-:-:S03]  /*29a60*/  IADD3.X R246, R246, UR60, RZ, P5, !PT ;  /* 0x0000003cf6f67c10 */ /* 0x000fc6000affe4ff */
[----:B-1----:R-:W3:Y:S04]  /*29a70*/  LDL.LU R248, [R1+0xeac] ;  /* 0x000eac0001f87983 */ /* 0x002ee80000300800 */
[----:B------:R-:W-:Y:S04]  /*29a80*/  STL [R1+0xea0], R252 ;  /* 0x000ea0fc01007387 */ /* 0x000fe80000100800 */
[----:B------:R-:W-:Y:S04]  /*29a90*/  STL [R1+0xe98], R251 ;  /* 0x000e98fb01007387 */ /* 0x000fe80000100800 */
[----:B------:R-:W-:Y:S04]  /*29aa0*/  STL [R1+0xebc], R250 ;  /* 0x000ebcfa01007387 */ /* 0x000fe80000100800 */
[----:B------:R-:W-:Y:S04]  /*29ab0*/  STL [R1+0xe90], R249 ;  /* 0x000e90f901007387 */ /* 0x000fe80000100800 */
[----:B------:R1:W-:Y:S04]  /*29ac0*/  STL [R1+0xeb4], R246 ;  /* 0x000eb4f601007387 */ /* 0x0003e80000100800 */
[----:B-1----:R-:W4:Y:S04]  /*29ad0*/  LDL.LU R246, [R1+0xe80] ;  /* 0x000e800001f67983 */ /* 0x002f280000300800 */
[----:B------:R-:W4:Y:S01]  /*29ae0*/  LDL.LU R252, [R1+0xea4] ;  /* 0x000ea40001fc7983 */ /* 0x000f220000300800 */
[----:B--2---:R-:W-:-:S05]  /*29af0*/  IADD3 R247, P5, R247, UR5, RZ ;  /* 0x00000005f7f77c10 */ /* 0x004fca000ffbe0ff */
[----:B------:R1:W-:Y:S01]  /*29b00*/  STL [R1+0xe88], R247 ;  /* 0x000e88f701007387 */ /* 0x0003e20000100800 */
[----:B---3--:R-:W-:-:S03]  /*29b10*/  IADD3.X R248, R248, UR60, RZ, P6, !PT ;  /* 0x0000003cf8f87c10 */ /* 0x008fc6000b7fe4ff */
[----:B-1----:R-:W2:Y:S04]  /*29b20*/  LDL.LU R247, [R1+0xe78] ;  /* 0x000e780001f77983 */ /* 0x002ea80000300800 */
[----:B------:R-:W3:Y:S04]  /*29b30*/  LDL.LU R251, [R1+0xe9c] ;  /* 0x000e9c0001fb7983 */ /* 0x000ee80000300800 */
[----:B------:R-:W3:Y:S04]  /*29b40*/  LDL.LU R250, [R1+0xe70] ;  /* 0x000e700001fa7983 */ /* 0x000ee80000300800 */
[----:B------:R1:W-:Y:S04]  /*29b50*/  STL [R1+0xeac], R248 ;  /* 0x000eacf801007387 */ /* 0x0003e80000100800 */
[----:B------:R-:W3:Y:S01]  /*29b60*/  LDL.LU R249, [R1+0xe94] ;  /* 0x000e940001f97983 */ /* 0x000ee20000300800 */
[----:B----4-:R-:W-:-:S03]  /*29b70*/  IADD3 R246, P6, R246, UR5, RZ ;  /* 0x00000005f6f67c10 */ /* 0x010fc6000ffde0ff */
[----:B-1----:R-:W4:Y:S04]  /*29b80*/  LDL.LU R248, [R1+0xe68] ;  /* 0x000e680001f87983 */ /* 0x002f280000300800 */
[----:B------:R1:W-:Y:S04]  /*29b90*/  STL [R1+0xe80], R246 ;  /* 0x000e80f601007387 */ /* 0x0003e80000100800 */
[----:B-1----:R-:W4:Y:S01]  /*29ba0*/  LDL.LU R246, [R1+0xe8c] ;  /* 0x000e8c0001f67983 */ /* 0x002f220000300800 */
[----:B------:R-:W-:Y:S02]  /*29bb0*/  IADD3.X R252, R252, UR60, RZ, P1, !PT ;  /* 0x0000003cfcfc7c10 */ /* 0x000fe40008ffe4ff */
[----:B--2---:R-:W-:-:S02]  /*29bc0*/  IADD3 R247, P1, R247, UR5, RZ ;  /* 0x00000005f7f77c10 */ /* 0x004fc4000ff3e0ff */
[----:B---3--:R-:W-:Y:S02]  /*29bd0*/  IADD3.X R251, R251, UR60, RZ, P2, !PT ;  /* 0x0000003cfbfb7c10 */ /* 0x008fe400097fe4ff */
[----:B------:R-:W-:Y:S01]  /*29be0*/  IADD3 R250, P2, R250, UR5, RZ ;  /* 0x00000005fafa7c10 */ /* 0x000fe2000ff5e0ff */
[----:B------:R1:W-:Y:S01]  /*29bf0*/  STL [R1+0xe78], R247 ;  /* 0x000e78f701007387 */ /* 0x0003e20000100800 */
[----:B------:R-:W-:-:S03]  /*29c00*/  IADD3.X R249, R249, UR60, RZ, P3, !PT ;  /* 0x0000003cf9f97c10 */ /* 0x000fc60009ffe4ff */
[----:B-1----:R-:W2:Y:S01]  /*29c10*/  LDL.LU R247, [R1+0xe60] ;  /* 0x000e600001f77983 */ /* 0x002ea20000300800 */
[----:B----4-:R-:W-:-:S03]  /*29c20*/  IADD3 R248, P3, R248, UR5, RZ ;  /* 0x00000005f8f87c10 */ /* 0x010fc6000ff7e0ff */
[----:B------:R-:W-:Y:S04]  /*29c30*/  STL [R1+0xea4], R252 ;  /* 0x000ea4fc01007387 */ /* 0x000fe80000100800 */
[----:B------:R-:W-:Y:S04]  /*29c40*/  STL [R1+0xe9c], R251 ;  /* 0x000e9cfb01007387 */ /* 0x000fe80000100800 */
[----:B------:R-:W-:Y:S04]  /*29c50*/  STL [R1+0xe70], R250 ;  /* 0x000e70fa01007387 */ /* 0x000fe80000100800 */
[----:B------:R-:W-:Y:S04]  /*29c60*/  STL [R1+0xe94], R249 ;  /* 0x000e94f901007387 */ /* 0x000fe80000100800 */
[----:B------:R1:W-:Y:S01]  /*29c70*/  STL [R1+0xe68], R248 ;  /* 0x000e68f801007387 */ /* 0x0003e20000100800 */
[----:B------:R-:W-:-:S03]  /*29c80*/  IADD3.X R246, R246, UR60, RZ, P4, !PT ;  /* 0x0000003cf6f67c10 */ /* 0x000fc6000a7fe4ff */
[----:B-1----:R-:W3:Y:S04]  /*29c90*/  LDL.LU R248, [R1+0xe84] ;  /* 0x000e840001f87983 */ /* 0x002ee80000300800 */
[----:B------:R-:W4:Y:S04]  /*29ca0*/  LDL.LU R252, [R1+0xe58] ;  /* 0x000e580001fc7983 */ /* 0x000f280000300800 */
[----:B------:R1:W-:Y:S04]  /*29cb0*/  STL [R1+0xe8c], R246 ;  /* 0x000e8cf601007387 */ /* 0x0003e80000100800 */
[----:B-1----:R-:W4:Y:S04]  /*29cc0*/  LDL.LU R246, [R1+0xe7c] ;  /* 0x000e7c0001f67983 */ /* 0x002f280000300800 */
[----:B------:R-:W4:Y:S04]  /*29cd0*/  LDL.LU R251, [R1+0xe50] ;  /* 0x000e500001fb7983 */ /* 0x000f280000300800 */
[----:B------:R-:W4:Y:S01]  /*29ce0*/  LDL.LU R250, [R1+0xe74] ;  /* 0x000e740001fa7983 */ /* 0x000f220000300800 */
[----:B--2---:R-:W-:-:S05]  /*29cf0*/  IADD3 R247, P4, R247, UR5, RZ ;  /* 0x00000005f7f77c10 */ /* 0x004fca000ff9e0ff */
[----:B------:R1:W-:Y:S04]  /*29d00*/  STL [R1+0xe60], R247 ;  /* 0x000e60f701007387 */ /* 0x0003e80000100800 */
[----:B------:R-:W2:Y:S04]  /*29d10*/  LDL.LU R249, [R1+0xe48] ;  /* 0x000e480001f97983 */ /* 0x000ea80000300800 */
[----:B-1----:R-:W2:Y:S01]  /*29d20*/  LDL.LU R247, [R1+0xe6c] ;  /* 0x000e6c0001f77983 */ /* 0x002ea20000300800 */
[----:B---3--:R-:W-:-:S05]  /*29d30*/  IADD3.X R248, R248, UR60, RZ, P5, !PT ;  /* 0x0000003cf8f87c10 */ /* 0x008fca000affe4ff */
[----:B------:R1:W-:Y:S01]  /*29d40*/  STL [R1+0xe84], R248 ;  /* 0x000e84f801007387 */ /* 0x0003e20000100800 */
[----:B----4-:R-:W-:-:S03]  /*29d50*/  IADD3.X R246, R246, UR60, RZ, P6, !PT ;  /* 0x0000003cf6f67c10 */ /* 0x010fc6000b7fe4ff */
[----:B-1----:R-:W3:Y:S04]  /*29d60*/  LDL.LU R248, [R1+0xe40] ;  /* 0x000e400001f87983 */ /* 0x002ee80000300800 */
[----:B------:R1:W-:Y:S04]  /*29d70*/  STL [R1+0xe7c], R246 ;  /* 0x000e7cf601007387 */ /* 0x0003e80000100800 */
[----:B-1----:R-:W4:Y:S01]  /*29d80*/  LDL.LU R246, [R1+0xe64] ;  /* 0x000e640001f67983 */ /* 0x002f220000300800 */
[----:B------:R-:W-:Y:S02]  /*29d90*/  IADD3 R252, P5, R252, UR5, RZ ;  /* 0x00000005fcfc7c10 */ /* 0x000fe4000ffbe0ff */
[----:B------:R-:W-:-:S02]  /*29da0*/  IADD3 R251, P6, R251, UR5, RZ ;  /* 0x00000005fbfb7c10 */ /* 0x000fc4000ffde0ff */
[----:B------:R-:W-:Y:S01]  /*29db0*/  IADD3.X R250, R250, UR60, RZ, P1, !PT ;  /* 0x0000003cfafa7c10 */ /* 0x000fe20008ffe4ff */
[----:B------:R-:W-:Y:S04]  /*29dc0*/  STL [R1+0xe58], R252 ;  /* 0x000e58fc01007387 */ /* 0x000fe80000100800 */
[----:B------:R-:W-:Y:S04]  /*29dd0*/  STL [R1+0xe50], R251 ;  /* 0x000e50fb01007387 */ /* 0x000fe80000100800 */
[----:B------:R-:W-:Y:S01]  /*29de0*/  STL [R1+0xe74], R250 ;  /* 0x000e74fa01007387 */ /* 0x000fe20000100800 */
[----:B--2---:R-:W-:-:S05]  /*29df0*/  IADD3 R249, P1, R249, UR5, RZ ;  /* 0x00000005f9f97c10 */ /* 0x004fca000ff3e0ff */
[----:B------:R-:W-:Y:S01]  /*29e00*/  STL [R1+0xe48], R249 ;  /* 0x000e48f901007387 */ /* 0x000fe20000100800 */
[----:B------:R-:W-:-:S05]  /*29e10*/  IADD3.X R247, R247, UR60, RZ, P2, !PT ;  /* 0x0000003cf7f77c10 */ /* 0x000fca00097fe4ff */
[----:B------:R1:W-:Y:S04]  /*29e20*/  STL [R1+0xe6c], R247 ;  /* 0x000e6cf701007387 */ /* 0x0003e80000100800 */
[----:B-1----:R-:W2:Y:S01]  /*29e30*/  LDL.LU R247, [R1+0xe38] ;  /* 0x000e380001f77983 */ /* 0x002ea20000300800 */
[----:B---3--:R-:W-:-:S03]  /*29e40*/  IADD3 R248, P2, R248, UR5, RZ ;  /* 0x00000005f8f87c10 */ /* 0x008fc6000ff5e0ff */
[----:B------:R-:W3:Y:S04]  /*29e50*/  LDL.LU R252, [R1+0xe5c] ;  /* 0x000e5c0001fc7983 */ /* 0x000ee80000300800 */
[----:B------:R1:W-:Y:S01]  /*29e60*/  STL [R1+0xe40], R248 ;  /* 0x000e40f801007387 */ /* 0x0003e20000100800 */
[----:B----4-:R-:W-:-:S03]  /*29e70*/  IADD3.X R246, R246, UR60, RZ, P3, !PT ;  /* 0x0000003cf6f67c10 */ /* 0x010fc60009ffe4ff */
[----:B-1----:R-:W4:Y:S04]  /*29e80*/  LDL.LU R248, [R1+0xe30] ;  /* 0x000e300001f87983 */ /* 0x002f280000300800 */
[----:B------:R-:W4:Y:S04]  /*29e90*/  LDL.LU R251, [R1+0xe54] ;  /* 0x000e540001fb7983 */ /* 0x000f280000300800 */
[----:B------:R-:W4:Y:S04]  /*29ea0*/  LDL.LU R250, [R1+0xe28] ;  /* 0x000e280001fa7983 */ /* 0x000f280000300800 */
[----:B------:R1:W-:Y:S04]  /*29eb0*/  STL [R1+0xe64], R246 ;  /* 0x000e64f601007387 */ /* 0x0003e80000100800 */
[----:B------:R-:W4:Y:S04]  /*29ec0*/  LDL.LU R249, [R1+0xe4c] ;  /* 0x000e4c0001f97983 */ /* 0x000f280000300800 */
[----:B-1----:R-:W4:Y:S01]  /*29ed0*/  LDL.LU R246, [R1+0xe20] ;  /* 0x000e200001f67983 */ /* 0x002f220000300800 */
[----:B--2---:R-:W-:-:S02]  /*29ee0*/  IADD3 R247, P3, R247, UR5, RZ ;  /* 0x00000005f7f77c10 */ /* 0x004fc4000ff7e0ff */
[----:B---3--:R-:W-:-:S03]  /*29ef0*/  IADD3.X R252, R252, UR60, RZ, P4, !PT ;  /* 0x0000003cfcfc7c10 */ /* 0x008fc6000a7fe4ff */
[----:B------:R1:W-:Y:S04]  /*29f00*/  STL [R1+0xe38], R247 ;  /* 0x000e38f701007387 */ /* 0x0003e80000100800 */
[----:B-1----:R-:W2:Y:S01]  /*29f10*/  LDL.LU R247, [R1+0xe44] ;  /* 0x000e440001f77983 */ /* 0x002ea20000300800 */
[----:B----4-:R-:W-:Y:S02]  /*29f20*/  IADD3 R248, P4, R248, UR5, RZ ;  /* 0x00000005f8f87c10 */ /* 0x010fe4000ff9e0ff */
[----:B------:R-:W-:Y:S02]  /*29f30*/  IADD3.X R251, R251, UR60, RZ, P5, !PT ;  /* 0x0000003cfbfb7c10 */ /* 0x000fe4000affe4ff */
[----:B------:R-:W-:Y:S02]  /*29f40*/  IADD3 R250, P5, R250, UR5, RZ ;  /* 0x00000005fafa7c10 */ /* 0x000fe4000ffbe0ff */
[----:B------:R-:W-:Y:S01]  /*29f50*/  IADD3.X R249, R249, UR60, RZ, P6, !PT ;  /* 0x0000003cf9f97c10 */ /* 0x000fe2000b7fe4ff */
[----:B------:R1:W-:Y:S01]  /*29f60*/  STL [R1+0xe30], R248 ;  /* 0x000e30f801007387 */ /* 0x0003e20000100800 */
[----:B------:R-:W-:-:S03]  /*29f70*/  IADD3 R246, P6, R246, UR5, RZ ;  /* 0x00000005f6f67c10 */ /* 0x000fc6000ffde0ff */
        /* <DEDUP_REMOVED lines=8> */
[----:B--2---:R-:W-:-:S05]  /*2a000*/  IADD3.X R247, R247, UR60, RZ, P1, !PT ;  /* 0x0000003cf7f77c10 */ /* 0x004fca0008ffe4ff */
[----:B------:R1:W-:Y:S04]  /*2a010*/  STL [R1+0xe44], R247 ;  /* 0x000e44f701007387 */ /* 0x0003e80000100800 */
[----:B-1----:R-:W2:Y:S01]  /*2a020*/  LDL.LU R247, [R1+0xe34] ;  /* 0x000e340001f77983 */ /* 0x002ea20000300800 */
[----:B---3--:R-:W-:-:S03]  /*2a030*/  IADD3 R248, P1, R248, UR5, RZ ;  /* 0x00000005f8f87c10 */ /* 0x008fc6000ff3e0ff */
[----:B------:R-:W3:Y:S04]  /*2a040*/  LDL.LU R251, [R1+0xe08] ;  /* 0x000e080001fb7983 */ /* 0x000ee80000300800 */
[----:B------:R-:W3:Y:S04]  /*2a050*/  LDL.LU R250, [R1+0xe2c] ;  /* 0x000e2c0001fa7983 */ /* 0x000ee80000300800 */
[----:B------:R1:W-:Y:S04]  /*2a060*/  STL [R1+0xe18], R248 ;  /* 0x000e18f801007387 */ /* 0x0003e80000100800 */
[----:B------:R-:W3:Y:S01]  /*2a070*/  LDL.LU R249, [R1+0xe00] ;  /* 0x000e000001f97983 */ /* 0x000ee20000300800 */
[----:B----4-:R-:W-:-:S03]  /*2a080*/  IADD3.X R246, R246, UR60, RZ, P2, !PT ;  /* 0x0000003cf6f67c10 */ /* 0x010fc600097fe4ff */
[----:B-1----:R-:W4:Y:S04]  /*2a090*/  LDL.LU R248, [R1+0xe24] ;  /* 0x000e240001f87983 */ /* 0x002f280000300800 */
[----:B------:R1:W-:Y:S04]  /*2a0a0*/  STL [R1+0xe3c], R246 ;  /* 0x000e3cf601007387 */ /* 0x0003e80000100800 */
[----:B-1----:R-:W4:Y:S01]  /*2a0b0*/  LDL.LU R246, [R1+0xdf8] ;  /* 0x000df80001f67983 */ /* 0x002f220000300800 */
[----:B------:R-:W-:Y:S02]  /*2a0c0*/  IADD3 R252, P2, R252, UR5, RZ ;  /* 0x00000005fcfc7c10 */ /* 0x000fe4000ff5e0ff */
[----:B--2---:R-:W-:-:S02]  /*2a0d0*/  IADD3.X R247, R247, UR60, RZ, P3, !PT ;  /* 0x0000003cf7f77c10 */ /* 0x004fc40009ffe4ff */
[----:B---3--:R-:W-:Y:S02]  /*2a0e0*/  IADD3 R251, P3, R251, UR5, RZ ;  /* 0x00000005fbfb7c10 */ /* 0x008fe4000ff7e0ff */
[----:B------:R-:W-:Y:S01]  /*2a0f0*/  IADD3.X R250, R250, UR60, RZ, P4, !PT ;  /* 0x0000003cfafa7c10 */ /* 0x000fe2000a7fe4ff */
[----:B------:R1:W-:Y:S01]  /*2a100*/  STL [R1+0xe34], R247 ;  /* 0x000e34f701007387 */ /* 0x0003e20000100800 */
[----:B------:R-:W-:-:S03]  /*2a110*/  IADD3 R249, P4, R249, UR5, RZ ;  /* 0x00000005f9f97c10 */ /* 0x000fc6000ff9e0ff */
[----:B-1----:R-:W2:Y:S04]  /*2a120*/  LDL.LU R247, [R1+0xe1c] ;  /* 0x000e1c0001f77983 */ /* 0x002ea80000300800 */
[----:B------:R-:W-:Y:S01]  /*2a130*/  STL [R1+0xe10], R252 ;  /* 0x000e10fc01007387 */ /* 0x000fe20000100800 */
[----:B----4-:R-:W-:-:S03]  /*2a140*/  IADD3.X R248, R248, UR60, RZ, P5, !PT ;  /* 0x0000003cf8f87c10 */ /* 0x010fc6000affe4ff */
        /* <DEDUP_REMOVED lines=13> */
[----:B------:R-:W2:Y:S04]  /*2a220*/  LDL.LU R249, [R1+0xe04] ;  /* 0x000e040001f97983 */ /* 0x000ea80000300800 */
[----:B-1----:R-:W2:Y:S01]  /*2a230*/  LDL.LU R247, [R1+0xdd8] ;  /* 0x000dd80001f77983 */ /* 0x002ea20000300800 */
[----:B---3--:R-:W-:Y:S02]  /*2a240*/  IADD3 R248, P6, R248, UR5, RZ ;  /* 0x00000005f8f87c10 */ /* 0x008fe4000ffde0ff */
[----:B----4-:R-:W-:-:S03]  /*2a250*/  IADD3.X R252, R252, UR60, RZ, P1, !PT ;  /* 0x0000003cfcfc7c10 */ /* 0x010fc60008ffe4ff */
[----:B------:R1:W-:Y:S01]  /*2a260*/  STL [R1+0xdf0], R248 ;  /* 0x000df0f801007387 */ /* 0x0003e20000100800 */
[----:B------:R-:W-:-:S03]  /*2a270*/  IADD3 R246, P1, R246, UR5, RZ ;  /* 0x00000005f6f67c10 */ /* 0x000fc6000ff3e0ff */
[----:B-1----:R-:W3:Y:S04]  /*2a280*/  LDL.LU R248, [R1+0xdfc] ;  /* 0x000dfc0001f87983 */ /* 0x002ee80000300800 */
        /* <DEDUP_REMOVED lines=9> */
[----:B------:R-:W-:-:S05]  /*2a320*/  IADD3 R247, P3, R247, UR5, RZ ;  /* 0x00000005f7f77c10 */ /* 0x000fca000ff7e0ff */
[----:B------:R1:W-:Y:S04]  /*2a330*/  STL [R1+0xdd8], R247 ;  /* 0x000dd8f701007387 */ /* 0x0003e80000100800 */
[----:B-1----:R-:W2:Y:S04]  /*2a340*/  LDL.LU R247, [R1+0xdf4] ;  /* 0x000df40001f77983 */ /* 0x002ea80000300800 */
[----:B------:R-:W2:Y:S01]  /*2a350*/  LDL.LU R252, [R1+0xdc8] ;  /* 0x000dc80001fc7983 */ /* 0x000ea20000300800 */
[----:B---3--:R-:W-:-:S05]  /*2a360*/  IADD3.X R248, R248, UR60, RZ, P4, !PT ;  /* 0x0000003cf8f87c10 */ /* 0x008fca000a7fe4ff */
[----:B------:R1:W-:Y:S01]  /*2a370*/  STL [R1+0xdfc], R248 ;  /* 0x000dfcf801007387 */ /* 0x0003e20000100800 */
[----:B----4-:R-:W-:-:S03]  /*2a380*/  IADD3 R246, P4, R246, UR5, RZ ;  /* 0x00000005f6f67c10 */ /* 0x010fc6000ff9e0ff */
[----:B-1----:R-:W3:Y:S04]  /*2a390*/  LDL.LU R248, [R1+0xdec] ;  /* 0x000dec0001f87983 */ /* 0x002ee80000300800 */
[----:B------:R-:W4:Y:S04]  /*2a3a0*/  LDL.LU R251, [R1+0xdc0] ;  /* 0x000dc00001fb7983 */ /* 0x000f280000300800 */
[----:B------:R-:W4:Y:S04]  /*2a3b0*/  LDL.LU R250, [R1+0xde4] ;  /* 0x000de40001fa7983 */ /* 0x000f280000300800 */
[----:B------:R1:W-:Y:S04]  /*2a3c0*/  STL [R1+0xdd0], R246 ;  /* 0x000dd0f601007387 */ /* 0x0003e80000100800 */
[----:B------:R-:W4:Y:S04]  /*2a3d0*/  LDL.LU R249, [R1+0xdb8] ;  /* 0x000db80001f97983 */ /* 0x000f280000300800 */
[----:B-1----:R-:W4:Y:S01]  /*2a3e0*/  LDL.LU R246, [R1+0xddc] ;  /* 0x000ddc0001f67983 */ /* 0x002f220000300800 */
[----:B--2---:R-:W-:-:S02]  /*2a3f0*/  IADD3.X R247, R247, UR60, RZ, P5, !PT ;  /* 0x0000003cf7f77c10 */ /* 0x004fc4000affe4ff */
[----:B------:R-:W-:-:S03]  /*2a400*/  IADD3 R252, P5, R252, UR5, RZ ;  /* 0x00000005fcfc7c10 */ /* 0x000fc6000ffbe0ff */
[----:B------:R1:W-:Y:S04]  /*2a410*/  STL [R1+0xdf4], R247 ;  /* 0x000df4f701007387 */ /* 0x0003e80000100800 */
[----:B-1----:R-:W2:Y:S01]  /*2a420*/  LDL.LU R247, [R1+0xdb0] ;  /* 0x000db00001f77983 */ /* 0x002ea20000300800 */
[----:B---3--:R-:W-:Y:S02]  /*2a430*/  IADD3.X R248, R248, UR60, RZ, P6, !PT ;  /* 0x0000003cf8f87c10 */ /* 0x008fe4000b7fe4ff */
[----:B----4-:R-:W-:Y:S02]  /*2a440*/  IADD3 R251, P6, R251, UR5, RZ ;  /* 0x00000005fbfb7c10 */ /* 0x010fe4000ffde0ff */
[----:B------:R-:W-:Y:S01]  /*2a450*/  IADD3.X R250, R250, UR60, RZ, P1, !PT ;  /* 0x0000003cfafa7c10 */ /* 0x000fe20008ffe4ff */
[----:B------:R1:W-:Y:S01]  /*2a460*/  STL [R1+0xdec], R248 ;  /* 0x000decf801007387 */ /* 0x0003e20000100800 */
[----:B------:R-:W-:-:S02]  /*2a470*/  IADD3 R249, P1, R249, UR5, RZ ;  /* 0x00000005f9f97c10 */ /* 0x000fc4000ff3e0ff */
[----:B------:R-:W-:Y:S01]  /*2a480*/  IADD3.X R246, R246, UR60, RZ, P2, !PT ;  /* 0x0000003cf6f67c10 */ /* 0x000fe200097fe4ff */
        /* <DEDUP_REMOVED lines=9> */
[----:B------:R1:W-:Y:S04]  /*2a520*/  STL [R1+0xdb0], R247 ;  /* 0x000db0f701007387 */ /* 0x0003e80000100800 */
[----:B-1----:R-:W2:Y:S04]  /*2a530*/  LDL.LU R247, [R1+0xda0] ;  /* 0x000da00001f77983 */ /* 0x002ea80000300800 */
[----:B------:R-:W2:Y:S01]  /*2a540*/  LDL.LU R251, [R1+0xdc4] ;  /* 0x000dc40001fb7983 */ /* 0x000ea20000300800 */
[----:B---3--:R-:W-:-:S03]  /*2a550*/  IADD3.X R248, R248, UR60, RZ, P3, !PT ;  /* 0x0000003cf8f87c10 */ /* 0x008fc60009ffe4ff */
        /* <DEDUP_REMOVED lines=9> */
[----:B------:R-:W-:Y:S02]  /*2a5f0*/  IADD3.X R251, R251, UR60, RZ, P5, !PT ;  /* 0x0000003cfbfb7c10 */ /* 0x000fe4000affe4ff */
[----:B---3--:R-:W-:Y:S01]  /*2a600*/  IADD3 R250, P5, R250, UR5, RZ ;  /* 0x00000005fafa7c10 */ /* 0x008fe2000ffbe0ff */
[----:B------:R1:W-:Y:S01]  /*2a610*/  STL [R1+0xda0], R247 ;  /* 0x000da0f701007387 */ /* 0x0003e20000100800 */
[----:B------:R-:W-:-:S03]  /*2a620*/  IADD3.X R249, R249, UR60, RZ, P6, !PT ;  /* 0x0000003cf9f97c10 */ /* 0x000fc6000b7fe4ff */
[----:B-1----:R-:W2:Y:S04]  /*2a630*/  LDL.LU R247, [R1+0xd88] ;  /* 0x000d880001f77983 */ /* 0x002ea80000300800 */
[----:B------:R-:W-:Y:S01]  /*2a640*/  STL [R1+0xdcc], R252 ;  /* 0x000dccfc01007387 */ /* 0x000fe20000100800 */
[----:B----4-:R-:W-:-:S03]  /*2a650*/  IADD3 R248, P6, R248, UR5, RZ ;  /* 0x00000005f8f87c10 */ /* 0x010fc6000ffde0ff */
        /* <DEDUP_REMOVED lines=31> */
[----:B-1----:R-:W2:Y:S04]  /*2a850*/  LDL.LU R247, [R1+0xd60] ;  /* 0x000d600001f77983 */ /* 0x002ea80000300800 */
[----:B------:R-:W2:Y:S01]  /*2a860*/  LDL.LU R252, [R1+0xd84] ;  /* 0x000d840001fc7983 */ /* 0x000ea20000300800 */
[----:B---3--:R-:W-:-:S05]  /*2a870*/  IADD3 R248, P5, R248, UR5, RZ ;  /* 0x00000005f8f87c10 */ /* 0x008fca000ffbe0ff */
[----:B------:R1:W-:Y:S01]  /*2a880*/  STL [R1+0xd68], R248 ;  /* 0x000d68f801007387 */ /* 0x0003e20000100800 */
[----:B----4-:R-:W-:-:S03]  /*2a890*/  IADD3.X R246, R246, UR60, RZ, P6, !PT ;  /* 0x0000003cf6f67c10 */ /* 0x010fc6000b7fe4ff */
[----:B-1----:R-:W3:Y:S04]  /*2a8a0*/  LDL.LU R248, [R1+0xd58] ;  /* 0x000d580001f87983 */ /* 0x002ee80000300800 */
[----:B------:R-:W4:Y:S04]  /*2a8b0*/  LDL.LU R251, [R1+0xd7c] ;  /* 0x000d7c0001fb7983 */ /* 0x000f280000300800 */
[----:B------:R-:W4:Y:S04]  /*2a8c0*/  LDL.LU R250, [R1+0xd50] ;  /* 0x000d500001fa7983 */ /* 0x000f280000300800 */
[----:B------:R1:W-:Y:S04]  /*2a8d0*/  STL [R1+0xd8c], R246 ;  /* 0x000d8cf601007387 */ /* 0x0003e80000100800 */
[----:B------:R-:W4:Y:S04]  /*2a8e0*/  LDL.LU R249, [R1+0xd74] ;  /* 0x000d740001f97983 */ /* 0x000f280000300800 */
[----:B-1----:R-:W4:Y:S01]  /*2a8f0*/  LDL.LU R246, [R1+0xd48] ;  /* 0x000d480001f67983 */ /* 0x002f220000300800 */
[----:B--2---:R-:W-:-:S02]  /*2a900*/  IADD3 R247, P6, R247, UR5, RZ ;  /* 0x00000005f7f77c10 */ /* 0x004fc4000ffde0ff */
[----:B------:R-:W-:-:S03]  /*2a910*/  IADD3.X R252, R252, UR60, RZ, P1, !PT ;  /* 0x0000003cfcfc7c10 */ /* 0x000fc60008ffe4ff */
[----:B------:R1:W-:Y:S04]  /*2a920*/  STL [R1+0xd60], R247 ;  /* 0x000d60f701007387 */ /* 0x0003e80000100800 */
[----:B-1----:R-:W2:Y:S01]  /*2a930*/  LDL.LU R247, [R1+0xd6c] ;  /* 0x000d6c0001f77983 */ /* 0x002ea20000300800 */
[----:B---3--:R-:W-:Y:S02]  /*2a940*/  IADD3 R248, P1, R248, UR5, RZ ;  /* 0x00000005f8f87c10 */ /* 0x008fe4000ff3e0ff */
[----:B----4-:R-:W-:Y:S02]  /*2a950*/  IADD3.X R251, R251, UR60, RZ, P2, !PT ;  /* 0x0000003cfbfb7c10 */ /* 0x010fe400097fe4ff */
[----:B------:R-:W-:Y:S01]  /*2a960*/  IADD3 R250, P2, R250, UR5, RZ ;  /* 0x00000005fafa7c10 */ /* 0x000fe2000ff5e0ff */
[----:B------:R1:W-:Y:S01]  /*2a970*/  STL [R1+0xd58], R248 ;  /* 0x000d58f801007387 */ /* 0x0003e20000100800 */
[----:B------:R-:W-:-:S02]  /*2a980*/  IADD3.X R249, R249, UR60, RZ, P3, !PT ;  /* 0x0000003cf9f97c10 */ /* 0x000fc40009ffe4ff */
[----:B------:R-:W-:Y:S01]  /*2a990*/  IADD3 R246, P3, R246, UR5, RZ ;  /* 0x00000005f6f67c10 */ /* 0x000fe2000ff7e0ff */
        /* <DEDUP_REMOVED lines=10> */
[----:B-1----:R-:W2:Y:S04]  /*2aa40*/  LDL.LU R247, [R1+0xd5c] ;  /* 0x000d5c0001f77983 */ /* 0x002ea80000300800 */
[----:B------:R-:W2:Y:S04]  /*2aa50*/  LDL.LU R251, [R1+0xd30] ;  /* 0x000d300001fb7983 */ /* 0x000ea80000300800 */
[----:B------:R-:W2:Y:S01]  /*2aa60*/  LDL.LU R250, [R1+0xd54] ;  /* 0x000d540001fa7983 */ /* 0x000ea20000300800 */
[----:B---3--:R-:W-:-:S05]  /*2aa70*/  IADD3 R248, P4, R248, UR5, RZ ;  /* 0x00000005f8f87c10 */ /* 0x008fca000ff9e0ff */
        /* <DEDUP_REMOVED lines=8> */
[----:B------:R-:W-:Y:S02]  /*2ab00*/  IADD3 R251, P6, R251, UR5, RZ ;  /* 0x00000005fbfb7c10 */ /* 0x000fe4000ffde0ff */
[----:B------:R-:W-:Y:S01]  /*2ab10*/  IADD3.X R250, R250, UR60, RZ, P1, !PT ;  /* 0x0000003cfafa7c10 */ /* 0x000fe20008ffe4ff */
[----:B------:R1:W-:Y:S01]  /*2ab20*/  STL [R1+0xd5c], R247 ;  /* 0x000d5cf701007387 */ /* 0x0003e20000100800 */
[----:B---3--:R-:W-:-:S03]  /*2ab30*/  IADD3 R249, P1, R249, UR5, RZ ;  /* 0x00000005f9f97c10 */ /* 0x008fc6000ff3e0ff */
[----:B-1----:R-:W2:Y:S04]  /*2ab40*/  LDL.LU R247, [R1+0xd44] ;  /* 0x000d440001f77983 */ /* 0x002ea80000300800 */
[----:B------:R-:W-:Y:S04]  /*2ab50*/  STL [R1+0xd38], R252 ;  /* 0x000d38fc01007387 */ /* 0x000fe80000100800 */
[----:B------:R-:W-:Y:S01]  /*2ab60*/  STL [R1+0xd30], R251 ;  /* 0x000d30fb01007387 */ /* 0x000fe20000100800 */
[----:B----4-:R-:W-:-:S03]  /*2ab70*/  IADD3.X R248, R248, UR60, RZ, P2, !PT ;  /* 0x0000003cf8f87c10 */ /* 0x010fc600097fe4ff */
        /* <DEDUP_REMOVED lines=62> */
[----:B------:R-:W2:Y:S04]  /*2af60*/  LDL.LU R251, [R1+0xcec] ;  /* 0x000cec0001fb7983 */ /* 0x000ea80000300800 */
[----:B------:R-:W2:Y:S01]  /*2af70*/  LDL.LU R250, [R1+0xcc0] ;  /* 0x000cc00001fa7983 */ /* 0x000ea20000300800 */
[----:B---3--:R-:W-:-:S05]  /*2af80*/  IADD3.X R248, R248, UR60, RZ, P6, !PT ;  /* 0x0000003cf8f87c10 */ /* 0x008fca000b7fe4ff */
        /* <DEDUP_REMOVED lines=9> */
[----:B------:R-:W-:Y:S01]  /*2b020*/  IADD3 R250, P2, R250, UR5, RZ ;  /* 0x00000005fafa7c10 */ /* 0x000fe2000ff5e0ff */
[----:B------:R1:W-:Y:S01]  /*2b030*/  STL [R1+0xcc8], R247 ;  /* 0x000cc8f701007387 */ /* 0x0003e20000100800 */
[----:B---3--:R-:W-:-:S03]  /*2b040*/  IADD3.X R249, R249, UR60, RZ, P3, !PT ;  /* 0x0000003cf9f97c10 */ /* 0x008fc60009ffe4ff */
[----:B-1----:R-:W2:Y:S04]  /*2b050*/  LDL.LU R247, [R1+0xcb0] ;  /* 0x000cb00001f77983 */ /* 0x002ea80000300800 */
[----:B------:R-:W-:Y:S04]  /*2b060*/  STL [R1+0xcf4], R252 ;  /* 0x000cf4fc01007387 */ /* 0x000fe80000100800 */
[----:B------:R-:W-:Y:S01]  /*2b070*/  STL [R1+0xcec], R251 ;  /* 0x000cecfb01007387 */ /* 0x000fe20000100800 */
[----:B----4-:R-:W-:-:S03]  /*2b080*/  IADD3 R248, P3, R248, UR5, RZ ;  /* 0x00000005f8f87c10 */ /* 0x010fc6000ff7e0ff */
        /* <DEDUP_REMOVED lines=78> */
[----:B------:R1:W-:Y:S04]  /*2b570*/  STL [R1+0xc60], R252 ;  /* 0x000c60fc01007387 */ /* 0x0003e80000100800 */
[----:B------:R3:W-:Y:S04]  /*2b580*/  STL [R1+0xc58], R251 ;  /* 0x000c58fb01007387 */ /* 0x0007e80000100800 */
[----:B------:R-:W-:Y:S01]  /*2b590*/  STL [R1+0xc7c], R250 ;  /* 0x000c7cfa01007387 */ /* 0x000fe20000100800 */
[----:B----4-:R-:W-:-:S03]  /*2b5a0*/  IADD3.X R248, R248, UR60, RZ, P5, !PT ;  /* 0x0000003cf8f87c10 */ /* 0x010fc6000affe4ff */
[----:B------:R-:W-:Y:S04]  /*2b5b0*/  STL [R1+0xc50], R249 ;  /* 0x000c50f901007387 */ /* 0x000fe80000100800 */
[----:B-1----:R-:W4:Y:S04]  /*2b5c0*/  LDL.LU R252, [R1+0xc40] ;  /* 0x000c400001fc7983 */ /* 0x002f280000300800 */
[----:B------:R-:W-:Y:S04]  /*2b5d0*/  STL [R1+0xc74], R248 ;  /* 0x000c74f801007387 */ /* 0x000fe80000100800 */
[----:B---3--:R-:W3:Y:S01]  /*2b5e0*/  LDL.LU R251, [R1+0xc64] ;  /* 0x000c640001fb7983 */ /* 0x008ee20000300800 */
[----:B------:R-:W-:-:S05]  /*2b5f0*/  IADD3 R246, P5, R246, UR5, RZ ;  /* 0x00000005f6f67c10 */ /* 0x000fca000ffbe0ff */
[----:B------:R1:W-:Y:S04]  /*2b600*/  STL [R1+0xc48], R246 ;  /* 0x000c48f601007387 */ /* 0x0003e80000100800 */
[----:B-1----:R-:W3:Y:S04]  /*2b610*/  LDL.LU R246, [R1+0xc38] ;  /* 0x000c380001f67983 */ /* 0x002ee80000300800 */
[----:B------:R-:W3:Y:S04]  /*2b620*/  LDL.LU R250, [R1+0xc5c] ;  /* 0x000c5c0001fa7983 */ /* 0x000ee80000300800 */
[----:B------:R-:W3:Y:S01]  /*2b630*/  LDL.LU R249, [R1+0xc30] ;  /* 0x000c300001f97983 */ /* 0x000ee20000300800 */
[----:B--2---:R-:W-:-:S05]  /*2b640*/  IADD3.X R247, R247, UR60, RZ, P6, !PT ;  /* 0x0000003cf7f77c10 */ /* 0x004fca000b7fe4ff */
[----:B------:R1:W-:Y:S04]  /*2b650*/  STL [R1+0xc6c], R247 ;  /* 0x000c6cf701007387 */ /* 0x0003e80000100800 */
[----:B------:R-:W2:Y:S01]  /*2b660*/  LDL.LU R248, [R1+0xc54] ;  /* 0x000c540001f87983 */ /* 0x000ea20000300800 */
[----:B----4-:R-:W-:Y:S02]  /*2b670*/  IADD3 R252, P6, R252, UR5, RZ ;  /* 0x00000005fcfc7c10 */ /* 0x010fe4000ffde0ff */
[----:B---3--:R-:W-:Y:S01]  /*2b680*/  IADD3.X R251, R251, UR60, RZ, P1, !PT ;  /* 0x0000003cfbfb7c10 */ /* 0x008fe20008ffe4ff */
[----:B-1----:R-:W3:Y:S04]  /*2b690*/  LDL.LU R247, [R1+0xc28] ;  /* 0x000c280001f77983 */ /* 0x002ee80000300800 */
[----:B------:R-:W-:Y:S01]  /*2b6a0*/  STL [R1+0xc40], R252 ;  /* 0x000c40fc01007387 */ /* 0x000fe20000100800 */
[----:B------:R-:W-:-:S05]  /*2b6b0*/  IADD3 R246, P1, R246, UR5, RZ ;  /* 0x00000005f6f67c10 */ /* 0x000fca000ff3e0ff */
[----:B------:R1:W-:Y:S04]  /*2b6c0*/  STL [R1+0xc38], R246 ;  /* 0x000c38f601007387 */ /* 0x0003e80000100800 */
[----:B-1----:R-:W4:Y:S01]  /*2b6d0*/  LDL.LU R246, [R1+0xc4c] ;  /* 0x000c4c0001f67983 */ /* 0x002f220000300800 */
[----:B------:R-:W-:Y:S02]  /*2b6e0*/  IADD3.X R250, R250, UR60, RZ, P2, !PT ;  /* 0x0000003cfafa7c10 */ /* 0x000fe400097fe4ff */
[----:B------:R-:W-:Y:S01]  /*2b6f0*/  IADD3 R249, P2, R249, UR5, RZ ;  /* 0x00000005f9f97c10 */ /* 0x000fe2000ff5e0ff */
[----:B------:R1:W-:Y:S04]  /*2b700*/  STL [R1+0xc64], R251 ;  /* 0x000c64fb01007387 */ /* 0x0003e80000100800 */
[----:B------:R-:W-:Y:S04]  /*2b710*/  STL [R1+0xc5c], R250 ;  /* 0x000c5cfa01007387 */ /* 0x000fe80000100800 */
[----:B------:R-:W-:Y:S01]  /*2b720*/  STL [R1+0xc30], R249 ;  /* 0x000c30f901007387 */ /* 0x000fe20000100800 */
[----:B--2---:R-:W-:-:S05]  /*2b730*/  IADD3.X R248, R248, UR60, RZ, P3, !PT ;  /* 0x0000003cf8f87c10 */ /* 0x004fca0009ffe4ff */
[----:B------:R-:W-:Y:S04]  /*2b740*/  STL [R1+0xc54], R248 ;  /* 0x000c54f801007387 */ /* 0x000fe80000100800 */
[----:B------:R-:W2:Y:S04]  /*2b750*/  LDL.LU R8, [R1+0xc20] ;  /* 0x000c200001087983 */ /* 0x000ea80000300800 */
[----:B------:R-:W2:Y:S01]  /*2b760*/  LDL.LU R252, [R1+0xc44] ;  /* 0x000c440001fc7983 */ /* 0x000ea20000300800 */
[----:B---3--:R-:W-:-:S05]  /*2b770*/  IADD3 R247, P3, R247, UR5, RZ ;  /* 0x00000005f7f77c10 */ /* 0x008fca000ff7e0ff */
[----:B------:R3:W-:Y:S04]  /*2b780*/  STL [R1+0xc28], R247 ;  /* 0x000c28f701007387 */ /* 0x0007e80000100800 */
[----:B-1----:R-:W2:Y:S04]  /*2b790*/  LDL.LU R251, [R1+0xc18] ;  /* 0x000c180001fb7983 */ /* 0x002ea80000300800 */
[----:B---3--:R-:W3:Y:S04]  /*2b7a0*/  LDL.LU R247, [R1+0xc3c] ;  /* 0x000c3c0001f77983 */ /* 0x008ee80000300800 */
[----:B------:R-:W3:Y:S04]  /*2b7b0*/  LDL.LU R250, [R1+0xc10] ;  /* 0x000c100001fa7983 */ /* 0x000ee80000300800 */
[----:B------:R-:W3:Y:S01]  /*2b7c0*/  LDL.LU R249, [R1+0xc34] ;  /* 0x000c340001f97983 */ /* 0x000ee20000300800 */
[----:B----4-:R-:W-:-:S05]  /*2b7d0*/  IADD3.X R246, R246, UR60, RZ, P4, !PT ;  /* 0x0000003cf6f67c10 */ /* 0x010fca000a7fe4ff */
[----:B------:R1:W-:Y:S04]  /*2b7e0*/  STL [R1+0xc4c], R246 ;  /* 0x000c4cf601007387 */ /* 0x0003e80000100800 */
[----:B------:R-:W4:Y:S04]  /*2b7f0*/  LDL.LU R248, [R1+0xc08] ;  /* 0x000c080001f87983 */ /* 0x000f280000300800 */
[----:B-1----:R-:W4:Y:S01]  /*2b800*/  LDL.LU R246, [R1+0xc2c] ;  /* 0x000c2c0001f67983 */ /* 0x002f220000300800 */
[----:B--2---:R-:W-:Y:S02]  /*2b810*/  IADD3 R8, P4, R8, UR5, RZ ;  /* 0x0000000508087c10 */ /* 0x004fe4000ff9e0ff */
[----:B------:R-:W-:-:S03]  /*2b820*/  IADD3.X R252, R252, UR60, RZ, P5, !PT ;  /* 0x0000003cfcfc7c10 */ /* 0x000fc6000affe4ff */
[----:B------:R-:W-:Y:S01]  /*2b830*/  STL [R1+0xc20], R8 ;  /* 0x000c200801007387 */ /* 0x000fe20000100800 */
[----:B------:R-:W-:Y:S02]  /*2b840*/  IADD3 R251, P5, R251, UR5, RZ ;  /* 0x00000005fbfb7c10 */ /* 0x000fe4000ffbe0ff */
[----:B---3--:R-:W-:Y:S02]  /*2b850*/  IADD3.X R247, R247, UR60, RZ, P6, !PT ;  /* 0x0000003cf7f77c10 */ /* 0x008fe4000b7fe4ff */
[----:B------:R-:W-:Y:S02]  /*2b860*/  IADD3 R250, P6, R250, UR5, RZ ;  /* 0x00000005fafa7c10 */ /* 0x000fe4000ffde0ff */
[----:B------:R-:W-:Y:S01]  /*2b870*/  IADD3.X R249, R249, UR60, RZ, P1, !PT ;  /* 0x0000003cf9f97c10 */ /* 0x000fe20008ffe4ff */
[----:B------:R1:W-:Y:S04]  /*2b880*/  STL [R1+0xc3c], R247 ;  /* 0x000c3cf701007387 */ /* 0x0003e80000100800 */
[----:B------:R2:W-:Y:S04]  /*2b890*/  STL [R1+0xc44], R252 ;  /* 0x000c44fc01007387 */ /* 0x0005e80000100800 */
[----:B-1----:R-:W3:Y:S04]  /*2b8a0*/  LDL.LU R247, [R1+0xc00] ;  /* 0x000c000001f77983 */ /* 0x002ee80000300800 */
[----:B------:R1:W-:Y:S04]  /*2b8b0*/  STL [R1+0xc18], R251 ;  /* 0x000c18fb01007387 */ /* 0x0003e80000100800 */
[----:B------:R-:W-:Y:S04]  /*2b8c0*/  STL [R1+0xc10], R250 ;  /* 0x000c10fa01007387 */ /* 0x000fe80000100800 */
[----:B------:R-:W-:Y:S01]  /*2b8d0*/  STL [R1+0xc34], R249 ;  /* 0x000c34f901007387 */ /* 0x000fe20000100800 */
[----:B----4-:R-:W-:-:S05]  /*2b8e0*/  IADD3 R248, P1, R248, UR5, RZ ;  /* 0x00000005f8f87c10 */ /* 0x010fca000ff3e0ff */
[----:B------:R-:W-:Y:S04]  /*2b8f0*/  STL [R1+0xc08], R248 ;  /* 0x000c08f801007387 */ /* 0x000fe80000100800 */
[----:B------:R-:W4:Y:S04]  /*2b900*/  LDL.LU R8, [R1+0xc24] ;  /* 0x000c240001087983 */ /* 0x000f280000300800 */
[----:B--2---:R-:W2:Y:S01]  /*2b910*/  LDL.LU R252, [R1+0xbf8] ;  /* 0x000bf80001fc7983 */ /* 0x004ea20000300800 */
[----:B------:R-:W-:-:S05]  /*2b920*/  IADD3.X R246, R246, UR60, RZ, P2, !PT ;  /* 0x0000003cf6f67c10 */ /* 0x000fca00097fe4ff */
[----:B------:R0:W-:Y:S04]  /*2b930*/  STL [R1+0xc2c], R246 ;  /* 0x000c2cf601007387 */ /* 0x0001e80000100800 */
[----:B-1----:R-:W2:Y:S04]  /*2b940*/  LDL.LU R251, [R1+0xc1c] ;  /* 0x000c1c0001fb7983 */ /* 0x002ea80000300800 */
[----:B0-----:R-:W2:Y:S04]  /*2b950*/  LDL.LU R246, [R1+0xbf0] ;  /* 0x000bf00001f67983 */ /* 0x001ea80000300800 */
[----:B------:R-:W2:Y:S04]  /*2b960*/  LDL.LU R250, [R1+0xc14] ;  /* 0x000c140001fa7983 */ /* 0x000ea80000300800 */
[----:B------:R-:W2:Y:S01]  /*2b970*/  LDL.LU R249, [R1+0xbe8] ;  /* 0x000be80001f97983 */ /* 0x000ea20000300800 */
[----:B---3--:R-:W-:-:S05]  /*2b980*/  IADD3 R247, P2, R247, UR5, RZ ;  /* 0x00000005f7f77c10 */ /* 0x008fca000ff5e0ff */
[----:B------:R0:W-:Y:S04]  /*2b990*/  STL [R1+0xc00], R247 ;  /* 0x000c00f701007387 */ /* 0x0001e80000100800 */
[----:B------:R-:W3:Y:S04]  /*2b9a0*/  LDL.LU R248, [R1+0xc0c] ;  /* 0x000c0c0001f87983 */ /* 0x000ee80000300800 */
[----:B0-----:R-:W3:Y:S01]  /*2b9b0*/  LDL.LU R247, [R1+0xbe0] ;  /* 0x000be00001f77983 */ /* 0x001ee20000300800 */
[----:B----4-:R-:W-:Y:S02]  /*2b9c0*/  IADD3.X R8, R8, UR60, RZ, P3, !PT ;  /* 0x0000003c08087c10 */ /* 0x010fe40009ffe4ff */
[----:B--2---:R-:W-:-:S02]  /*2b9d0*/  IADD3 R252, P3, R252, UR5, RZ ;  /* 0x00000005fcfc7c10 */ /* 0x004fc4000ff7e0ff */
[----:B------:R-:W-:Y:S01]  /*2b9e0*/  IADD3.X R251, R251, UR60, RZ, P4, !PT ;  /* 0x0000003cfbfb7c10 */ /* 0x000fe2000a7fe4ff */
[----:B------:R-:W-:Y:S01]  /*2b9f0*/  STL [R1+0xc24], R8 ;  /* 0x000c240801007387 */ /* 0x000fe20000100800 */
[----:B------:R-:W-:-:S05]  /*2ba00*/  IADD3 R246, P4, R246, UR5, RZ ;  /* 0x00000005f6f67c10 */ /* 0x000fca000ff9e0ff */
[----:B------:R0:W-:Y:S04]  /*2ba10*/  STL [R1+0xbf0], R246 ;  /* 0x000bf0f601007387 */ /* 0x0001e80000100800 */
[----:B------:R1:W-:Y:S04]  /*2ba20*/  STL [R1+0xbf8], R252 ;  /* 0x000bf8fc01007387 */ /* 0x0003e80000100800 */
[----:B0-----:R-:W2:Y:S01]  /*2ba30*/  LDL.LU R246, [R1+0xc04] ;  /* 0x000c040001f67983 */ /* 0x001ea20000300800 */
[----:B------:R-:W-:Y:S02]  /*2ba40*/  IADD3.X R250, R250, UR60, RZ, P5, !PT ;  /* 0x0000003cfafa7c10 */ /* 0x000fe4000affe4ff */
[----:B------:R-:W-:Y:S01]  /*2ba50*/  IADD3 R249, P5, R249, UR5, RZ ;  /* 0x00000005f9f97c10 */ /* 0x000fe2000ffbe0ff */
[----:B------:R0:W-:Y:S04]  /*2ba60*/  STL [R1+0xc1c], R251 ;  /* 0x000c1cfb01007387 */ /* 0x0001e80000100800 */
[----:B------:R-:W-:Y:S04]  /*2ba70*/  STL [R1+0xc14], R250 ;  /* 0x000c14fa01007387 */ /* 0x000fe80000100800 */
[----:B------:R-:W-:Y:S01]  /*2ba80*/  STL [R1+0xbe8], R249 ;  /* 0x000be8f901007387 */ /* 0x000fe20000100800 */
[----:B---3--:R-:W-:-:S05]  /*2ba90*/  IADD3.X R248, R248, UR60, RZ, P6, !PT ;  /* 0x0000003cf8f87c10 */ /* 0x008fca000b7fe4ff */
[----:B------:R-:W-:Y:S04]  /*2baa0*/  STL [R1+0xc0c], R248 ;  /* 0x000c0cf801007387 */ /* 0x000fe80000100800 */
[----:B------:R-:W3:Y:S04]  /*2bab0*/  LDL.LU R8, [R1+0xbd8] ;  /* 0x000bd80001087983 */ /* 0x000ee80000300800 */
[----:B-1----:R-:W4:Y:S01]  /*2bac0*/  LDL.LU R252, [R1+0xbfc] ;  /* 0x000bfc0001fc7983 */ /* 0x002f220000300800 */
[----:B------:R-:W-:-:S05]  /*2bad0*/  IADD3 R247, P6, R247, UR5, RZ ;  /* 0x00000005f7f77c10 */ /* 0x000fca000ffde0ff */
[----:B------:R1:W-:Y:S04]  /*2bae0*/  STL [R1+0xbe0], R247 ;  /* 0x000be0f701007387 */ /* 0x0003e80000100800 */
[----:B0-----:R-:W4:Y:S04]  /*2baf0*/  LDL.LU R251, [R1+0xbd0] ;  /* 0x000bd00001fb7983 */ /* 0x001f280000300800 */
[----:B-1----:R-:W4:Y:S04]  /*2bb00*/  LDL.LU R247, [R1+0xbf4] ;  /* 0x000bf40001f77983 */ /* 0x002f280000300800 */
[----:B------:R-:W4:Y:S04]  /*2bb10*/  LDL.LU R250, [R1+0xbc8] ;  /* 0x000bc80001fa7983 */ /* 0x000f280000300800 */
[----:B------:R-:W4:Y:S01]  /*2bb20*/  LDL.LU R249, [R1+0xbec] ;  /* 0x000bec0001f97983 */ /* 0x000f220000300800 */
[----:B--2---:R-:W-:-:S05]  /*2bb30*/  IADD3.X R246, R246, UR60, RZ, P1, !PT ;  /* 0x0000003cf6f67c10 */ /* 0x004fca0008ffe4ff */
[----:B------:R0:W-:Y:S04]  /*2bb40*/  STL [R1+0xc04], R246 ;  /* 0x000c04f601007387 */ /* 0x0001e80000100800 */
[----:B------:R-:W2:Y:S04]  /*2bb50*/  LDL.LU R248, [R1+0xbc0] ;  /* 0x000bc00001f87983 */ /* 0x000ea80000300800 */
[----:B0-----:R-:W2:Y:S01]  /*2bb60*/  LDL.LU R246, [R1+0xbe4] ;  /* 0x000be40001f67983 */ /* 0x001ea20000300800 */
[----:B---3--:R-:W-:Y:S02]  /*2bb70*/  IADD3 R8, P1, R8, UR5, RZ ;  /* 0x0000000508087c10 */ /* 0x008fe4000ff3e0ff */
[----:B----4-:R-:W-:-:S03]  /*2bb80*/  IADD3.X R252, R252, UR60, RZ, P2, !PT ;  /* 0x0000003cfcfc7c10 */ /* 0x010fc600097fe4ff */
[----:B------:R-:W-:Y:S01]  /*2bb90*/  STL [R1+0xbd8], R8 ;  /* 0x000bd80801007387 */ /* 0x000fe20000100800 */
[----:B------:R-:W-:Y:S02]  /*2bba0*/  IADD3 R251, P2, R251, UR5, RZ ;  /* 0x00000005fbfb7c10 */ /* 0x000fe4000ff5e0ff */
[----:B------:R-:W-:Y:S02]  /*2bbb0*/  IADD3.X R247, R247, UR60, RZ, P3, !PT ;  /* 0x0000003cf7f77c10 */ /* 0x000fe40009ffe4ff */
[----:B------:R-:W-:Y:S02]  /*2bbc0*/  IADD3 R250, P3, R250, UR5, RZ ;  /* 0x00000005fafa7c10 */ /* 0x000fe4000ff7e0ff */
[----:B------:R-:W-:Y:S01]  /*2bbd0*/  IADD3.X R249, R249, UR60, RZ, P4, !PT ;  /* 0x0000003cf9f97c10 */ /* 0x000fe2000a7fe4ff */
[----:B------:R0:W-:Y:S04]  /*2bbe0*/  STL [R1+0xbf4], R247 ;  /* 0x000bf4f701007387 */ /* 0x0001e80000100800 */
[----:B------:R1:W-:Y:S04]  /*2bbf0*/  STL [R1+0xbfc], R252 ;  /* 0x000bfcfc01007387 */ /* 0x0003e80000100800 */
[----:B0-----:R-:W3:Y:S04]  /*2bc00*/  LDL.LU R247, [R1+0xbb8] ;  /* 0x000bb80001f77983 */ /* 0x001ee80000300800 */
[----:B------:R0:W-:Y:S04]  /*2bc10*/  STL [R1+0xbd0], R251 ;  /* 0x000bd0fb01007387 */ /* 0x0001e80000100800 */
[----:B------:R-:W-:Y:S04]  /*2bc20*/  STL [R1+0xbc8], R250 ;  /* 0x000bc8fa01007387 */ /* 0x000fe80000100800 */
[----:B------:R-:W-:Y:S01]  /*2bc30*/  STL [R1+0xbec], R249 ;  /* 0x000becf901007387 */ /* 0x000fe20000100800 */
[----:B--2---:R-:W-:-:S05]  /*2bc40*/  IADD3 R248, P4, R248, UR5, RZ ;  /* 0x00000005f8f87c10 */ /* 0x004fca000ff9e0ff */
[----:B------:R-:W-:Y:S04]  /*2bc50*/  STL [R1+0xbc0], R248 ;  /* 0x000bc0f801007387 */ /* 0x000fe80000100800 */
[----:B------:R-:W2:Y:S04]  /*2bc60*/  LDL.LU R8, [R1+0xbdc] ;  /* 0x000bdc0001087983 */ /* 0x000ea80000300800 */
[----:B-1----:R-:W4:Y:S01]  /*2bc70*/  LDL.LU R252, [R1+0xbb0] ;  /* 0x000bb00001fc7983 */ /* 0x002f220000300800 */
[----:B------:R-:W-:-:S05]  /*2bc80*/  IADD3.X R246, R246, UR60, RZ, P5, !PT ;  /* 0x0000003cf6f67c10 */ /* 0x000fca000affe4ff */
[----:B------:R1:W-:Y:S04]  /*2bc90*/  STL [R1+0xbe4], R246 ;  /* 0x000be4f601007387 */ /* 0x0003e80000100800 */
[----:B0-----:R-:W4:Y:S04]  /*2bca0*/  LDL.LU R251, [R1+0xbd4] ;  /* 0x000bd40001fb7983 */ /* 0x001f280000300800 */
[----:B-1----:R-:W4:Y:S04]  /*2bcb0*/  LDL.LU R246, [R1+0xba8] ;  /* 0x000ba80001f67983 */ /* 0x002f280000300800 */
[----:B------:R-:W4:Y:S04]  /*2bcc0*/  LDL.LU R250, [R1+0xbcc] ;  /* 0x000bcc0001fa7983 */ /* 0x000f280000300800 */
[----:B------:R-:W4:Y:S01]  /*2bcd0*/  LDL.LU R249, [R1+0xba0] ;  /* 0x000ba00001f97983 */ /* 0x000f220000300800 */
[----:B---3--:R-:W-:-:S05]  /*2bce0*/  IADD3 R247, P5, R247, UR5, RZ ;  /* 0x00000005f7f77c10 */ /* 0x008fca000ffbe0ff */
[----:B------:R0:W-:Y:S04]  /*2bcf0*/  STL [R1+0xbb8], R247 ;  /* 0x000bb8f701007387 */ /* 0x0001e80000100800 */
[----:B------:R-:W3:Y:S04]  /*2bd00*/  LDL.LU R248, [R1+0xbc4] ;  /* 0x000bc40001f87983 */ /* 0x000ee80000300800 */
[----:B0-----:R-:W3:Y:S01]  /*2bd10*/  LDL.LU R247, [R1+0xb98] ;  /* 0x000b980001f77983 */ /* 0x001ee20000300800 */
[----:B--2---:R-:W-:Y:S02]  /*2bd20*/  IADD3.X R8, R8, UR60, RZ, P6, !PT ;  /* 0x0000003c08087c10 */ /* 0x004fe4000b7fe4ff */
[----:B----4-:R-:W-:-:S02]  /*2bd30*/  IADD3 R252, P6, R252, UR5, RZ ;  /* 0x00000005fcfc7c10 */ /* 0x010fc4000ffde0ff */
        /* <DEDUP_REMOVED lines=309> */
[----:B------:R-:W-:Y:S01]  /*2d090*/  STL [R1+0x5f8], R248 ;  /* 0x0005f8f801007387 */ /* 0x000fe20000100800 */
[----:B------:R-:W-:-:S05]  /*2d0a0*/  IADD3.X R246, R246, UR60, RZ, P5, !PT ;  /* 0x0000003cf6f67c10 */ /* 0x000fca000affe4ff */
[----:B------:R2:W-:Y:S04]  /*2d0b0*/  STL [R1+0x61c], R246 ;  /* 0x00061cf601007387 */ /* 0x0005e80000100800 */
[----:B------:R-:W4:Y:S04]  /*2d0c0*/  LDL.LU R8, [R1+0x614] ;  /* 0x0006140001087983 */ /* 0x000f280000300800 */
[----:B-1----:R-:W4:Y:S04]  /*2d0d0*/  LDL.LU R252, [R1+0x5e8] ;  /* 0x0005e80001fc7983 */ /* 0x002f280000300800 */
[----:B0-----:R-:W4:Y:S01]  /*2d0e0*/  LDL.LU R251, [R1+0x60c] ;  /* 0x00060c0001fb7983 */ /* 0x001f220000300800 */
[----:B--2---:R-:W-:-:S03]  /*2d0f0*/  IMAD.MOV.U32 R246, RZ, RZ, R245 ;  /* 0x000000fffff67224 */ /* 0x004fc600078e00f5 */
[----:B------:R-:W2:Y:S04]  /*2d100*/  LDL.LU R245, [R1+0x5e0] ;  /* 0x0005e00001f57983 */ /* 0x000ea80000300800 */
[----:B------:R-:W2:Y:S04]  /*2d110*/  LDL.LU R250, [R1+0x604] ;  /* 0x0006040001fa7983 */ /* 0x000ea80000300800 */
[----:B------:R-:W2:Y:S01]  /*2d120*/  LDL.LU R249, [R1+0x5d8] ;  /* 0x0005d80001f97983 */ /* 0x000ea20000300800 */
[----:B---3--:R-:W-:-:S05]  /*2d130*/  IADD3 R247, P5, R247, UR5, RZ ;  /* 0x00000005f7f77c10 */ /* 0x008fca000ffbe0ff */
[----:B------:R0:W-:Y:S04]  /*2d140*/  STL [R1+0x5f0], R247 ;  /* 0x0005f0f701007387 */ /* 0x0001e80000100800 */
[----:B------:R-:W3:Y:S04]  /*2d150*/  LDL.LU R248, [R1+0x5fc] ;  /* 0x0005fc0001f87983 */ /* 0x000ee80000300800 */
[----:B0-----:R-:W3:Y:S01]  /*2d160*/  LDL.LU R247, [R1+0x5d0] ;  /* 0x0005d00001f77983 */ /* 0x001ee20000300800 */
[----:B----4-:R-:W-:Y:S02]  /*2d170*/  IADD3.X R8, R8, UR60, RZ, P6, !PT ;  /* 0x0000003c08087c10 */ /* 0x010fe4000b7fe4ff */
[----:B------:R-:W-:-:S02]  /*2d180*/  IADD3.X R251, R251, UR60, RZ, P1, !PT ;  /* 0x0000003cfbfb7c10 */ /* 0x000fc40008ffe4ff */
[----:B------:R-:W-:Y:S01]  /*2d190*/  IADD3 R252, P6, R252, UR5, RZ ;  /* 0x00000005fcfc7c10 */ /* 0x000fe2000ffde0ff */
[----:B------:R-:W-:Y:S01]  /*2d1a0*/  STL [R1+0x614], R8 ;  /* 0x0006140801007387 */ /* 0x000fe20000100800 */
[----:B--2---:R-:W-:-:S05]  /*2d1b0*/  IADD3 R245, P1, R245, UR5, RZ ;  /* 0x00000005f5f57c10 */ /* 0x004fca000ff3e0ff */
[----:B------:R0:W-:Y:S04]  /*2d1c0*/  STL [R1+0x5e0], R245 ;  /* 0x0005e0f501007387 */ /* 0x0001e80000100800 */
[----:B------:R1:W-:Y:S04]  /*2d1d0*/  STL [R1+0x5e8], R252 ;  /* 0x0005e8fc01007387 */ /* 0x0003e80000100800 */
[----:B0-----:R-:W2:Y:S01]  /*2d1e0*/  LDL.LU R245, [R1+0x5f4] ;  /* 0x0005f40001f57983 */ /* 0x001ea20000300800 */
[----:B------:R-:W-:Y:S02]  /*2d1f0*/  IADD3.X R250, R250, UR60, RZ, P2, !PT ;  /* 0x0000003cfafa7c10 */ /* 0x000fe400097fe4ff */
[----:B------:R-:W-:Y:S01]  /*2d200*/  IADD3 R249, P2, R249, UR5, RZ ;  /* 0x00000005f9f97c10 */ /* 0x000fe2000ff5e0ff */
[----:B------:R0:W-:Y:S04]  /*2d210*/  STL [R1+0x60c], R251 ;  /* 0x00060cfb01007387 */ /* 0x0001e80000100800 */
[----:B------:R4:W-:Y:S04]  /*2d220*/  STL [R1+0x604], R250 ;  /* 0x000604fa01007387 */ /* 0x0009e80000100800 */
[----:B------:R-:W-:Y:S01]  /*2d230*/  STL [R1+0x5d8], R249 ;  /* 0x0005d8f901007387 */ /* 0x000fe20000100800 */
[----:B------:R-:W-:Y:S01]  /*2d240*/  IMAD.MOV.U32 R8, RZ, RZ, R246 ;  /* 0x000000ffff087224 */ /* 0x000fe200078e00f6 */
[----:B---3--:R-:W-:-:S05]  /*2d250*/  IADD3.X R248, R248, UR60, RZ, P3, !PT ;  /* 0x0000003cf8f87c10 */ /* 0x008fca0009ffe4ff */
[----:B------:R-:W-:Y:S04]  /*2d260*/  STL [R1+0x5fc], R248 ;  /* 0x0005fcf801007387 */ /* 0x000fe80000100800 */
[----:B-1----:R-:W3:Y:S04]  /*2d270*/  LDL.LU R252, [R1+0x5ec] ;  /* 0x0005ec0001fc7983 */ /* 0x002ee80000300800 */
[----:B0-----:R-:W3:Y:S01]  /*2d280*/  LDL.LU R251, [R1+0x5c0] ;  /* 0x0005c00001fb7983 */ /* 0x001ee20000300800 */
[----:B------:R-:W-:-:S05]  /*2d290*/  IADD3 R247, P3, R247, UR5, RZ ;  /* 0x00000005f7f77c10 */ /* 0x000fca000ff7e0ff */
[----:B------:R0:W-:Y:S04]  /*2d2a0*/  STL [R1+0x5d0], R247 ;  /* 0x0005d0f701007387 */ /* 0x0001e80000100800 */
[----:B----4-:R-:W4:Y:S04]  /*2d2b0*/  LDL.LU R250, [R1+0x5e4] ;  /* 0x0005e40001fa7983 */ /* 0x010f280000300800 */
[----:B0-----:R-:W4:Y:S04]  /*2d2c0*/  LDL.LU R247, [R1+0x5b8] ;  /* 0x0005b80001f77983 */ /* 0x001f280000300800 */
[----:B------:R-:W4:Y:S04]  /*2d2d0*/  LDL.LU R249, [R1+0x5dc] ;  /* 0x0005dc0001f97983 */ /* 0x000f280000300800 */
[----:B------:R-:W4:Y:S01]  /*2d2e0*/  LDL.LU R248, [R1+0x5b0] ;  /* 0x0005b00001f87983 */ /* 0x000f220000300800 */
[----:B--2---:R-:W-:-:S05]  /*2d2f0*/  IADD3.X R245, R245, UR60, RZ, P4, !PT ;  /* 0x0000003cf5f57c10 */ /* 0x004fca000a7fe4ff */
[----:B------:R0:W-:Y:S04]  /*2d300*/  STL [R1+0x5f4], R245 ;  /* 0x0005f4f501007387 */ /* 0x0001e80000100800 */
[----:B------:R-:W2:Y:S01]  /*2d310*/  LDL.LU R246, [R1+0x5d4] ;  /* 0x0005d40001f67983 */ /* 0x000ea20000300800 */
[----:B0-----:R-:W-:Y:S02]  /*2d320*/  IMAD.MOV.U32 R245, RZ, RZ, R244 ;  /* 0x000000fffff57224 */ /* 0x001fe400078e00f4 */
[----:B------:R-:W-:Y:S02]  /*2d330*/  IMAD.MOV.U32 R244, RZ, RZ, R229 ;  /* 0x000000fffff47224 */ /* 0x000fe400078e00e5 */
[----:B------:R-:W-:Y:S02]  /*2d340*/  IMAD.MOV.U32 R229, RZ, RZ, R227 ;  /* 0x000000ffffe57224 */ /* 0x000fe400078e00e3 */
[----:B------:R-:W2:Y:S01]  /*2d350*/  LDL.LU R227, [R1+0x5a8] ;  /* 0x0005a80001e37983 */ /* 0x000ea20000300800 */
[----:B------:R-:W-:-:S05]  /*2d360*/  IADD3 R8, P4, R8, UR5, RZ ;  /* 0x0000000508087c10 */ /* 0x000fca000ff9e0ff */
[----:B------:R-:W-:Y:S01]  /*2d370*/  STL [R1+0x5c8], R8 ;  /* 0x0005c80801007387 */ /* 0x000fe20000100800 */
[----:B---3--:R-:W-:Y:S02]  /*2d380*/  IADD3.X R252, R252, UR60, RZ, P5, !PT ;  /* 0x0000003cfcfc7c10 */ /* 0x008fe4000affe4ff */
[----:B------:R-:W-:Y:S02]  /*2d390*/  IADD3 R251, P5, R251, UR5, RZ ;  /* 0x00000005fbfb7c10 */ /* 0x000fe4000ffbe0ff */
[----:B----4-:R-:W-:Y:S01]  /*2d3a0*/  IADD3.X R250, R250, UR60, RZ, P6, !PT ;  /* 0x0000003cfafa7c10 */ /* 0x010fe2000b7fe4ff */
[----:B------:R-:W-:Y:S01]  /*2d3b0*/  STL [R1+0x5ec], R252 ;  /* 0x0005ecfc01007387 */ /* 0x000fe20000100800 */
[----:B------:R-:W-:Y:S02]  /*2d3c0*/  IADD3 R247, P6, R247, UR5, RZ ;  /* 0x00000005f7f77c10 */ /* 0x000fe4000ffde0ff */
[----:B------:R-:W-:Y:S02]  /*2d3d0*/  IADD3.X R249, R249, UR60, RZ, P1, !PT ;  /* 0x0000003cf9f97c10 */ /* 0x000fe40008ffe4ff */
[----:B------:R-:W-:Y:S01]  /*2d3e0*/  IADD3 R248, P1, R248, UR5, RZ ;  /* 0x00000005f8f87c10 */ /* 0x000fe2000ff3e0ff */
[----:B------:R0:W-:Y:S04]  /*2d3f0*/  STL [R1+0x5b8], R247 ;  /* 0x0005b8f701007387 */ /* 0x0001e80000100800 */
[----:B------:R-:W-:Y:S04]  /*2d400*/  STL [R1+0x5c0], R251 ;  /* 0x0005c0fb01007387 */ /* 0x000fe80000100800 */
[----:B0-----:R-:W3:Y:S04]  /*2d410*/  LDL.LU R247, [R1+0x5cc] ;  /* 0x0005cc0001f77983 */ /* 0x001ee80000300800 */
[----:B------:R-:W-:Y:S04]  /*2d420*/  STL [R1+0x5e4], R250 ;  /* 0x0005e4fa01007387 */ /* 0x000fe80000100800 */
[----:B------:R-:W-:Y:S04]  /*2d430*/  STL [R1+0x5dc], R249 ;  /* 0x0005dcf901007387 */ /* 0x000fe80000100800 */
[----:B------:R-:W-:Y:S01]  /*2d440*/  STL [R1+0x5b0], R248 ;  /* 0x0005b0f801007387 */ /* 0x000fe20000100800 */
[----:B--2---:R-:W-:-:S05]  /*2d450*/  IADD3.X R246, R246, UR60, RZ, P2, !PT ;  /* 0x0000003cf6f67c10 */ /* 0x004fca00097fe4ff */
[----:B------:R-:W-:Y:S01]  /*2d460*/  STL [R1+0x5d4], R246 ;  /* 0x0005d4f601007387 */ /* 0x000fe20000100800 */
[----:B------:R-:W-:-:S05]  /*2d470*/  IADD3 R227, P2, R227, UR5, RZ ;  /* 0x00000005e3e37c10 */ /* 0x000fca000ff5e0ff */
[----:B------:R0:W-:Y:S04]  /*2d480*/  STL [R1+0x5a8], R227 ;  /* 0x0005a8e301007387 */ /* 0x0001e80000100800 */
[----:B0-----:R-:W2:Y:S04]  /*2d490*/  LDL.LU R227, [R1+0x5a0] ;  /* 0x0005a00001e37983 */ /* 0x001ea80000300800 */
[----:B------:R-:W4:Y:S04]  /*2d4a0*/  LDL.LU R8, [R1+0x5c4] ;  /* 0x0005c40001087983 */ /* 0x000f280000300800 */
[----:B------:R-:W4:Y:S04]  /*2d4b0*/  LDL.LU R252, [R1+0x598] ;  /* 0x0005980001fc7983 */ /* 0x000f280000300800 */
[----:B------:R-:W4:Y:S04]  /*2d4c0*/  LDL.LU R251, [R1+0x5bc] ;  /* 0x0005bc0001fb7983 */ /* 0x000f280000300800 */
[----:B------:R-:W4:Y:S04]  /*2d4d0*/  LDL.LU R246, [R1+0x590] ;  /* 0x0005900001f67983 */ /* 0x000f280000300800 */
[----:B------:R-:W4:Y:S04]  /*2d4e0*/  LDL.LU R250, [R1+0x5b4] ;  /* 0x0005b40001fa7983 */ /* 0x000f280000300800 */
[----:B------:R-:W4:Y:S01]  /*2d4f0*/  LDL.LU R249, [R1+0x588] ;  /* 0x0005880001f97983 */ /* 0x000f220000300800 */
[----:B---3--:R-:W-:-:S05]  /*2d500*/  IADD3.X R247, R247, UR60, RZ, P3, !PT ;  /* 0x0000003cf7f77c10 */ /* 0x008fca0009ffe4ff */
[----:B------:R0:W-:Y:S04]  /*2d510*/  STL [R1+0x5cc], R247 ;  /* 0x0005ccf701007387 */ /* 0x0001e80000100800 */
[----:B------:R-:W3:Y:S04]  /*2d520*/  LDL.LU R248, [R1+0x5ac] ;  /* 0x0005ac0001f87983 */ /* 0x000ee80000300800 */
[----:B0-----:R-:W3:Y:S01]  /*2d530*/  LDL.LU R247, [R1+0x580] ;  /* 0x0005800001f77983 */ /* 0x001ee20000300800 */
[----:B--2---:R-:W-:Y:S02]  /*2d540*/  IADD3 R227, P3, R227, UR5, RZ ;  /* 0x00000005e3e37c10 */ /* 0x004fe4000ff7e0ff */
[----:B----4-:R-:W-:-:S02]  /*2d550*/  IADD3.X R8, R8, UR60, RZ, P4, !PT ;  /* 0x0000003c08087c10 */ /* 0x010fc4000a7fe4ff */
[----:B------:R-:W-:Y:S02]  /*2d560*/  IADD3.X R251, R251, UR60, RZ, P5, !PT ;  /* 0x0000003cfbfb7c10 */ /* 0x000fe4000affe4ff */
[----:B------:R-:W-:Y:S02]  /*2d570*/  IADD3 R246, P5, R246, UR5, RZ ;  /* 0x00000005f6f67c10 */ /* 0x000fe4000ffbe0ff */
[----:B------:R-:W-:Y:S01]  /*2d580*/  IADD3 R252, P4, R252, UR5, RZ ;  /* 0x00000005fcfc7c10 */ /* 0x000fe2000ff9e0ff */
[----:B------:R0:W-:Y:S04]  /*2d590*/  STL [R1+0x5a0], R227 ;  /* 0x0005a0e301007387 */ /* 0x0001e80000100800 */
[----:B0-----:R0:W5:Y:S04]  /*2d5a0*/  LDL.LU R227, [R1+0xfd8] ;  /* 0x000fd80001e37983 */ /* 0x0011680000300800 */
[----:B------:R-:W-:Y:S04]  /*2d5b0*/  STL [R1+0x5c4], R8 ;  /* 0x0005c40801007387 */ /* 0x000fe80000100800 */
[----:B------:R1:W-:Y:S04]  /*2d5c0*/  STL [R1+0x590], R246 ;  /* 0x000590f601007387 */ /* 0x0003e80000100800 */
[----:B------:R2:W-:Y:S04]  /*2d5d0*/  STL [R1+0x598], R252 ;  /* 0x000598fc01007387 */ /* 0x0005e80000100800 */
[----:B-1----:R-:W4:Y:S01]  /*2d5e0*/  LDL.LU R246, [R1+0x5a4] ;  /* 0x0005a40001f67983 */ /* 0x002f220000300800 */
[----:B------:R-:W-:-:S02]  /*2d5f0*/  IADD3.X R250, R250, UR60, RZ, P6, !PT ;  /* 0x0000003cfafa7c10 */ /* 0x000fc4000b7fe4ff */
[----:B------:R-:W-:Y:S01]  /*2d600*/  IADD3 R249, P6, R249, UR5, RZ ;  /* 0x00000005f9f97c10 */ /* 0x000fe2000ffde0ff */
[----:B------:R1:W-:Y:S04]  /*2d610*/  STL [R1+0x5bc], R251 ;  /* 0x0005bcfb01007387 */ /* 0x0003e80000100800 */
[----:B------:R0:W-:Y:S04]  /*2d620*/  STL [R1+0x5b4], R250 ;  /* 0x0005b4fa01007387 */ /* 0x0001e80000100800 */
[----:B------:R-:W-:Y:S01]  /*2d630*/  STL [R1+0x588], R249 ;  /* 0x000588f901007387 */ /* 0x000fe20000100800 */
[----:B---3--:R-:W-:-:S05]  /*2d640*/  IADD3.X R248, R248, UR60, RZ, P1, !PT ;  /* 0x0000003cf8f87c10 */ /* 0x008fca0008ffe4ff */
[----:B------:R3:W-:Y:S04]  /*2d650*/  STL [R1+0x5ac], R248 ;  /* 0x0005acf801007387 */ /* 0x0007e80000100800 */
[----:B------:R-:W4:Y:S04]  /*2d660*/  LDL.LU R8, [R1+0x578] ;  /* 0x0005780001087983 */ /* 0x000f280000300800 */
[----:B--2---:R-:W2:Y:S04]  /*2d670*/  LDL.LU R252, [R1+0x59c] ;  /* 0x00059c0001fc7983 */ /* 0x004ea80000300800 */
[----:B-1----:R-:W2:Y:S01]  /*2d680*/  LDL.LU R251, [R1+0x570] ;  /* 0x0005700001fb7983 */ /* 0x002ea20000300800 */
[----:B------:R-:W-:-:S05]  /*2d690*/  IADD3 R247, P1, R247, UR5, RZ ;  /* 0x00000005f7f77c10 */ /* 0x000fca000ff3e0ff */
[----:B------:R-:W-:Y:S04]  /*2d6a0*/  STL [R1+0x580], R247 ;  /* 0x000580f701007387 */ /* 0x000fe80000100800 */
[----:B0-----:R-:W2:Y:S04]  /*2d6b0*/  LDL.LU R250, [R1+0x594] ;  /* 0x0005940001fa7983 */ /* 0x001ea80000300800 */
[----:B---3--:R-:W3:Y:S04]  /*2d6c0*/  LDL.LU R248, [R1+0x568] ;  /* 0x0005680001f87983 */ /* 0x008ee80000300800 */
[----:B------:R-:W3:Y:S01]  /*2d6d0*/  LDL.LU R249, [R1+0x58c] ;  /* 0x00058c0001f97983 */ /* 0x000ee20000300800 */
[----:B----4-:R-:W-:-:S05]  /*2d6e0*/  IADD3.X R246, R246, UR60, RZ, P2, !PT ;  /* 0x0000003cf6f67c10 */ /* 0x010fca00097fe4ff */
[----:B------:R0:W-:Y:S04]  /*2d6f0*/  STL [R1+0x5a4], R246 ;  /* 0x0005a4f601007387 */ /* 0x0001e80000100800 */
[----:B0-----:R-:W4:Y:S04]  /*2d700*/  LDL.LU R246, [R1+0x560] ;  /* 0x0005600001f67983 */ /* 0x001f280000300800 */
[----:B------:R-:W4:Y:S01]  /*2d710*/  LDL.LU R247, [R1+0x584] ;  /* 0x0005840001f77983 */ /* 0x000f220000300800 */
[----:B------:R-:W-:Y:S02]  /*2d720*/  IADD3 R8, P2, R8, UR5, RZ ;  /* 0x0000000508087c10 */ /* 0x000fe4000ff5e0ff */
[----:B--2---:R-:W-:-:S02]  /*2d730*/  IADD3.X R252, R252, UR60, RZ, P3, !PT ;  /* 0x0000003cfcfc7c10 */ /* 0x004fc40009ffe4ff */
[----:B------:R-:W-:Y:S01]  /*2d740*/  IADD3 R251, P3, R251, UR5, RZ ;  /* 0x00000005fbfb7c10 */ /* 0x000fe2000ff7e0ff */
[----:B------:R-:W-:Y:S01]  /*2d750*/  STL [R1+0x578], R8 ;  /* 0x0005780801007387 */ /* 0x000fe20000100800 */
[----:B------:R-:W-:Y:S02]  /*2d760*/  IADD3.X R250, R250, UR60, RZ, P4, !PT ;  /* 0x0000003cfafa7c10 */ /* 0x000fe4000a7fe4ff */
[----:B---3--:R-:W-:Y:S02]  /*2d770*/  IADD3 R248, P4, R248, UR5, RZ ;  /* 0x00000005f8f87c10 */ /* 0x008fe4000ff9e0ff */
[----:B------:R-:W-:Y:S01]  /*2d780*/  IADD3.X R249, R249, UR60, RZ, P5, !PT ;  /* 0x0000003cf9f97c10 */ /* 0x000fe2000affe4ff */
[----:B------:R-:W-:Y:S04]  /*2d790*/  STL [R1+0x59c], R252 ;  /* 0x00059cfc01007387 */ /* 0x000fe80000100800 */
[----:B------:R0:W-:Y:S04]  /*2d7a0*/  STL [R1+0x568], R248 ;  /* 0x000568f801007387 */ /* 0x0001e80000100800 */
[----:B------:R-:W-:Y:S04]  /*2d7b0*/  STL [R1+0x570], R251 ;  /* 0x000570fb01007387 */ /* 0x000fe80000100800 */
[----:B0-----:R-:W2:Y:S04]  /*2d7c0*/  LDL.LU R248, [R1+0x558] ;  /* 0x0005580001f87983 */ /* 0x001ea80000300800 */
[----:B------:R-:W-:Y:S01]  /*2d7d0*/  STL [R1+0x594], R250 ;  /* 0x000594fa01007387 */ /* 0x000fe20000100800 */
[----:B----4-:R-:W-:-:S02]  /*2d7e0*/  IADD3 R246, P5, R246, UR5, RZ ;  /* 0x00000005f6f67c10 */ /* 0x010fc4000ffbe0ff */
[----:B------:R-:W-:-:S03]  /*2d7f0*/  IADD3.X R247, R247, UR60, RZ, P6, !PT ;  /* 0x0000003cf7f77c10 */ /* 0x000fc6000b7fe4ff */
[----:B------:R0:W-:Y:S04]  /*2d800*/  STL [R1+0x560], R246 ;  /* 0x000560f601007387 */ /* 0x0001e80000100800 */
[----:B------:R-:W-:Y:S04]  /*2d810*/  STL [R1+0x58c], R249 ;  /* 0x00058cf901007387 */ /* 0x000fe80000100800 */
[----:B0-----:R-:W3:Y:S04]  /*2d820*/  LDL.LU R246, [R1+0x57c] ;  /* 0x00057c0001f67983 */ /* 0x001ee80000300800 */
[----:B------:R0:W-:Y:S04]  /*2d830*/  STL [R1+0x584], R247 ;  /* 0x000584f701007387 */ /* 0x0001e80000100800 */
[----:B------:R-:W4:Y:S04]  /*2d840*/  LDL.LU R8, [R1+0x550] ;  /* 0x0005500001087983 */ /* 0x000f280000300800 */
[----:B------:R-:W4:Y:S04]  /*2d850*/  LDL.LU R252, [R1+0x574] ;  /* 0x0005740001fc7983 */ /* 0x000f280000300800 */
[----:B------:R-:W4:Y:S04]  /*2d860*/  LDL.LU R251, [R1+0x548] ;  /* 0x0005480001fb7983 */ /* 0x000f280000300800 */
[----:B------:R-:W4:Y:S04]  /*2d870*/  LDL.LU R250, [R1+0x56c] ;  /* 0x00056c0001fa7983 */ /* 0x000f280000300800 */
[----:B0-----:R-:W4:Y:S04]  /*2d880*/  LDL.LU R247, [R1+0x540] ;  /* 0x0005400001f77983 */ /* 0x001f280000300800 */
[----:B------:R-:W4:Y:S01]  /*2d890*/  LDL.LU R249, [R1+0x564] ;  /* 0x0005640001f97983 */ /* 0x000f220000300800 */
[----:B--2---:R-:W-:-:S05]  /*2d8a0*/  IADD3 R248, P6, R248, UR5, RZ ;  /* 0x00000005f8f87c10 */ /* 0x004fca000ffde0ff */
[----:B------:R0:W-:Y:S04]  /*2d8b0*/  STL [R1+0x558], R248 ;  /* 0x000558f801007387 */ /* 0x0001e80000100800 */
[----:B0-----:R-:W2:Y:S01]  /*2d8c0*/  LDL.LU R248, [R1+0x538] ;  /* 0x0005380001f87983 */ /* 0x001ea20000300800 */
[----:B---3--:R-:W-:Y:S02]  /*2d8d0*/  IADD3.X R246, R246, UR60, RZ, P1, !PT ;  /* 0x0000003cf6f67c10 */ /* 0x008fe40008ffe4ff */
[----:B----4-:R-:W-:Y:S02]  /*2d8e0*/  IADD3 R8, P1, R8, UR5, RZ ;  /* 0x0000000508087c10 */ /* 0x010fe4000ff3e0ff */
[----:B------:R-:W-:Y:S01]  /*2d8f0*/  IADD3.X R252, R252, UR60, RZ, P2, !PT ;  /* 0x0000003cfcfc7c10 */ /* 0x000fe200097fe4ff */
[----:B------:R0:W-:Y:S01]  /*2d900*/  STL [R1+0x57c], R246 ;  /* 0x00057cf601007387 */ /* 0x0001e20000100800 */
[----:B------:R-:W-:-:S02]  /*2d910*/  IADD3.X R250, R250, UR60, RZ, P3, !PT ;  /* 0x0000003cfafa7c10 */ /* 0x000fc40009ffe4ff */
[----:B------:R-:W-:Y:S02]  /*2d920*/  IADD3 R251, P2, R251, UR5, RZ ;  /* 0x00000005fbfb7c10 */ /* 0x000fe4000ff5e0ff */
[----:B------:R-:W-:Y:S01]  /*2d930*/  IADD3 R247, P3, R247, UR5, RZ ;  /* 0x00000005f7f77c10 */ /* 0x000fe2000ff7e0ff */
[----:B0-----:R-:W3:Y:S04]  /*2d940*/  LDL.LU R246, [R1+0x55c] ;  /* 0x00055c0001f67983 */ /* 0x001ee80000300800 */
[----:B------:R-:W-:Y:S04]  /*2d950*/  STL [R1+0x550], R8 ;  /* 0x0005500801007387 */ /* 0x000fe80000100800 */
[----:B------:R-:W-:Y:S04]  /*2d960*/  STL [R1+0x574], R252 ;  /* 0x000574fc01007387 */ /* 0x000fe80000100800 */
[----:B------:R0:W-:Y:S04]  /*2d970*/  STL [R1+0x540], R247 ;  /* 0x000540f701007387 */ /* 0x0001e80000100800 */
[----:B------:R-:W-:Y:S04]  /*2d980*/  STL [R1+0x548], R251 ;  /* 0x000548fb01007387 */ /* 0x000fe80000100800 */
[----:B0-----:R-:W4:Y:S01]  /*2d990*/  LDL.LU R247, [R1+0x530] ;  /* 0x0005300001f77983 */ /* 0x001f220000300800 */
[----:B------:R-:W-:-:S03]  /*2d9a0*/  IADD3.X R249, R249, UR60, RZ, P4, !PT ;  /* 0x0000003cf9f97c10 */ /* 0x000fc6000a7fe4ff */
[----:B------:R-:W-:Y:S01]  /*2d9b0*/  STL [R1+0x56c], R250 ;  /* 0x00056cfa01007387 */ /* 0x000fe20000100800 */
[----:B--2---:R-:W-:-:S05]  /*2d9c0*/  IADD3 R248, P4, R248, UR5, RZ ;  /* 0x00000005f8f87c10 */ /* 0x004fca000ff9e0ff */
[----:B------:R0:W-:Y:S04]  /*2d9d0*/  STL [R1+0x538], R248 ;  /* 0x000538f801007387 */ /* 0x0001e80000100800 */
[----:B------:R-:W-:Y:S04]  /*2d9e0*/  STL [R1+0x564], R249 ;  /* 0x000564f901007387 */ /* 0x000fe80000100800 */
[----:B0-----:R-:W2:Y:S01]  /*2d9f0*/  LDL.LU R248, [R1+0x554] ;  /* 0x0005540001f87983 */ /* 0x001ea20000300800 */
[----:B---3--:R-:W-:-:S05]  /*2da00*/  IADD3.X R246, R246, UR60, RZ, P5, !PT ;  /* 0x0000003cf6f67c10 */ /* 0x008fca000affe4ff */
[----:B------:R0:W-:Y:S04]  /*2da10*/  STL [R1+0x55c], R246 ;  /* 0x00055cf601007387 */ /* 0x0001e80000100800 */
[----:B------:R-:W3:Y:S04]  /*2da20*/  LDL.LU R8, [R1+0x528] ;  /* 0x0005280001087983 */ /* 0x000ee80000300800 */
[----:B------:R-:W3:Y:S04]  /*2da30*/  LDL.LU R252, [R1+0x54c] ;  /* 0x00054c0001fc7983 */ /* 0x000ee80000300800 */
[----:B------:R-:W3:Y:S04]  /*2da40*/  LDL.LU R251, [R1+0x520] ;  /* 0x0005200001fb7983 */ /* 0x000ee80000300800 */
[----:B------:R-:W3:Y:S01]  /*2da50*/  LDL.LU R250, [R1+0x544] ;  /* 0x0005440001fa7983 */ /* 0x000ee20000300800 */
[----:B----4-:R-:W-:-:S03]  /*2da60*/  IADD3 R247, P5, R247, UR5, RZ ;  /* 0x00000005f7f77c10 */ /* 0x010fc6000ffbe0ff */
[----:B0-----:R-:W4:Y:S04]  /*2da70*/  LDL.LU R246, [R1+0x518] ;  /* 0x0005180001f67983 */ /* 0x001f280000300800 */
[----:B------:R-:W4:Y:S04]  /*2da80*/  LDL.LU R249, [R1+0x53c] ;  /* 0x00053c0001f97983 */ /* 0x000f280000300800 */
[----:B------:R0:W-:Y:S04]  /*2da90*/  STL [R1+0x530], R247 ;  /* 0x000530f701007387 */ /* 0x0001e80000100800 */
[----:B0-----:R-:W4:Y:S01]  /*2daa0*/  LDL.LU R247, [R1+0x510] ;  /* 0x0005100001f77983 */ /* 0x001f220000300800 */
[----:B--2---:R-:W-:-:S05]  /*2dab0*/  IADD3.X R248, R248, UR60, RZ, P6, !PT ;  /* 0x0000003cf8f87c10 */ /* 0x004fca000b7fe4ff */
[----:B------:R0:W-:Y:S04]  /*2dac0*/  STL [R1+0x554], R248 ;  /* 0x000554f801007387 */ /* 0x0001e80000100800 */
[----:B0-----:R-:W2:Y:S01]  /*2dad0*/  LDL.LU R248, [R1+0x534] ;  /* 0x0005340001f87983 */ /* 0x001ea20000300800 */
[----:B---3--:R-:W-:Y:S02]  /*2dae0*/  IADD3 R8, P6, R8, UR5, RZ ;  /* 0x0000000508087c10 */ /* 0x008fe4000ffde0ff */
[----:B------:R-:W-:Y:S02]  /*2daf0*/  IADD3.X R252, R252, UR60, RZ, P1, !PT ;  /* 0x0000003cfcfc7c10 */ /* 0x000fe40008ffe4ff */
[----:B------:R-:W-:Y:S02]  /*2db00*/  IADD3.X R250, R250, UR60, RZ, P2, !PT ;  /* 0x0000003cfafa7c10 */ /* 0x000fe400097fe4ff */
[----:B------:R-:W-:Y:S01]  /*2db10*/  IADD3 R251, P1, R251, UR5, RZ ;  /* 0x00000005fbfb7c10 */ /* 0x000fe2000ff3e0ff */
[----:B------:R-:W-:Y:S01]  /*2db20*/  STL [R1+0x528], R8 ;  /* 0x0005280801007387 */ /* 0x000fe20000100800 */
[----:B----4-:R-:W-:-:S03]  /*2db30*/  IADD3 R246, P2, R246, UR5, RZ ;  /* 0x00000005f6f67c10 */ /* 0x010fc6000ff5e0ff */
[----:B------:R-:W-:Y:S01]  /*2db40*/  STL [R1+0x54c], R252 ;  /* 0x00054cfc01007387 */ /* 0x000fe20000100800 */
[----:B------:R-:W-:-:S03]  /*2db50*/  IADD3.X R249, R249, UR60, RZ, P3, !PT ;  /* 0x0000003cf9f97c10 */ /* 0x000fc60009ffe4ff */
[----:B------:R0:W-:Y:S04]  /*2db60*/  STL [R1+0x518], R246 ;  /* 0x000518f601007387 */ /* 0x0001e80000100800 */
[----:B------:R-:W-:Y:S01]  /*2db70*/  STL [R1+0x520], R251 ;  /* 0x000520fb01007387 */ /* 0x000fe20000100800 */
[----:B------:R-:W-:-:S03]  /*2db80*/  IADD3 R247, P3, R247, UR5, RZ ;  /* 0x00000005f7f77c10 */ /* 0x000fc6000ff7e0ff */
[----:B0-----:R-:W3:Y:S04]  /*2db90*/  LDL.LU R246, [R1+0x508] ;  /* 0x0005080001f67983 */ /* 0x001ee80000300800 */
[----:B------:R-:W-:Y:S04]  /*2dba0*/  STL [R1+0x544], R250 ;  /* 0x000544fa01007387 */ /* 0x000fe80000100800 */
[----:B------:R0:W-:Y:S04]  /*2dbb0*/  STL [R1+0x510], R247 ;  /* 0x000510f701007387 */ /* 0x0001e80000100800 */
[----:B------:R-:W-:Y:S04]  /*2dbc0*/  STL [R1+0x53c], R249 ;  /* 0x00053cf901007387 */ /* 0x000fe80000100800 */
[----:B0-----:R-:W4:Y:S01]  /*2dbd0*/  LDL.LU R247, [R1+0x52c] ;  /* 0x00052c0001f77983 */ /* 0x001f220000300800 */
[----:B--2---:R-:W-:-:S05]  /*2dbe0*/  IADD3.X R248, R248, UR60, RZ, P4, !PT ;  /* 0x0000003cf8f87c10 */ /* 0x004fca000a7fe4ff */
[----:B------:R0:W-:Y:S04]  /*2dbf0*/  STL [R1+0x534], R248 ;  /* 0x000534f801007387 */ /* 0x0001e80000100800 */
[----:B------:R-:W2:Y:S04]  /*2dc00*/  LDL.LU R8, [R1+0x500] ;  /* 0x0005000001087983 */ /* 0x000ea80000300800 */
[----:B------:R-:W2:Y:S04]  /*2dc10*/  LDL.LU R252, [R1+0x524] ;  /* 0x0005240001fc7983 */ /* 0x000ea80000300800 */
[----:B------:R-:W2:Y:S04]  /*2dc20*/  LDL.LU R251, [R1+0x4f8] ;  /* 0x0004f80001fb7983 */ /* 0x000ea80000300800 */
[----:B------:R-:W2:Y:S04]  /*2dc30*/  LDL.LU R250, [R1+0x51c] ;  /* 0x00051c0001fa7983 */ /* 0x000ea80000300800 */
[----:B0-----:R-:W2:Y:S04]  /*2dc40*/  LDL.LU R248, [R1+0x4f0] ;  /* 0x0004f00001f87983 */ /* 0x001ea80000300800 */
[----:B------:R-:W2:Y:S01]  /*2dc50*/  LDL.LU R249, [R1+0x514] ;  /* 0x0005140001f97983 */ /* 0x000ea20000300800 */
[----:B---3--:R-:W-:-:S05]  /*2dc60*/  IADD3 R246, P4, R246, UR5, RZ ;  /* 0x00000005f6f67c10 */ /* 0x008fca000ff9e0ff */
[----:B------:R0:W-:Y:S01]  /*2dc70*/  STL [R1+0x508], R246 ;  /* 0x000508f601007387 */ /* 0x0001e20000100800 */
[----:B----4-:R-:W-:-:S03]  /*2dc80*/  IADD3.X R247, R247, UR60, RZ, P5, !PT ;  /* 0x0000003cf7f77c10 */ /* 0x010fc6000affe4ff */
[----:B0-----:R-:W3:Y:S04]  /*2dc90*/  LDL.LU R246, [R1+0x4e8] ;  /* 0x0004e80001f67983 */ /* 0x001ee80000300800 */
[----:B------:R0:W-:Y:S04]  /*2dca0*/  STL [R1+0x52c], R247 ;  /* 0x00052cf701007387 */ /* 0x0001e80000100800 */
[----:B0-----:R-:W4:Y:S01]  /*2dcb0*/  LDL.LU R247, [R1+0x50c] ;  /* 0x00050c0001f77983 */ /* 0x001f220000300800 */
[----:B--2---:R-:W-:Y:S02]  /*2dcc0*/  IADD3 R8, P5, R8, UR5, RZ ;  /* 0x0000000508087c10 */ /* 0x004fe4000ffbe0ff */
[----:B------:R-:W-:-:S02]  /*2dcd0*/  IADD3.X R252, R252, UR60, RZ, P6, !PT ;  /* 0x0000003cfcfc7c10 */ /* 0x000fc4000b7fe4ff */
[----:B------:R-:W-:Y:S02]  /*2dce0*/  IADD3.X R250, R250, UR60, RZ, P1, !PT ;  /* 0x0000003cfafa7c10 */ /* 0x000fe40008ffe4ff */
[----:B------:R-:W-:Y:S01]  /*2dcf0*/  IADD3 R251, P6, R251, UR5, RZ ;  /* 0x00000005fbfb7c10 */ /* 0x000fe2000ffde0ff */
[----:B------:R-:W-:Y:S01]  /*2dd00*/  STL [R1+0x500], R8 ;  /* 0x0005000801007387 */ /* 0x000fe20000100800 */
[----:B------:R-:W-:Y:S02]  /*2dd10*/  IADD3 R248, P1, R248, UR5, RZ ;  /* 0x00000005f8f87c10 */ /* 0x000fe4000ff3e0ff */
[----:B------:R-:W-:Y:S01]  /*2dd20*/  IADD3.X R249, R249, UR60, RZ, P2, !PT ;  /* 0x0000003cf9f97c10 */ /* 0x000fe200097fe4ff */
[----:B------:R-:W-:Y:S04]  /*2dd30*/  STL [R1+0x524], R252 ;  /* 0x000524fc01007387 */ /* 0x000fe80000100800 */
[----:B------:R0:W-:Y:S04]  /*2dd40*/  STL [R1+0x4f0], R248 ;  /* 0x0004f0f801007387 */ /* 0x0001e80000100800 */
[----:B------:R-:W-:Y:S04]  /*2dd50*/  STL [R1+0x4f8], R251 ;  /* 0x0004f8fb01007387 */ /* 0x000fe80000100800 */
[----:B0-----:R-:W2:Y:S04]  /*2dd60*/  LDL.LU R248, [R1+0x4e0] ;  /* 0x0004e00001f87983 */ /* 0x001ea80000300800 */
[----:B------:R-:W-:Y:S01]  /*2dd70*/  STL [R1+0x51c], R250 ;  /* 0x00051cfa01007387 */ /* 0x000fe20000100800 */
[----:B---3--:R-:W-:-:S05]  /*2dd80*/  IADD3 R246, P2, R246, UR5, RZ ;  /* 0x00000005f6f67c10 */ /* 0x008fca000ff5e0ff */
[----:B------:R0:W-:Y:S04]  /*2dd90*/  STL [R1+0x4e8], R246 ;  /* 0x0004e8f601007387 */ /* 0x0001e80000100800 */
[----:B------:R-:W-:Y:S01]  /*2dda0*/  STL [R1+0x514], R249 ;  /* 0x000514f901007387 */ /* 0x000fe20000100800 */
[----:B----4-:R-:W-:-:S03]  /*2ddb0*/  IADD3.X R247, R247, UR60, RZ, P3, !PT ;  /* 0x0000003cf7f77c10 */ /* 0x010fc60009ffe4ff */
        /* <DEDUP_REMOVED lines=198> */
[----:B0-----:R-:W-:Y:S02]  /*2ea20*/  IMAD.MOV.U32 R246, RZ, RZ, R245 ;  /* 0x000000fffff67224 */ /* 0x001fe400078e00f5 */
[----:B------:R-:W3:Y:S04]  /*2ea30*/  LDL.LU R245, [R1+0x3f4] ;  /* 0x0003f40001f57983 */ /* 0x000ee80000300800 */
        /* <DEDUP_REMOVED lines=17> */
[----:B----4-:R-:W-:Y:S01]  /*2eb50*/  IADD3 R247, P2, R247, UR5, RZ ;  /* 0x00000005f7f77c10 */ /* 0x010fe2000ff5e0ff */
[----:B0-----:R-:W-:-:S02]  /*2eb60*/  IMAD.MOV.U32 R245, RZ, RZ, R229 ;  /* 0x000000fffff57224 */ /* 0x001fc400078e00e5 */
[----:B------:R-:W4:Y:S04]  /*2eb70*/  LDL.LU R229, [R1+0x3ac] ;  /* 0x0003ac0001e57983 */ /* 0x000f280000300800 */
        /* <DEDUP_REMOVED lines=10> */
[----:B------:R-:W-:Y:S04]  /*2ec20*/  STL [R1+0x3c0], R8 ;  /* 0x0003c00801007387 */ /* 0x000fe80000100800 */
[----:B------:R-:W-:Y:S01]  /*2ec30*/  STL [R1+0x3e4], R252 ;  /* 0x0003e4fc01007387 */ /* 0x000fe20000100800 */
[----:B----4-:R-:W-:-:S02]  /*2ec40*/  IADD3 R229, P5, R229, UR5, RZ ;  /* 0x00000005e5e57c10 */ /* 0x010fc4000ffbe0ff */
[----:B------:R-:W-:-:S03]  /*2ec50*/  IADD3.X R249, R249, UR60, RZ, P6, !PT ;  /* 0x0000003cf9f97c10 */ /* 0x000fc6000b7fe4ff */
[----:B------:R0:W-:Y:S04]  /*2ec60*/  STL [R1+0x3ac], R229 ;  /* 0x0003ace501007387 */ /* 0x0001e80000100800 */
[----:B------:R-:W-:Y:S01]  /*2ec70*/  STL [R1+0x3b4], R251 ;  /* 0x0003b4fb01007387 */ /* 0x000fe20000100800 */
[----:B------:R-:W-:-:S03]  /*2ec80*/  IADD3 R247, P6, R247, UR5, RZ ;  /* 0x00000005f7f77c10 */ /* 0x000fc6000ffde0ff */
[----:B0-----:R-:W3:Y:S04]  /*2ec90*/  LDL.LU R229, [R1+0x39c] ;  /* 0x00039c0001e57983 */ /* 0x001ee80000300800 */
[----:B------:R-:W-:Y:S04]  /*2eca0*/  STL [R1+0x3dc], R250 ;  /* 0x0003dcfa01007387 */ /* 0x000fe80000100800 */
[----:B------:R0:W-:Y:S04]  /*2ecb0*/  STL [R1+0x3a4], R247 ;  /* 0x0003a4f701007387 */ /* 0x0001e80000100800 */
[----:B------:R1:W-:Y:S04]  /*2ecc0*/  STL [R1+0x3d4], R249 ;  /* 0x0003d4f901007387 */ /* 0x0003e80000100800 */
[----:B0-----:R-:W4:Y:S01]  /*2ecd0*/  LDL.LU R247, [R1+0x3c4] ;  /* 0x0003c40001f77983 */ /* 0x001f220000300800 */
[----:B--2---:R-:W-:-:S05]  /*2ece0*/  IADD3.X R248, R248, UR60, RZ, P1, !PT ;  /* 0x0000003cf8f87c10 */ /* 0x004fca0008ffe4ff */
[----:B------:R0:W-:Y:S04]  /*2ecf0*/  STL [R1+0x3cc], R248 ;  /* 0x0003ccf801007387 */ /* 0x0001e80000100800 */
[----:B------:R-:W2:Y:S04]  /*2ed00*/  LDL.LU R8, [R1+0x3b8] ;  /* 0x0003b80001087983 */ /* 0x000ea80000300800 */
[----:B------:R-:W2:Y:S04]  /*2ed10*/  LDL.LU R252, [R1+0x38c] ;  /* 0x00038c0001fc7983 */ /* 0x000ea80000300800 */
[----:B------:R-:W2:Y:S04]  /*2ed20*/  LDL.LU R251, [R1+0x3b0] ;  /* 0x0003b00001fb7983 */ /* 0x000ea80000300800 */
[----:B------:R-:W2:Y:S04]  /*2ed30*/  LDL.LU R250, [R1+0x384] ;  /* 0x0003840001fa7983 */ /* 0x000ea80000300800 */
[----:B-1----:R-:W2:Y:S04]  /*2ed40*/  LDL.LU R249, [R1+0x3a8] ;  /* 0x0003a80001f97983 */ /* 0x002ea80000300800 */
[----:B0-----:R-:W2:Y:S01]  /*2ed50*/  LDL.LU R248, [R1+0x3a0] ;  /* 0x0003a00001f87983 */ /* 0x001ea20000300800 */
[----:B---3--:R-:W-:-:S05]  /*2ed60*/  IADD3 R229, P1, R229, UR5, RZ ;  /* 0x00000005e5e57c10 */ /* 0x008fca000ff3e0ff */
[----:B------:R0:W-:Y:S01]  /*2ed70*/  STL [R1+0x39c], R229 ;  /* 0x00039ce501007387 */ /* 0x0001e20000100800 */
[----:B----4-:R-:W-:Y:S02]  /*2ed80*/  IADD3.X R247, R247, UR60, RZ, P2, !PT ;  /* 0x0000003cf7f77c10 */ /* 0x010fe400097fe4ff */
[----:B------:R-:W-:Y:S01]  /*2ed90*/  IADD3 R3, P2, R3, UR5, RZ ;  /* 0x0000000503037c10 */ /* 0x000fe2000ff5e0ff */
[----:B0-----:R-:W3:Y:S04]  /*2eda0*/  LDL.LU R229, [R1+0x374] ;  /* 0x0003740001e57983 */ /* 0x001ee80000300800 */
[----:B------:R0:W-:Y:S02]  /*2edb0*/  STL [R1+0x3c4], R247 ;  /* 0x0003c4f701007387 */ /* 0x0001e40000100800 */
[----:B0-----:R-:W-:-:S02]  /*2edc0*/  IMAD.MOV.U32 R247, RZ, RZ, R246 ;  /* 0x000000fffff77224 */ /* 0x001fc400078e00f6 */
[----:B------:R-:W4:Y:S04]  /*2edd0*/  LDL.LU R246, [R1+0x398] ;  /* 0x0003980001f67983 */ /* 0x000f280000300800 */
[----:B------:R0:W-:Y:S04]  /*2ede0*/  STL [R1+0x394], R3 ;  /* 0x0003940301007387 */ /* 0x0001e80000100800 */
[----:B0-----:R-:W4:Y:S01]  /*2edf0*/  LDL.LU R3, [R1+0xfd4] ;  /* 0x000fd40001037983 */ /* 0x001f220000300800 */
[----:B------:R-:W-:Y:S02]  /*2ee00*/  WARPGROUP.DEPBAR.LE gsb0, 0x0 ;  /* 0x00008000000079c5 */ /* 0x000fe40000010000 */
[----:B------:R-:W-:Y:S01]  /*2ee10*/  WARPGROUP.ARRIVE ;  /* 0x00000000000079c5 */ /* 0x000fe20000000000 */
[----:B------:R-:W-:Y:S01]  /*2ee20*/  UMOV UR42, UR18 ;  /* 0x00000012002a7c82 */ /* 0x000fe20008000000 */
[----:B------:R-:W-:-:S04]  /*2ee30*/  UMOV UR43, UR19 ;  /* 0x00000013002b7c82 */ /* 0x000fc80008000000 */
[----:B------:R-:W-:Y:S01]  /*2ee40*/  HGMMA.64x256x16.F32.BF16 R24, gdesc[UR40].tnspA, R24, gsb0 ;  /* 0x23e00000281879f0 */ /* 0x000fe20008001818 */
[----:B--2---:R-:W-:Y:S02]  /*2ee50*/  IADD3.X R8, R8, UR60, RZ, P3, !PT ;  /* 0x0000003c08087c10 */ /* 0x004fe40009ffe4ff */
[----:B------:R-:W-:Y:S02]  /*2ee60*/  IADD3 R252, P3, R252, UR5, RZ ;  /* 0x00000005fcfc7c10 */ /* 0x000fe4000ff7e0ff */
[----:B------:R-:W-:Y:S02]  /*2ee70*/  IADD3.X R251, R251, UR60, RZ, P4, !PT ;  /* 0x0000003cfbfb7c10 */ /* 0x000fe4000a7fe4ff */
[----:B------:R-:W-:Y:S02]  /*2ee80*/  IADD3.X R249, R249, UR60, RZ, P5, !PT ;  /* 0x0000003cf9f97c10 */ /* 0x000fe4000affe4ff */
[----:B------:R-:W-:Y:S01]  /*2ee90*/  IADD3 R250, P4, R250, UR5, RZ ;  /* 0x00000005fafa7c10 */ /* 0x000fe2000ff9e0ff */
[----:B------:R-:W-:Y:S04]  /*2eea0*/  STL [R1+0x3b8], R8 ;  /* 0x0003b80801007387 */ /* 0x000fe80000100800 */
[----:B------:R-:W-:Y:S04]  /*2eeb0*/  STL [R1+0x38c], R252 ;  /* 0x00038cfc01007387 */ /* 0x000fe80000100800 */
[----:B------:R-:W-:Y:S01]  /*2eec0*/  STL [R1+0x3b0], R251 ;  /* 0x0003b0fb01007387 */ /* 0x000fe20000100800 */
[----:B------:R-:W-:-:S02]  /*2eed0*/  IADD3.X R248, R248, UR60, RZ, P6, !PT ;  /* 0x0000003cf8f87c10 */ /* 0x000fc4000b7fe4ff */
[----:B---3--:R-:W-:Y:S02]  /*2eee0*/  IADD3 R229, P6, R229, UR5, RZ ;  /* 0x00000005e5e57c10 */ /* 0x008fe4000ffde0ff */
[----:B----4-:R-:W-:-:S05]  /*2eef0*/  IADD3 R3, P5, R3, UR5, RZ ;  /* 0x0000000503037c10 */ /* 0x010fca000ffbe0ff */
[----:B------:R0:W-:Y:S04]  /*2ef00*/  STL [R1+0x37c], R3 ;  /* 0x00037c0301007387 */ /* 0x0001e80000100800 */
[----:B------:R-:W-:Y:S04]  /*2ef10*/  STL [R1+0x384], R250 ;  /* 0x000384fa01007387 */ /* 0x000fe80000100800 */
[----:B0-----:R-:W2:Y:S04]  /*2ef20*/  LDL.LU R3, [R1+0xfd0] ;  /* 0x000fd00001037983 */ /* 0x001ea80000300800 */
[----:B------:R-:W-:Y:S04]  /*2ef30*/  STL [R1+0x3a8], R249 ;  /* 0x0003a8f901007387 */ /* 0x000fe80000100800 */
[----:B------:R0:W-:Y:S04]  /*2ef40*/  STL [R1+0x374], R229 ;  /* 0x000374e501007387 */ /* 0x0001e80000100800 */
[----:B------:R1:W-:Y:S04]  /*2ef50*/  STL [R1+0x3a0], R248 ;  /* 0x0003a0f801007387 */ /* 0x0003e80000100800 */
[----:B0-----:R-:W3:Y:S01]  /*2ef60*/  LDL.LU R229, [R1+0x364] ;  /* 0x0003640001e57983 */ /* 0x001ee20000300800 */
[----:B------:R-:W-:-:S05]  /*2ef70*/  IADD3.X R246, R246, UR60, RZ, P1, !PT ;  /* 0x0000003cf6f67c10 */ /* 0x000fca0008ffe4ff */
[----:B------:R0:W-:Y:S04]  /*2ef80*/  STL [R1+0x398], R246 ;  /* 0x000398f601007387 */ /* 0x0001e80000100800 */
[----:B-1----:R-:W4:Y:S04]  /*2ef90*/  LDL.LU R248, [R1+0x314] ;  /* 0x0003140001f87983 */ /* 0x002f280000300800 */
[----:B------:R-:W4:Y:S04]  /*2efa0*/  LDL.LU R249, [R1+0x338] ;  /* 0x0003380001f97983 */ /* 0x000f280000300800 */
[----:B------:R-:W4:Y:S04]  /*2efb0*/  LDL.LU R250, [R1+0x30c] ;  /* 0x00030c0001fa7983 */ /* 0x000f280000300800 */
[----:B------:R-:W4:Y:S04]  /*2efc0*/  LDL.LU R251, [R1+0x330] ;  /* 0x0003300001fb7983 */ /* 0x000f280000300800 */
[----:B------:R-:W4:Y:S01]  /*2efd0*/  LDL.LU R252, [R1+0x304] ;  /* 0x0003040001fc7983 */ /* 0x000f220000300800 */
[----:B0-----:R-:W-:-:S03]  /*2efe0*/  IMAD.MOV.U32 R246, RZ, RZ, R4 ;  /* 0x000000fffff67224 */ /* 0x001fc600078e0004 */
[----:B------:R-:W4:Y:S01]  /*2eff0*/  LDL.LU R4, [R1+0x328] ;  /* 0x0003280001047983 */ /* 0x000f220000300800 */
[----:B------:R-:W-:Y:S02]  /*2f000*/  WARPGROUP.DEPBAR.LE gsb0, 0x0 ;  /* 0x00008000000079c5 */ /* 0x000fe40000010000 */
[----:B------:R-:W-:Y:S01]  /*2f010*/  WARPGROUP.ARRIVE ;  /* 0x00000000000079c5 */ /* 0x000fe20000000000 */
[----:B------:R-:W-:Y:S01]  /*2f020*/  UMOV UR46, UR22 ;  /* 0x00000016002e7c82 */ /* 0x000fe20008000000 */
[----:B------:R-:W-:Y:S01]  /*2f030*/  UMOV UR47, UR23 ;  /* 0x00000017002f7c82 */ /* 0x000fe20008000000 */
[----:B------:R-:W-:-:S03]  /*2f040*/  IADD3 R2, P1, R2, UR5, RZ ;  /* 0x0000000502027c10 */ /* 0x000fc6000ff3e0ff */
[----:B------:R-:W-:Y:S01]  /*2f050*/  HGMMA.64x256x16.F32.BF16 R24, gdesc[UR44].tnspA, R24, gsb0 ;  /* 0x23e000002c1879f0 */ /* 0x000fe20008001818 */
[----:B------:R-:W-:Y:S01]  /*2f060*/  IMAD.MOV.U32 R8, RZ, RZ, R247 ;  /* 0x000000ffff087224 */ /* 0x000fe200078e00f7 */
[----:B------:R-:W-:-:S04]  /*2f070*/  IADD3.X R228, R228, UR60, RZ, P2, !PT ;  /* 0x0000003ce4e47c10 */ /* 0x000fc800097fe4ff */
[----:B------:R-:W-:Y:S02]  /*2f080*/  IADD3.X R8, R8, UR60, RZ, P3, !PT ;  /* 0x0000003c08087c10 */ /* 0x000fe40009ffe4ff */
[----:B------:R-:W-:Y:S02]  /*2f090*/  IADD3 R230, P3, R230, UR5, RZ ;  /* 0x00000005e6e67c10 */ /* 0x000fe4000ff7e0ff */
[----:B------:R-:W-:Y:S02]  /*2f0a0*/  IADD3.X R231, R231, UR60, RZ, P4, !PT ;  /* 0x0000003ce7e77c10 */ /* 0x000fe4000a7fe4ff */
[----:B------:R-:W-:Y:S02]  /*2f0b0*/  IADD3 R232, P4, R232, UR5, RZ ;  /* 0x00000005e8e87c10 */ /* 0x000fe4000ff9e0ff */
[----:B------:R-:W-:Y:S02]  /*2f0c0*/  IADD3.X R233, R233, UR60, RZ, P5, !PT ;  /* 0x0000003ce9e97c10 */ /* 0x000fe4000affe4ff */
[----:B------:R-:W-:-:S02]  /*2f0d0*/  IADD3 R234, P5, R234, UR5, RZ ;  /* 0x00000005eaea7c10 */ /* 0x000fc4000ffbe0ff */
        /* <DEDUP_REMOVED lines=9> */
[----:B------:R-:W-:Y:S01]  /*2f170*/  IADD3 R246, P5, R246, UR5, RZ ;  /* 0x00000005f6f67c10 */ /* 0x000fe2000ffbe0ff */
[----:B------:R-:W-:Y:S01]  /*2f180*/  UMOV UR50, UR26 ;  /* 0x0000001a00327c82 */ /* 0x000fe20008000000 */
[----:B------:R-:W-:Y:S01]  /*2f190*/  UMOV UR51, UR27 ;  /* 0x0000001b00337c82 */ /* 0x000fe20008000000 */
[----:B--2---:R-:W-:Y:S02]  /*2f1a0*/  IMAD.MOV.U32 R247, RZ, RZ, R3 ;  /* 0x000000fffff77224 */ /* 0x004fe400078e0003 */
[----:B------:R-:W2:Y:S04]  /*2f1b0*/  LDL.LU R3, [R1+0x320] ;  /* 0x0003200001037983 */ /* 0x000ea80000300800 */
[----:B------:R0:W-:Y:S01]  /*2f1c0*/  STL [R1+0x36c], R2 ;  /* 0x00036c0201007387 */ /* 0x0001e20000100800 */
[----:B---3--:R-:W-:-:S03]  /*2f1d0*/  IADD3 R229, P2, R229, UR5, RZ ;  /* 0x00000005e5e57c10 */ /* 0x008fc6000ff5e0ff */
[----:B0-----:R-:W3:Y:S04]  /*2f1e0*/  LDL.LU R2, [R1+0x318] ;  /* 0x0003180001027983 */ /* 0x001ee80000300800 */
[----:B------:R0:W-:Y:S04]  /*2f1f0*/  STL [R1+0x390], R228 ;  /* 0x000390e401007387 */ /* 0x0001e80000100800 */
[----:B0-----:R0:W5:Y:S04]  /*2f200*/  LDL.LU R228, [R1+0xfcc] ;  /* 0x000fcc0001e47983 */ /* 0x0011680000300800 */
[----:B------:R1:W-:Y:S04]  /*2f210*/  STL [R1+0x364], R229 ;  /* 0x000364e501007387 */ /* 0x0003e80000100800 */
[----:B-1----:R0:W5:Y:S04]  /*2f220*/  LDL.LU R229, [R1+0xfc8] ;  /* 0x000fc80001e57983 */ /* 0x0021680000300800 */
[----:B------:R1:W-:Y:S04]  /*2f230*/  STL [R1+0x388], R8 ;  /* 0x0003880801007387 */ /* 0x0003e80000100800 */
[----:B-1----:R-:W3:Y:S04]  /*2f240*/  LDL.LU R8, [R1+0x2f8] ;  /* 0x0002f80001087983 */ /* 0x002ee80000300800 */
[----:B------:R1:W-:Y:S04]  /*2f250*/  STL [R1+0x35c], R230 ;  /* 0x00035ce601007387 */ /* 0x0003e80000100800 */
[----:B-1----:R0:W5:Y:S04]  /*2f260*/  LDL.LU R230, [R1+0xfc4] ;  /* 0x000fc40001e67983 */ /* 0x0021680000300800 */
[----:B------:R1:W-:Y:S04]  /*2f270*/  STL [R1+0x380], R231 ;  /* 0x000380e701007387 */ /* 0x0003e80000100800 */
[----:B-1----:R0:W5:Y:S04]  /*2f280*/  LDL.LU R231, [R1+0xfc0] ;  /* 0x000fc00001e77983 */ /* 0x0021680000300800 */
[----:B------:R1:W-:Y:S01]  /*2f290*/  STL [R1+0x354], R232 ;  /* 0x000354e801007387 */ /* 0x0003e20000100800 */
[----:B------:R-:W-:-:S03]  /*2f2a0*/  IADD3.X R239, R239, UR60, RZ, P2, !PT ;  /* 0x0000003cefef7c10 */ /* 0x000fc600097fe4ff */
[----:B-1----:R0:W5:Y:S04]  /*2f2b0*/  LDL.LU R232, [R1+0xfbc] ;  /* 0x000fbc0001e87983 */ /* 0x0021680000300800 */
[----:B------:R1:W-:Y:S01]  /*2f2c0*/  STL [R1+0x378], R233 ;  /* 0x000378e901007387 */ /* 0x0003e20000100800 */
[----:B------:R-:W-:-:S03]  /*2f2d0*/  IADD3 R240, P2, R240, UR5, RZ ;  /* 0x00000005f0f07c10 */ /* 0x000fc6000ff5e0ff */
[----:B-1----:R0:W5:Y:S04]  /*2f2e0*/  LDL.LU R233, [R1+0xfb8] ;  /* 0x000fb80001e97983 */ /* 0x0021680000300800 */
[----:B------:R1:W-:Y:S04]  /*2f2f0*/  STL [R1+0x34c], R234 ;  /* 0x00034cea01007387 */ /* 0x0003e80000100800 */
        /* <DEDUP_REMOVED lines=15> */
[----:B----4-:R-:W-:-:S03]  /*2f3f0*/  IADD3 R248, P6, R248, UR5, RZ ;  /* 0x00000005f8f87c10 */ /* 0x010fc6000ffde0ff */
[----:B-1----:R0:W5:Y:S04]  /*2f400*/  LDL.LU R241, [R1+0xf98] ;  /* 0x000f980001f17983 */ /* 0x0021680000300800 */
[----:B------:R1:W-:Y:S01]  /*2f410*/  STL [R1+0x32c], R242 ;  /* 0x00032cf201007387 */ /* 0x0003e20000100800 */
[----:B------:R-:W-:-:S03]  /*2f420*/  IADD3.X R249, R249, UR60, RZ, P1, !PT ;  /* 0x0000003cf9f97c10 */ /* 0x000fc60008ffe4ff */
[----:B-1----:R0:W5:Y:S04]  /*2f430*/  LDL.LU R242, [R1+0xf94] ;  /* 0x000f940001f27983 */ /* 0x0021680000300800 */
[----:B------:R1:W-:Y:S01]  /*2f440*/  STL [R1+0x350], R243 ;  /* 0x000350f301007387 */ /* 0x0003e20000100800 */
[----:B------:R-:W-:-:S03]  /*2f450*/  IADD3 R250, P1, R250, UR5, RZ ;  /* 0x00000005fafa7c10 */ /* 0x000fc6000ff3e0ff */
        /* <DEDUP_REMOVED lines=23> */
[----:B-1----:R-:W4:Y:S01]  /*2f5d0*/  LDL.LU R4, [R1+0xf68] ;  /* 0x000f680001047983 */ /* 0x002f220000300800 */
[----:B------:R-:W-:-:S02]  /*2f5e0*/  WARPGROUP.DEPBAR.LE gsb0, 0x0 ;  /* 0x00008000000079c5 */ /* 0x000fc40000010000 */
[----:B------:R-:W-:-:S06]  /*2f5f0*/  WARPGROUP.ARRIVE ;  /* 0x00000000000079c5 */ /* 0x000fcc0000000000 */
[----:B------:R-:W-:Y:S01]  /*2f600*/  HGMMA.64x256x16.F32.BF16 R24, gdesc[UR48].tnspA, R24, gsb0 ;  /* 0x23e00000301879f0 */ /* 0x000fe20008001818 */
[----:B------:R-:W-:Y:S01]  /*2f610*/  UMOV UR54, UR30 ;  /* 0x0000001e00367c82 */ /* 0x000fe20008000000 */
[----:B------:R-:W-:Y:S01]  /*2f620*/  UMOV UR55, UR31 ;  /* 0x0000001f00377c82 */ /* 0x000fe20008000000 */
[----:B--2---:R-:W-:Y:S02]  /*2f630*/  IADD3.X R3, R3, UR60, RZ, P4, !PT ;  /* 0x0000003c03037c10 */ /* 0x004fe4000a7fe4ff */
[----:B---3--:R-:W-:Y:S01]  /*2f640*/  IADD3.X R2, R2, UR60, RZ, P5, !PT ;  /* 0x0000003c02027c10 */ /* 0x008fe2000affe4ff */
[----:B------:R-:W-:Y:S01]  /*2f650*/  UMOV UR58, UR34 ;  /* 0x00000022003a7c82 */ /* 0x000fe20008000000 */
[----:B------:R-:W-:Y:S01]  /*2f660*/  UMOV UR59, UR35 ;  /* 0x00000023003b7c82 */ /* 0x000fe20008000000 */
[----:B------:R-:W-:Y:S02]  /*2f670*/  WARPGROUP.DEPBAR.LE gsb0, 0x0 ;  /* 0x00008000000079c5 */ /* 0x000fe40000010000 */
[----:B------:R-:W-:-:S15]  /*2f680*/  WARPGROUP.ARRIVE ;  /* 0x00000000000079c5 */ /* 0x000fde0000000000 */
[----:B------:R-:W-:-:S03]  /*2f690*/  NOP ;  /* 0x0000000000007918 */ /* 0x000fc60000000000 */
[----:B------:R-:W-:Y:S01]  /*2f6a0*/  HGMMA.64x256x16.F32.BF16 R24, gdesc[UR52].tnspA, R24, gsb0 ;  /* 0x23e00000341879f0 */ /* 0x000fe20008001818 */
[----:B----4-:R-:W-:-:S05]  /*2f6b0*/  IADD3 R4, P3, R4, UR5, RZ ;  /* 0x0000000504047c10 */ /* 0x010fca000ff7e0ff */
[----:B------:R1:W-:Y:S04]  /*2f6c0*/  STL [R1+0x2fc], R4 ;  /* 0x0002fc0401007387 */ /* 0x0003e80000100800 */
[----:B-1----:R-:W2:Y:S04]  /*2f6d0*/  LDL.LU R4, [R1+0xf64] ;  /* 0x000f640001047983 */ /* 0x002ea80000300800 */
[----:B------:R1:W-:Y:S04]  /*2f6e0*/  STL [R1+0x320], R3 ;  /* 0x0003200301007387 */ /* 0x0003e80000100800 */
[----:B-1----:R-:W3:Y:S04]  /*2f6f0*/  LDL.LU R3, [R1+0xf60] ;  /* 0x000f600001037983 */ /* 0x002ee80000300800 */
[----:B------:R1:W-:Y:S04]  /*2f700*/  STL [R1+0x318], R2 ;  /* 0x0003180201007387 */ /* 0x0003e80000100800 */
[----:B-1----:R-:W4:Y:S01]  /*2f710*/  LDL.LU R2, [R1+0xf5c] ;  /* 0x000f5c0001027983 */ /* 0x002f220000300800 */
[----:B------:R-:W-:Y:S01]  /*2f720*/  IADD3.X R8, R8, UR60, RZ, P3, !PT ;  /* 0x0000003c08087c10 */ /* 0x000fe20009ffe4ff */
[----:B------:R-:W-:-:S02]  /*2f730*/  WARPGROUP.DEPBAR.LE gsb0, 0x0 ;  /* 0x00008000000079c5 */ /* 0x000fc40000010000 */
[----:B------:R-:W-:-:S06]  /*2f740*/  WARPGROUP.ARRIVE ;  /* 0x00000000000079c5 */ /* 0x000fcc0000000000 */
[----:B------:R-:W-:Y:S01]  /*2f750*/  HGMMA.64x256x16.F32.BF16 R24, gdesc[UR56].tnspA, R24, gsb0 ;  /* 0x23e00000381879f0 */ /* 0x000fe20008001818 */
[----:B--2---:R-:W-:Y:S02]  /*2f760*/  IADD3.X R4, R4, UR60, RZ, P2, !PT ;  /* 0x0000003c04047c10 */ /* 0x004fe400097fe4ff */
[----:B---3--:R-:W-:Y:S02]  /*2f770*/  IADD3.X R3, R3, UR60, RZ, P1, !PT ;  /* 0x0000003c03037c10 */ /* 0x008fe40008ffe4ff */
[----:B----4-:R-:W-:-:S05]  /*2f780*/  IADD3.X R2, R2, UR60, RZ, P6, !PT ;  /* 0x0000003c02027c10 */ /* 0x010fca000b7fe4ff */
[----:B------:R1:W-:Y:S04]  /*2f790*/  STL [R1+0x310], R2 ;  /* 0x0003100201007387 */ /* 0x0003e80000100800 */
[----:B-1----:R0:W5:Y:S04]  /*2f7a0*/  LDL.LU R2, [R1+0xf58] ;  /* 0x000f580001027983 */ /* 0x0021680000300800 */
[----:B------:R1:W-:Y:S04]  /*2f7b0*/  STL [R1+0x308], R3 ;  /* 0x0003080301007387 */ /* 0x0003e80000100800 */
[----:B-1----:R0:W5:Y:S04]  /*2f7c0*/  LDL.LU R3, [R1+0xf54] ;  /* 0x000f540001037983 */ /* 0x0021680000300800 */
[----:B------:R1:W-:Y:S04]  /*2f7d0*/  STL [R1+0x300], R4 ;  /* 0x0003000401007387 */ /* 0x0003e80000100800 */
[----:B-1----:R0:W5:Y:S04]  /*2f7e0*/  LDL.LU R4, [R1+0xf50] ;  /* 0x000f500001047983 */ /* 0x0021680000300800 */
[----:B------:R1:W-:Y:S02]  /*2f7f0*/  STL [R1+0x2f8], R8 ;  /* 0x0002f80801007387 */ /* 0x0003e40000100800 */
[----:B-1----:R-:W1:Y:S02]  /*2f800*/  LDC R8, c[0x0][0x238] ;  /* 0x00008e00ff087b82 */ /* 0x002e640000000800 */
[----:B-1----:R-:W-:-:S04]  /*2f810*/  IMAD.SHL.U32 R8, R8, 0x80, RZ ;  /* 0x0000008008087824 */ /* 0x002fc800078e00ff */
[----:B------:R-:W-:Y:S01]  /*2f820*/  IMAD.SHL.U32 R8, R8, 0x2, RZ ;  /* 0x0000000208087824 */ /* 0x000fe200078e00ff */
[----:B------:R-:W-:Y:S02]  /*2f830*/  WARPGROUP.DEPBAR.LE gsb0, 0x0 ;  /* 0x00008000000079c5 */ /* 0x000fe40000010000 */
[----:B0-----:R-:W-:Y:S05]  /*2f840*/  @P0 BRA `(.L_x_1) ;  /* 0xfffffe7800280947 */ /* 0x001fea000383ffff */
[----:B------:R0:W-:Y:S01]  /*2f850*/  STL [R1+0xf54], R6 ;  /* 0x000f540601007387 */ /* 0x0001e20000100800 */
[----:B------:R-:W-:-:S03]  /*2f860*/  F2FP.BF16.F32.PACK_AB R151, R151, R150 ;  /* 0x000000969797723e */ /* 0x000fc600000010ff */
[----:B0-----:R-:W2:Y:S04]  /*2f870*/  LDL.LU R6, [R1+0x1fc] ;  /* 0x0001fc0001067983 */ /* 0x001ea80000300800 */
[----:B-----5:R0:W-:Y:S01]  /*2f880*/  STL [R1+0xf50], R4 ;  /* 0x000f500401007387 */ /* 0x0201e20000100800 */
[----:B------:R-:W-:-:S03]  /*2f890*/  F2FP.BF16.F32.PACK_AB R150, R149, R148 ;  /* 0x000000949596723e */ /* 0x000fc600000010ff */
[----:B0-----:R-:W3:Y:S04]  /*2f8a0*/  LDL.LU R4, [R1+0x1f4] ;  /* 0x0001f40001047983 */ /* 0x001ee80000300800 */
[----:B------:R-:W4:Y:S04]  /*2f8b0*/  LDL.LU R3, [R1+0x1e8] ;  /* 0x0001e80001037983 */ /* 0x000f280000300800 */
[----:B------:R-:W4:Y:S04]  /*2f8c0*/  LDL.LU R2, [R1+0x1e4] ;  /* 0x0001e40001027983 */ /* 0x000f280000300800 */
[----:B------:R-:W4:Y:S04]  /*2f8d0*/  LDL.LU R16, [R1+0x1e0] ;  /* 0x0001e00001107983 */ /* 0x000f280000300800 */
[----:B------:R-:W4:Y:S04]  /*2f8e0*/  LDL.LU R15, [R1+0x1dc] ;  /* 0x0001dc00010f7983 */ /* 0x000f280000300800 */
[----:B------:R-:W4:Y:S04]  /*2f8f0*/  LDL.LU R0, [R1+0x1d8] ;  /* 0x0001d80001007983 */ /* 0x000f280000300800 */
[----:B------:R-:W4:Y:S04]  /*2f900*/  LDL.LU R8, [R1+0x1d4] ;  /* 0x0001d40001087983 */ /* 0x000f280000300800 */
[----:B------:R-:W2:Y:S04]  /*2f910*/  LDL.LU R149, [R1+0x1f8] ;  /* 0x0001f80001957983 */ /* 0x000ea80000300800 */
[----:B------:R-:W3:Y:S01]  /*2f920*/  LDL.LU R148, [R1+0x1f0] ;  /* 0x0001f00001947983 */ /* 0x000ee20000300800 */
[----:B------:R-:W-:-:S02]  /*2f930*/  F2FP.BF16.F32.PACK_AB R147, R147, R146 ;  /* 0x000000929393723e */ /* 0x000fc400000010ff */
[----:B------:R-:W-:Y:S02]  /*2f940*/  F2FP.BF16.F32.PACK_AB R146, R145, R144 ;  /* 0x000000909192723e */ /* 0x000fe400000010ff */
[----:B--2---:R-:W-:Y:S02]  /*2f950*/  F2FP.BF16.F32.PACK_AB R149, R6, R149 ;  /* 0x000000950695723e */ /* 0x004fe400000010ff */
[----:B------:R-:W2:Y:S01]  /*2f960*/  LDL.LU R6, [R1+0xf54] ;  /* 0x000f540001067983 */ /* 0x000ea20000300800 */
[----:B---3--:R-:W-:-:S03]  /*2f970*/  F2FP.BF16.F32.PACK_AB R148, R4, R148 ;  /* 0x000000940494723e */ /* 0x008fc600000010ff */
[----:B------:R0:W5:Y:S04]  /*2f980*/  LDL.LU R4, [R1+0xf50] ;  /* 0x000f500001047983 */ /* 0x0001680000300800 */
[----:B------:R-:W3:Y:S01]  /*2f990*/  LDL.LU R145, [R1+0x1ec] ;  /* 0x0001ec0001917983 */ /* 0x000ee20000300800 */
[----:B------:R-:W-:Y:S02]  /*2f9a0*/  F2FP.BF16.F32.PACK_AB R67, R67, R66 ;  /* 0x000000424343723e */ /* 0x000fe400000010ff */
[----:B------:R-:W-:Y:S02]  /*2f9b0*/  F2FP.BF16.F32.PACK_AB R59, R59, R58 ;  /* 0x0000003a3b3b723e */ /* 0x000fe400000010ff */
[----:B------:R-:W-:Y:S02]  /*2f9c0*/  F2FP.BF16.F32.PACK_AB R51, R51, R50 ;  /* 0x000000323333723e */ /* 0x000fe400000010ff */
[----:B------:R-:W-:-:S02]  /*2f9d0*/  F2FP.BF16.F32.PACK_AB R47, R47, R46 ;  /* 0x0000002e2f2f723e */ /* 0x000fc400000010ff */
[----:B------:R-:W-:Y:S02]  /*2f9e0*/  F2FP.BF16.F32.PACK_AB R143, R143, R142 ;  /* 0x0000008e8f8f723e */ /* 0x000fe400000010ff */
[----:B------:R-:W-:Y:S02]  /*2f9f0*/  F2FP.BF16.F32.PACK_AB R139, R139, R138 ;  /* 0x0000008a8b8b723e */ /* 0x000fe400000010ff */
        /* <DEDUP_REMOVED lines=54> */
[----:B----4-:R-:W-:Y:S02]  /*2fd60*/  F2FP.BF16.F32.PACK_AB R144, R2, R16 ;  /* 0x000000100290723e */ /* 0x010fe400000010ff */
        /* <DEDUP_REMOVED lines=59> */
[----:B--2---:R-:W-:Y:S02]  /*30120*/  F2FP.BF16.F32.PACK_AB R176, R6, R5 ;  /* 0x0000000506b0723e */ /* 0x004fe400000010ff */
[----:B0--3--:R-:W-:-:S07]  /*30130*/  F2FP.BF16.F32.PACK_AB R145, R145, R3 ;  /* 0x000000039191723e */ /* 0x009fce00000010ff */
.L_x_0:
[----:B------:R-:W2:Y:S01]  /*30140*/  LDL.LU R7, [R1+0xf4c] ;  /* 0x000f4c0001077983 */ /* 0x000ea20000300800 */
[----:B------:R-:W-:Y:S01]  /*30150*/  ULDC.64 UR10, c[0x0][0x228] ;  /* 0x00008a00000a7ab9 */ /* 0x000fe20000000a00 */
[----:B-----5:R-:W-:Y:S01]  /*30160*/  VIADD R6, R4, 0x1 ;  /* 0x0000000104067836 */ /* 0x020fe20000000000 */
[----:B------:R-:W-:Y:S01]  /*30170*/  ULDC UR5, c[0x0][0x22c] ;  /* 0x00008b0000057ab9 */ /* 0x000fe20000000800 */
[----:B------:R-:W0:Y:S01]  /*30180*/  S2R R5, SR_TID.X ;  /* 0x0000000000057919 */ /* 0x000e220000002100 */
[----:B------:R-:W-:Y:S01]  /*30190*/  ULDC UR8, c[0x0][0x22c] ;  /* 0x00008b0000087ab9 */ /* 0x000fe20000000800 */
[----:B------:R-:W1:Y:S01]  /*301a0*/  S2R R8, SR_TID.X ;  /* 0x0000000000087919 */ /* 0x000e620000002100 */
[C---:B0-----:R-:W-:Y:S02]  /*301b0*/  IMAD.SHL.U32 R0, R5.reuse, 0x10, RZ ;  /* 0x0000001005007824 */ /* 0x041fe400078e00ff */
[----:B------:R-:W-:Y:S01]  /*301c0*/  IMAD.SHL.U32 R2, R5, 0x40, RZ ;  /* 0x0000004005027824 */ /* 0x000fe200078e00ff */
[----:B-1----:R-:W-:-:S02]  /*301d0*/  LOP3.LUT R8, R8, 0x7f, RZ, 0xc0, !PT ;  /* 0x0000007f08087812 */ /* 0x002fc400078ec0ff */
[----:B------:R-:W-:Y:S02]  /*301e0*/  LOP3.LUT R0, R0, 0xf0, RZ, 0xc0, !PT ;  /* 0x000000f000007812 */ /* 0x000fe400078ec0ff */
[----:B------:R-:W-:Y:S01]  /*301f0*/  LOP3.LUT R3, R2, 0x400, RZ, 0xc0, !PT ;  /* 0x0000040002037812 */ /* 0x000fe200078ec0ff */
[----:B------:R-:W-:-:S03]  /*30200*/  VIADD R2, R4, 0x2 ;  /* 0x0000000204027836 */ /* 0x000fc60000000000 */
[----:B------:R-:W-:Y:S01]  /*30210*/  IADD3 R3, R3, UR4, R0 ;  /* 0x0000000403037c10 */ /* 0x000fe2000fffe000 */
[----:B------:R-:W-:Y:S02]  /*30220*/  IMAD.SHL.U32 R0, R5, 0x8, RZ ;  /* 0x0000000805007824 */ /* 0x000fe400078e00ff */
[----:B------:R-:W-:-:S03]  /*30230*/  VIADD R5, R4, 0x3 ;  /* 0x0000000304057836 */ /* 0x000fc60000000000 */
[----:B------:R-:W-:-:S05]  /*30240*/  LOP3.LUT R0, R0, 0x300, RZ, 0xc0, !PT ;  /* 0x0000030000007812 */ /* 0x000fca00078ec0ff */
[----:B------:R-:W-:Y:S01]  /*30250*/  IMAD.IADD R0, R0, 0x1, R3 ;  /* 0x0000000100007824 */ /* 0x000fe200078e0203 */
[----:B------:R-:W-:Y:S06]  /*30260*/  BAR.SYNC.DEFER_BLOCKING 0x0 ;  /* 0x0000000000007b1d */ /* 0x000fec0000010000 */
[----:B------:R-:W-:Y:S02]  /*30270*/  STSM.16.M88.4 [R0], R176 ;  /* 0x000000b000007844 */ /* 0x000fe40000000200 */
[----:B------:R-:W-:Y:S01]  /*30280*/  BAR.SYNC.DEFER_BLOCKING 0x0 ;  /* 0x0000000000007b1d */ /* 0x000fe20000010000 */
[----:B--2---:R-:W-:-:S04]  /*30290*/  ISETP.GE.AND P0, PT, R7, UR10, PT ;  /* 0x0000000a07007c0c */ /* 0x004fc8000bf06270 */
[----:B------:R-:W-:Y:S01]  /*302a0*/  ISETP.LT.AND P2, PT, R6, UR5, !P0 ;  /* 0x0000000506007c0c */ /* 0x000fe2000c741270 */
[----:B------:R-:W-:Y:S01]  /*302b0*/  ULDC UR5, c[0x0][0x22c] ;  /* 0x00008b0000057ab9 */ /* 0x000fe20000000800 */
[----:B------:R-:W-:Y:S01]  /*302c0*/  ISETP.LT.AND P3, PT, R5, UR8, !P0 ;  /* 0x0000000805007c0c */ /* 0x000fe2000c761270 */
[----:B------:R-:W-:Y:S01]  /*302d0*/  VIADD R5, R4, 0x4 ;  /* 0x0000000404057836 */ /* 0x000fe20000000000 */
[----:B------:R-:W-:Y:S01]  /*302e0*/  ISETP.LT.AND P1, PT, R2, UR5, !P0 ;  /* 0x0000000502007c0c */ /* 0x000fe2000c721270 */
[----:B------:R-:W-:Y:S01]  /*302f0*/  ULDC UR5, c[0x0][0x22c] ;  /* 0x00008b0000057ab9 */ /* 0x000fe20000000800 */
[----:B------:R-:W-:Y:S01]  /*30300*/  LEA R2, R8, UR4, 0x4 ;  /* 0x0000000408027c11 */ /* 0x000fe2000f8e20ff */
[----:B------:R-:W-:Y:S01]  /*30310*/  ULDC UR4, c[0x0][0x244] ;  /* 0x0000910000047ab9 */ /* 0x000fe20000000800 */
[----:B------:R-:W-:Y:S01]  /*30320*/  ISETP.LT.AND P5, PT, R5, UR5, !P0 ;  /* 0x0000000505007c0c */ /* 0x000fe2000c7a1270 */
[----:B------:R-:W-:Y:S01]  /*30330*/  IMAD R5, R7, UR4, RZ ;  /* 0x0000000407057c24 */ /* 0x000fe2000f8e02ff */
[----:B------:R-:W-:Y:S01]  /*30340*/  ULDC UR4, c[0x0][0x248] ;  /* 0x0000920000047ab9 */ /* 0x000fe20000000800 */
[----:B------:R-:W0:Y:S01]  /*30350*/  LDS.128 R8, [R2] ;  /* 0x0000000002087984 */ /* 0x000e220000000c00 */
[----:B------:R-:W-:Y:S01]  /*30360*/  ULDC.64 UR8, c[0x0][0x220] ;  /* 0x0000880000087ab9 */ /* 0x000fe20000000a00 */
[----:B------:R-:W-:Y:S01]  /*30370*/  BAR.SYNC.DEFER_BLOCKING 0x0 ;  /* 0x0000000000007b1d */ /* 0x000fe20000010000 */
[----:B------:R-:W-:-:S02]  /*30380*/  LEA R3, P6, R5, UR8, 0x1 ;  /* 0x0000000805037c11 */ /* 0x000fc4000f8c08ff */
[C---:B------:R-:W-:Y:S02]  /*30390*/  ISETP.LT.AND P4, PT, R4.reuse, UR11, !P0 ;  /* 0x0000000b04007c0c */ /* 0x040fe4000c781270 */
[----:B------:R-:W-:Y:S01]  /*303a0*/  LEA.HI.X.SX32 R5, R5, UR9, 0x1, P6 ;  /* 0x0000000905057c11 */ /* 0x000fe2000b0f0eff */
[----:B------:R-:W-:Y:S01]  /*303b0*/  ULDC UR5, c[0x0][0x22c] ;  /* 0x00008b0000057ab9 */ /* 0x000fe20000000800 */
[----:B------:R-:W-:Y:S01]  /*303c0*/  ULDC UR8, c[0x0][0x22c] ;  /* 0x00008b0000087ab9 */ /* 0x000fe20000000800 */
[----:B------:R-:W-:Y:S01]  /*303d0*/  ULDC UR9, c[0x0][0x22c] ;  /* 0x00008b0000097ab9 */ /* 0x000fe20000000800 */
[----:B------:R-:W-:Y:S01]  /*303e0*/  STSM.16.M88.4 [R0], R168 ;  /* 0x000000a800007844 */ /* 0x000fe20000000200 */
[----:B------:R-:W-:Y:S06]  /*303f0*/  BAR.SYNC.DEFER_BLOCKING 0x0 ;  /* 0x0000000000007b1d */ /* 0x000fec0000010000 */
[----:B------:R-:W1:Y:S02]  /*30400*/  LDS.128 R12, [R2] ;  /* 0x00000000020c7984 */ /* 0x000e640000000c00 */
[----:B------:R-:W-:Y:S06]  /*30410*/  BAR.SYNC.DEFER_BLOCKING 0x0 ;  /* 0x0000000000007b1d */ /* 0x000fec0000010000 */
[----:B------:R-:W-:Y:S02]  /*30420*/  STSM.16.M88.4 [R0], R160 ;  /* 0x000000a000007844 */ /* 0x000fe40000000200 */
[----:B------:R-:W-:Y:S06]  /*30430*/  BAR.SYNC.DEFER_BLOCKING 0x0 ;  /* 0x0000000000007b1d */ /* 0x000fec0000010000 */
[----:B------:R-:W2:Y:S02]  /*30440*/  LDS.128 R16, [R2] ;  /* 0x0000000002107984 */ /* 0x000ea40000000c00 */
[----:B------:R-:W-:Y:S06]  /*30450*/  BAR.SYNC.DEFER_BLOCKING 0x0 ;  /* 0x0000000000007b1d */ /* 0x000fec0000010000 */
[----:B------:R-:W-:Y:S02]  /*30460*/  STSM.16.M88.4 [R0], R156 ;  /* 0x0000009c00007844 */ /* 0x000fe40000000200 */
[----:B------:R-:W-:Y:S06]  /*30470*/  BAR.SYNC.DEFER_BLOCKING 0x0 ;  /* 0x0000000000007b1d */ /* 0x000fec0000010000 */
[----:B------:R-:W3:Y:S02]  /*30480*/  LDS.128 R20, [R2] ;  /* 0x0000000002147984 */ /* 0x000ee40000000c00 */
[----:B------:R-:W-:Y:S06]  /*30490*/  BAR.SYNC.DEFER_BLOCKING 0x0 ;  /* 0x0000000000007b1d */ /* 0x000fec0000010000 */
[----:B------:R-:W-:Y:S02]  /*304a0*/  STSM.16.M88.4 [R0], R40 ;  /* 0x0000002800007844 */ /* 0x000fe40000000200 */
[----:B------:R-:W-:Y:S06]  /*304b0*/  BAR.SYNC.DEFER_BLOCKING 0x0 ;  /* 0x0000000000007b1d */ /* 0x000fec0000010000 */
[----:B------:R-:W4:Y:S02]  /*304c0*/  LDS.128 R24, [R2] ;  /* 0x0000000002187984 */ /* 0x000f240000000c00 */
        /* <DEDUP_REMOVED lines=89> */
[----:B------:R0:W-:Y:S02]  /*30a60*/  STSM.16.M88.4 [R0], R132 ;  /* 0x0000008400007844 */ /* 0x0001e40000000200 */
[----:B------:R-:W-:Y:S01]  /*30a70*/  BAR.SYNC.DEFER_BLOCKING 0x0 ;  /* 0x0000000000007b1d */ /* 0x000fe20000010000 */
[----:B0-----:R-:W-:-:S02]  /*30a80*/  IMAD R132, R4, UR4, RZ ;  /* 0x0000000404847c24 */ /* 0x001fc4000f8e02ff */
[----:B------:R-:W-:Y:S02]  /*30a90*/  VIADD R133, R4, 0x5 ;  /* 0x0000000504857836 */ /* 0x000fe40000000000 */
[C---:B------:R-:W-:Y:S01]  /*30aa0*/  VIADD R134, R132.reuse, UR4 ;  /* 0x0000000484867c36 */ /* 0x040fe20008000000 */
[----:B------:R-:W-:-:S04]  /*30ab0*/  LEA R6, P6, R132, R3, 0x1 ;  /* 0x0000000384067211 */ /* 0x000fc800078c08ff */
[----:B------:R-:W-:Y:S02]  /*30ac0*/  LEA.HI.X.SX32 R7, R132, R5, 0x1, P6 ;  /* 0x0000000584077211 */ /* 0x000fe400030f0eff */
[C---:B------:R-:W-:Y:S01]  /*30ad0*/  LEA R132, P6, R134.reuse, R3, 0x1 ;  /* 0x0000000386847211 */ /* 0x040fe200078c08ff */
[----:B------:R-:W0:Y:S01]  /*30ae0*/  LDS.128 R116, [R2] ;  /* 0x0000000002747984 */ /* 0x000e220000000c00 */
[----:B------:R-:W-:Y:S06]  /*30af0*/  BAR.SYNC.DEFER_BLOCKING 0x0 ;  /* 0x0000000000007b1d */ /* 0x000fec0000010000 */
[----:B------:R1:W-:Y:S02]  /*30b00*/  STSM.16.M88.4 [R0], R136 ;  /* 0x0000008800007844 */ /* 0x0003e40000000200 */
[----:B------:R-:W-:Y:S01]  /*30b10*/  BAR.SYNC.DEFER_BLOCKING 0x0 ;  /* 0x0000000000007b1d */ /* 0x000fe20000010000 */
[----:B-1----:R-:W-:Y:S01]  /*30b20*/  VIADD R136, R134, UR4 ;  /* 0x0000000486887c36 */ /* 0x002fe20008000000 */
[----:B------:R-:W-:-:S04]  /*30b30*/  PRMT R137, R8, 0x7632, R137 ;  /* 0x0000763208897816 */ /* 0x000fc80000000089 */
[----:B------:R-:W1:Y:S02]  /*30b40*/  LDS.128 R120, [R2] ;  /* 0x0000000002787984 */ /* 0x000e640000000c00 */
[----:B------:R-:W-:Y:S06]  /*30b50*/  BAR.SYNC.DEFER_BLOCKING 0x0 ;  /* 0x0000000000007b1d */ /* 0x000fec0000010000 */
[----:B------:R-:W-:Y:S02]  /*30b60*/  STSM.16.M88.4 [R0], R140 ;  /* 0x0000008c00007844 */ /* 0x000fe40000000200 */
[----:B------:R-:W-:Y:S06]  /*30b70*/  BAR.SYNC.DEFER_BLOCKING 0x0 ;  /* 0x0000000000007b1d */ /* 0x000fec0000010000 */
[----:B------:R-:W1:Y:S02]  /*30b80*/  LDS.128 R124, [R2] ;  /* 0x00000000027c7984 */ /* 0x000e640000000c00 */
[----:B------:R-:W-:Y:S06]  /*30b90*/  BAR.SYNC.DEFER_BLOCKING 0x0 ;  /* 0x0000000000007b1d */ /* 0x000fec0000010000 */
[----:B------:R-:W-:Y:S02]  /*30ba0*/  STSM.16.M88.4 [R0], R144 ;  /* 0x0000009000007844 */ /* 0x000fe40000000200 */
[----:B------:R-:W-:Y:S06]  /*30bb0*/  BAR.SYNC.DEFER_BLOCKING 0x0 ;  /* 0x0000000000007b1d */ /* 0x000fec0000010000 */
[----:B------:R-:W1:Y:S02]  /*30bc0*/  LDS.128 R128, [R2] ;  /* 0x0000000002807984 */ /* 0x000e640000000c00 */
[----:B------:R-:W-:Y:S06]  /*30bd0*/  BAR.SYNC.DEFER_BLOCKING 0x0 ;  /* 0x0000000000007b1d */ /* 0x000fec0000010000 */
[----:B------:R2:W-:Y:S02]  /*30be0*/  STSM.16.M88.4 [R0], R148 ;  /* 0x0000009400007844 */ /* 0x0005e40000000200 */
[----:B------:R-:W-:Y:S01]  /*30bf0*/  BAR.SYNC.DEFER_BLOCKING 0x0 ;  /* 0x0000000000007b1d */ /* 0x000fe20000010000 */
[----:B--2---:R-:W-:-:S05]  /*30c00*/  VIADD R0, R4, 0x6 ;  /* 0x0000000604007836 */ /* 0x004fca0000000000 */
[----:B------:R2:W-:Y:S01]  /*30c10*/  @P4 STG.E.U16 desc[UR6][R6.64], R8 ;  /* 0x0000000806004986 */ /* 0x0005e2000c101506 */
[----:B------:R-:W-:Y:S01]  /*30c20*/  ISETP.LT.AND P4, PT, R133, UR5, !P0 ;  /* 0x0000000585007c0c */ /* 0x000fe2000c781270 */
[----:B------:R-:W-:Y:S01]  /*30c30*/  ULDC UR5, c[0x0][0x22c] ;  /* 0x00008b0000057ab9 */ /* 0x000fe20000000800 */
[----:B------:R-:W-:Y:S02]  /*30c40*/  LEA.HI.X.SX32 R133, R134, R5, 0x1, P6 ;  /* 0x0000000586857211 */ /* 0x000fe400030f0eff */
[----:B------:R-:W-:-:S03]  /*30c50*/  LEA R134, P6, R136, R3, 0x1 ;  /* 0x0000000388867211 */ /* 0x000fc600078c08ff */
[----:B------:R3:W-:Y:S01]  /*30c60*/  @P2 STG.E.U16 desc[UR6][R132.64], R137 ;  /* 0x0000008984002986 */ /* 0x0007e2000c101506 */
[C---:B------:R-:W-:Y:S01]  /*30c70*/  LEA.HI.X.SX32 R135, R136.reuse, R5, 0x1, P6 ;  /* 0x0000000588877211 */ /* 0x040fe200030f0eff */
[----:B------:R-:W-:Y:S01]  /*30c80*/  VIADD R136, R136, UR4 ;  /* 0x0000000488887c36 */ /* 0x000fe20008000000 */
[----:B------:R-:W-:Y:S01]  /*30c90*/  ISETP.LT.AND P2, PT, R0, UR5, !P0 ;  /* 0x0000000500007c0c */ /* 0x000fe2000c741270 */
[----:B--2---:R-:W-:Y:S01]  /*30ca0*/  VIADD R7, R4, 0x7 ;  /* 0x0000000704077836 */ /* 0x004fe20000000000 */
[----:B------:R-:W-:Y:S01]  /*30cb0*/  ULDC UR5, c[0x0][0x22c] ;  /* 0x00008b0000057ab9 */ /* 0x000fe20000000800 */
[C---:B------:R-:W-:Y:S01]  /*30cc0*/  VIADD R0, R136.reuse, UR4 ;  /* 0x0000000488007c36 */ /* 0x040fe20008000000 */
[----:B------:R-:W-:Y:S01]  /*30cd0*/  LEA R6, P6, R136, R3, 0x1 ;  /* 0x0000000388067211 */ /* 0x000fe200078c08ff */
[----:B------:R2:W-:Y:S01]  /*30ce0*/  @P1 STG.E.U16 desc[UR6][R134.64], R9 ;  /* 0x0000000986001986 */ /* 0x0005e2000c101506 */
[----:B------:R-:W-:Y:S01]  /*30cf0*/  ISETP.LT.AND P1, PT, R7, UR5, !P0 ;  /* 0x0000000507007c0c */ /* 0x000fe2000c721270 */
[----:B------:R-:W-:Y:S01]  /*30d00*/  VIADD R8, R4, 0x8 ;  /* 0x0000000804087836 */ /* 0x000fe20000000000 */
[----:B------:R-:W-:Y:S01]  /*30d10*/  LEA.HI.X.SX32 R7, R136, R5, 0x1, P6 ;  /* 0x0000000588077211 */ /* 0x000fe200030f0eff */
[----:B------:R-:W-:Y:S01]  /*30d20*/  ULDC UR5, c[0x0][0x22c] ;  /* 0x00008b0000057ab9 */ /* 0x000fe20000000800 */
[----:B---3--:R-:W-:-:S04]  /*30d30*/  LEA R132, P6, R0, R3, 0x1 ;  /* 0x0000000300847211 */ /* 0x008fc800078c08ff */
[C---:B------:R-:W-:Y:S02]  /*30d40*/  LEA.HI.X.SX32 R133, R0.reuse, R5, 0x1, P6 ;  /* 0x0000000500857211 */ /* 0x040fe400030f0eff */
[----:B--2---:R-:W-:Y:S01]  /*30d50*/  PRMT R135, R9, 0x7632, R135 ;  /* 0x0000763209877816 */ /* 0x004fe20000000087 */
[----:B------:R-:W-:Y:S02]  /*30d60*/  VIADD R134, R0, UR4 ;  /* 0x0000000400867c36 */ /* 0x000fe40008000000 */
[----:B------:R-:W-:Y:S02]  /*30d70*/  VIADD R0, R4, 0x9 ;  /* 0x0000000904007836 */ /* 0x000fe40000000000 */
[----:B------:R2:W-:Y:S01]  /*30d80*/  @P3 STG.E.U16 desc[UR6][R6.64], R135 ;  /* 0x0000008706003986 */ /* 0x0005e2000c101506 */
[----:B------:R-:W-:Y:S01]  /*30d90*/  ISETP.LT.AND P3, PT, R8, UR5, !P0 ;  /* 0x0000000508007c0c */ /* 0x000fe2000c761270 */
[----:B------:R-:W-:Y:S01]  /*30da0*/  ULDC UR5, c[0x0][0x22c] ;  /* 0x00008b0000057ab9 */ /* 0x000fe20000000800 */
[----:B------:R-:W-:Y:S01]  /*30db0*/  LEA R8, P6, R134, R3, 0x1 ;  /* 0x0000000386087211 */ /* 0x000fe200078c08ff */
[----:B------:R3:W-:Y:S01]  /*30dc0*/  @P5 STG.E.U16 desc[UR6][R132.64], R10 ;  /* 0x0000000a84005986 */ /* 0x0007e2000c101506 */
[----:B------:R-:W-:Y:S01]  /*30dd0*/  ISETP.LT.AND P5, PT, R0, UR5, !P0 ;  /* 0x0000000500007c0c */ /* 0x000fe2000c7a1270 */
[----:B------:R-:W-:Y:S01]  /*30de0*/  ULDC UR5, c[0x0][0x22c] ;  /* 0x00008b0000057ab9 */ /* 0x000fe20000000800 */
[C---:B------:R-:W-:Y:S01]  /*30df0*/  LEA.HI.X.SX32 R9, R134.reuse, R5, 0x1, P6 ;  /* 0x0000000586097211 */ /* 0x040fe200030f0eff */
[----:B------:R-:W-:Y:S01]  /*30e00*/  VIADD R134, R134, UR4 ;  /* 0x0000000486867c36 */ /* 0x000fe20008000000 */
[----:B--2---:R-:W-:Y:S01]  /*30e10*/  PRMT R7, R10, 0x7632, R7 ;  /* 0x000076320a077816 */ /* 0x004fe20000000007 */
[----:B------:R-:W-:-:S02]  /*30e20*/  VIADD R135, R4, 0xa ;  /* 0x0000000a04877836 */ /* 0x000fc40000000000 */
[C---:B------:R-:W-:Y:S02]  /*30e30*/  VIADD R0, R134.reuse, UR4 ;  /* 0x0000000486007c36 */ /* 0x040fe40008000000 */
[----:B------:R2:W-:Y:S01]  /*30e40*/  @P4 STG.E.U16 desc[UR6][R8.64], R7 ;  /* 0x0000000708004986 */ /* 0x0005e2000c101506 */
[-C--:B------:R-:W-:Y:S01]  /*30e50*/  LEA R6, P4, R134, R3.reuse, 0x1 ;  /* 0x0000000386067211 */ /* 0x080fe200078808ff */
[----:B---3--:R-:W-:Y:S01]  /*30e60*/  VIADD R10, R4, 0xb ;  /* 0x0000000b040a7836 */ /* 0x008fe20000000000 */
[----:B------:R-:W-:-:S04]  /*30e70*/  LEA R132, P6, R0, R3, 0x1 ;  /* 0x0000000300847211 */ /* 0x000fc800078c08ff */
[-C--:B------:R-:W-:Y:S02]  /*30e80*/  LEA.HI.X.SX32 R133, R0, R5.reuse, 0x1, P6 ;  /* 0x0000000500857211 */ /* 0x080fe400030f0eff */
[----:B--2---:R-:W-:Y:S02]  /*30e90*/  LEA.HI.X.SX32 R7, R134, R5, 0x1, P4 ;  /* 0x0000000586077211 */ /* 0x004fe400020f0eff */
[----:B------:R-:W-:Y:S01]  /*30ea0*/  ISETP.LT.AND P4, PT, R135, UR5, !P0 ;  /* 0x0000000587007c0c */ /* 0x000fe2000c781270 */
[----:B------:R-:W-:Y:S01]  /*30eb0*/  ULDC UR5, c[0x0][0x22c] ;  /* 0x00008b0000057ab9 */ /* 0x000fe20000000800 */
[----:B------:R-:W-:Y:S01]  /*30ec0*/  PRMT R9, R11, 0x7632, R9 ;  /* 0x000076320b097816 */ /* 0x000fe20000000009 */
[----:B------:R2:W-:Y:S01]  /*30ed0*/  @P2 STG.E.U16 desc[UR6][R6.64], R11 ;  /* 0x0000000b06002986 */ /* 0x0005e2000c101506 */
[----:B------:R-:W-:Y:S01]  /*30ee0*/  ISETP.LT.AND P2, PT, R10, UR5, !P0 ;  /* 0x000000050a007c0c */ /* 0x000fe2000c741270 */
[----:B------:R-:W-:Y:S01]  /*30ef0*/  VIADD R10, R0, UR4 ;  /* 0x00000004000a7c36 */ /* 0x000fe20008000000 */
[----:B------:R-:W-:Y:S01]  /*30f00*/  ULDC UR5, c[0x0][0x22c] ;  /* 0x00008b0000057ab9 */ /* 0x000fe20000000800 */
[----:B------:R-:W-:Y:S01]  /*30f10*/  VIADD R0, R4, 0xc ;  /* 0x0000000c04007836 */ /* 0x000fe20000000000 */
[----:B------:R3:W-:Y:S02]  /*30f20*/  @P1 STG.E.U16 desc[UR6][R132.64], R9 ;  /* 0x0000000984001986 */ /* 0x0007e4000c101506 */
[----:B------:R-:W-:-:S02]  /*30f30*/  LEA R8, P6, R10, R3, 0x1 ;  /* 0x000000030a087211 */ /* 0x000fc400078c08ff */
[----:B------:R-:W-:Y:S01]  /*30f40*/  ISETP.LT.AND P1, PT, R0, UR5, !P0 ;  /* 0x0000000500007c0c */ /* 0x000fe2000c721270 */
[----:B------:R-:W-:Y:S01]  /*30f50*/  VIADD R0, R10, UR4 ;  /* 0x000000040a007c36 */ /* 0x000fe20008000000 */
[----:B------:R-:W-:Y:S01]  /*30f60*/  ULDC UR5, c[0x0][0x22c] ;  /* 0x00008b0000057ab9 */ /* 0x000fe20000000800 */
[----:B--2---:R-:W-:Y:S02]  /*30f70*/  VIADD R7, R4, 0xd ;  /* 0x0000000d04077836 */ /* 0x004fe40000000000 */
[----:B------:R-:W-:Y:S01]  /*30f80*/  VIADD R134, R0, UR4 ;  /* 0x0000000400867c36 */ /* 0x000fe20008000000 */
[----:B---3--:R-:W-:Y:S02]  /*30f90*/  LEA.HI.X.SX32 R9, R10, R5, 0x1, P6 ;  /* 0x000000050a097211 */ /* 0x008fe400030f0eff */
[----:B------:R-:W-:Y:S02]  /*30fa0*/  LEA R6, P6, R0, R3, 0x1 ;  /* 0x0000000300067211 */ /* 0x000fe400078c08ff */
[----:B------:R-:W-:Y:S01]  /*30fb0*/  PRMT R132, R12, 0x7632, R132 ;  /* 0x000076320c847816 */ /* 0x000fe20000000084 */
[----:B------:R2:W-:Y:S01]  /*30fc0*/  @P3 STG.E.U16 desc[UR6][R8.64], R12 ;  /* 0x0000000c08003986 */ /* 0x0005e2000c101506 */
[----:B------:R-:W-:Y:S01]  /*30fd0*/  ISETP.LT.AND P3, PT, R7, UR5, !P0 ;  /* 0x0000000507007c0c */ /* 0x000fe2000c761270 */
[----:B------:R-:W-:Y:S01]  /*30fe0*/  ULDC UR5, c[0x0][0x22c] ;  /* 0x00008b0000057ab9 */ /* 0x000fe20000000800 */
[----:B------:R-:W-:Y:S01]  /*30ff0*/  LEA.HI.X.SX32 R7, R0, R5, 0x1, P6 ;  /* 0x0000000500077211 */ /* 0x000fe200030f0eff */
[----:B------:R-:W-:Y:S01]  /*31000*/  VIADD R0, R4, 0xe ;  /* 0x0000000e04007836 */ /* 0x000fe20000000000 */
        /* <DEDUP_REMOVED lines=11> */
[----:B------:R-:W-:Y:S01]  /*310c0*/  VIADD R12, R0, UR4 ;  /* 0x00000004000c7c36 */ /* 0x000fe20008000000 */
[----:B------:R-:W-:Y:S01]  /*310d0*/  LEA.HI.X.SX32 R9, R134, R5, 0x1, P6 ;  /* 0x0000000586097211 */ /* 0x000fe200030f0eff */
[----:B---3--:R-:W-:Y:S01]  /*310e0*/  VIADD R132, R4, 0x10 ;  /* 0x0000001004847836 */ /* 0x008fe20000000000 */
[----:B------:R-:W-:Y:S01]  /*310f0*/  LEA R6, P6, R0, R3, 0x1 ;  /* 0x0000000300067211 */ /* 0x000fe200078c08ff */
[----:B------:R-:W-:-:S03]  /*31100*/  ULDC UR5, c[0x0][0x22c] ;  /* 0x00008b0000057ab9 */ /* 0x000fc60000000800 */
[----:B------:R-:W-:Y:S01]  /*31110*/  LEA.HI.X.SX32 R7, R0, R5, 0x1, P6 ;  /* 0x0000000500077211 */ /* 0x000fe200030f0eff */
[C---:B------:R-:W-:Y:S01]  /*31120*/  VIADD R0, R4.reuse, 0x11 ;  /* 0x0000001104007836 */ /* 0x040fe20000000000 */
[----:B--2---:R-:W-:Y:S01]  /*31130*/  PRMT R11, R13, 0x7632, R11 ;  /* 0x000076320d0b7816 */ /* 0x004fe2000000000b */
[----:B------:R-:W-:Y:S01]  /*31140*/  VIADD R13, R4, 0x12 ;  /* 0x00000012040d7836 */ /* 0x000fe20000000000 */
[----:B------:R-:W-:-:S03]  /*31150*/  LEA R10, P6, R12, R3, 0x1 ;  /* 0x000000030c0a7211 */ /* 0x000fc600078c08ff */
[----:B------:R2:W-:Y:S01]  /*31160*/  @P2 STG.E.U16 desc[UR6][R8.64], R11 ;  /* 0x0000000b08002986 */ /* 0x0005e2000c101506 */
[----:B------:R-:W-:Y:S01]  /*31170*/  ISETP.LT.AND P2, PT, R132, UR5, !P0 ;  /* 0x0000000584007c0c */ /* 0x000fe2000c741270 */
[----:B------:R-:W-:Y:S02]  /*31180*/  ULDC UR5, c[0x0][0x22c] ;  /* 0x00008b0000057ab9 */ /* 0x000fe40000000800 */
[----:B------:R3:W-:Y:S01]  /*31190*/  @P1 STG.E.U16 desc[UR6][R6.64], R14 ;  /* 0x0000000e06001986 */ /* 0x0007e2000c101506 */
[----:B------:R-:W-:Y:S01]  /*311a0*/  ISETP.LT.AND P1, PT, R0, UR5, !P0 ;  /* 0x0000000500007c0c */ /* 0x000fe2000c721270 */
[----:B------:R-:W-:Y:S01]  /*311b0*/  ULDC UR5, c[0x0][0x22c] ;  /* 0x00008b0000057ab9 */ /* 0x000fe20000000800 */
[C---:B--2---:R-:W-:Y:S01]  /*311c0*/  LEA.HI.X.SX32 R11, R12.reuse, R5, 0x1, P6 ;  /* 0x000000050c0b7211 */ /* 0x044fe200030f0eff */
[----:B------:R-:W-:Y:S01]  /*311d0*/  VIADD R12, R12, UR4 ;  /* 0x000000040c0c7c36 */ /* 0x000fe20008000000 */
[----:B------:R-:W-:Y:S01]  /*311e0*/  PRMT R9, R14, 0x7632, R9 ;  /* 0x000076320e097816 */ /* 0x000fe20000000009 */
[----:B---3--:R-:W-:-:S02]  /*311f0*/  VIADD R7, R4, 0x13 ;  /* 0x0000001304077836 */ /* 0x008fc40000000000 */
[C---:B------:R-:W-:Y:S02]  /*31200*/  VIADD R0, R12.reuse, UR4 ;  /* 0x000000040c007c36 */ /* 0x040fe40008000000 */
[----:B------:R2:W-:Y:S01]  /*31210*/  @P3 STG.E.U16 desc[UR6][R10.64], R9 ;  /* 0x000000090a003986 */ /* 0x0005e2000c101506 */
[-C--:B------:R-:W-:Y:S02]  /*31220*/  LEA R8, P3, R12, R3.reuse, 0x1 ;  /* 0x000000030c087211 */ /* 0x080fe400078608ff */
[----:B------:R-:W-:Y:S02]  /*31230*/  LEA R6, P6, R0, R3, 0x1 ;  /* 0x0000000300067211 */ /* 0x000fe400078c08ff */
[-C--:B--2---:R-:W-:Y:S01]  /*31240*/  LEA.HI.X.SX32 R9, R12, R5.reuse, 0x1, P3 ;  /* 0x000000050c097211 */ /* 0x084fe200018f0eff */
[C---:B------:R-:W-:Y:S01]  /*31250*/  VIADD R12, R0.reuse, UR4 ;  /* 0x00000004000c7c36 */ /* 0x040fe20008000000 */
[----:B------:R-:W-:Y:S01]  /*31260*/  ISETP.LT.AND P3, PT, R13, UR5, !P0 ;  /* 0x000000050d007c0c */ /* 0x000fe2000c761270 */
[----:B------:R-:W-:Y:S01]  /*31270*/  ULDC UR5, c[0x0][0x22c] ;  /* 0x00008b0000057ab9 */ /* 0x000fe20000000800 */
[----:B------:R-:W-:Y:S01]  /*31280*/  PRMT R11, R15, 0x7632, R11 ;  /* 0x000076320f0b7816 */ /* 0x000fe2000000000b */
[----:B------:R2:W-:Y:S01]  /*31290*/  @P5 STG.E.U16 desc[UR6][R8.64], R15 ;  /* 0x0000000f08005986 */ /* 0x0005e2000c101506 */
[----:B------:R-:W-:Y:S01]  /*312a0*/  ISETP.LT.AND P5, PT, R7, UR5, !P0 ;  /* 0x0000000507007c0c */ /* 0x000fe2000c7a1270 */
[----:B------:R-:W-:Y:S01]  /*312b0*/  ULDC UR5, c[0x0][0x22c] ;  /* 0x00008b0000057ab9 */ /* 0x000fe20000000800 */
[----:B------:R-:W-:Y:S01]  /*312c0*/  LEA.HI.X.SX32 R7, R0, R5, 0x1, P6 ;  /* 0x0000000500077211 */ /* 0x000fe200030f0eff */
[----:B------:R-:W-:Y:S01]  /*312d0*/  VIADD R0, R4, 0x14 ;  /* 0x0000001404007836 */ /* 0x000fe20000000000 */
[----:B------:R-:W-:-:S02]  /*312e0*/  LEA R10, P6, R12, R3, 0x1 ;  /* 0x000000030c0a7211 */ /* 0x000fc400078c08ff */
[----:B------:R-:W-:Y:S01]  /*312f0*/  PRMT R13, R16, 0x7632, R13 ;  /* 0x00007632100d7816 */ /* 0x000fe2000000000d */
[----:B------:R3:W-:Y:S01]  /*31300*/  @P4 STG.E.U16 desc[UR6][R6.64], R11 ;  /* 0x0000000b06004986 */ /* 0x0007e2000c101506 */
[----:B------:R-:W-:Y:S01]  /*31310*/  ISETP.LT.AND P4, PT, R0, UR5, !P0 ;  /* 0x0000000500007c0c */ /* 0x000fe2000c781270 */
[----:B------:R-:W-:Y:S01]  /*31320*/  VIADD R0, R12, UR4 ;  /* 0x000000040c007c36 */ /* 0x000fe20008000000 */
[----:B------:R-:W-:Y:S01]  /*31330*/  ULDC UR5, c[0x0][0x22c] ;  /* 0x00008b0000057ab9 */ /* 0x000fe20000000800 */
[C---:B--2---:R-:W-:Y:S02]  /*31340*/  VIADD R9, R4.reuse, 0x15 ;  /* 0x0000001504097836 */ /* 0x044fe40000000000 */
[----:B------:R-:W-:Y:S01]  /*31350*/  VIADD R15, R4, 0xfe ;  /* 0x000000fe040f7836 */ /* 0x000fe20000000000 */
[----:B---3--:R-:W-:Y:S01]  /*31360*/  LEA.HI.X.SX32 R11, R12, R5, 0x1, P6 ;  /* 0x000000050c0b7211 */ /* 0x008fe200030f0eff */
[C---:B------:R-:W-:Y:S01]  /*31370*/  VIADD R12, R0.reuse, UR4 ;  /* 0x00000004000c7c36 */ /* 0x040fe20008000000 */
[----:B------:R-:W-:-:S03]  /*31380*/  LEA R8, P6, R0, R3, 0x1 ;  /* 0x0000000300087211 */ /* 0x000fc600078c08ff */
        /* <DEDUP_REMOVED lines=13> */
[C---:B------:R-:W-:Y:S01]  /*31460*/  LEA R10, P6, R12.reuse, R3, 0x1 ;  /* 0x000000030c0a7211 */ /* 0x040fe200078c08ff */
[----:B------:R2:W-:Y:S01]  /*31470*/  @P3 STG.E.U16 desc[UR6][R6.64], R17 ;  /* 0x0000001106003986 */ /* 0x0005e2000c101506 */
[----:B------:R-:W-:Y:S01]  /*31480*/  ISETP.LT.AND P3, PT, R11, UR5, !P0 ;  /* 0x000000050b007c0c */ /* 0x000fe2000c761270 */
[----:B------:R-:W-:Y:S01]  /*31490*/  ULDC UR5, c[0x0][0x22c] ;  /* 0x00008b0000057ab9 */ /* 0x000fe20000000800 */
[----:B------:R-:W-:Y:S01]  /*314a0*/  LEA.HI.X.SX32 R11, R12, R5, 0x1, P6 ;  /* 0x000000050c0b7211 */ /* 0x000fe200030f0eff */
[C---:B------:R-:W-:Y:S01]  /*314b0*/  VIADD R12, R0.reuse, UR4 ;  /* 0x00000004000c7c36 */ /* 0x040fe20008000000 */
[----:B---3--:R-:W-:Y:S01]  /*314c0*/  LEA R8, P6, R0, R3, 0x1 ;  /* 0x0000000300087211 */ /* 0x008fe200078c08ff */
[----:B------:R-:W-:-:S03]  /*314d0*/  VIADD R13, R4, 0x18 ;  /* 0x00000018040d7836 */ /* 0x000fc60000000000 */
[----:B------:R-:W-:Y:S01]  /*314e0*/  LEA.HI.X.SX32 R9, R0, R5, 0x1, P6 ;  /* 0x0000000500097211 */ /* 0x000fe200030f0eff */
[----:B------:R-:W-:Y:S01]  /*314f0*/  VIADD R0, R4, 0x19 ;  /* 0x0000001904007836 */ /* 0x000fe20000000000 */
[----:B--2---:R-:W-:Y:S02]  /*31500*/  PRMT R7, R17, 0x7632, R7 ;  /* 0x0000763211077816 */ /* 0x004fe40000000007 */
[----:B------:R-:W-:-:S03]  /*31510*/  LEA R6, P6, R12, R3, 0x1 ;  /* 0x000000030c067211 */ /* 0x000fc600078c08ff */
[----:B------:R2:W-:Y:S01]  /*31520*/  @P5 STG.E.U16 desc[UR6][R10.64], R7 ;  /* 0x000000070a005986 */ /* 0x0005e2000c101506 */
[----:B------:R-:W-:Y:S01]  /*31530*/  ISETP.LT.AND P5, PT, R13, UR5, !P0 ;  /* 0x000000050d007c0c */ /* 0x000fe2000c7a1270 */
[----:B------:R-:W-:Y:S01]  /*31540*/  ULDC UR5, c[0x0][0x22c] ;  /* 0x00008b0000057ab9 */ /* 0x000fe20000000800 */
[----:B------:R-:W-:Y:S01]  /*31550*/  VIADD R13, R4, 0x1a ;  /* 0x0000001a040d7836 */ /* 0x000fe20000000000 */
        /* <DEDUP_REMOVED lines=21> */
[----:B------:R-:W-:Y:S01]  /*316b0*/  LEA R6, P6, R12, R3, 0x1 ;  /* 0x000000030c067211 */ /* 0x000fe200078c08ff */
[----:B------:R3:W1:Y:S01]  /*316c0*/  LDS.128 R16, [R2] ;  /* 0x0000000002107984 */ /* 0x0006620000000c00 */
[----:B------:R-:W-:-:S03]  /*316d0*/  PRMT R13, R20, 0x7632, R13 ;  /* 0x00007632140d7816 */ /* 0x000fc6000000000d */
[----:B------:R4:W-:Y:S01]  /*316e0*/  @P3 STG.E.U16 desc[UR6][R8.64], R7 ;  /* 0x0000000708003986 */ /* 0x0009e2000c101506 */
[----:B------:R-:W-:Y:S01]  /*316f0*/  ISETP.LT.AND P3, PT, R0, UR5, !P0 ;  /* 0x0000000500007c0c */ /* 0x000fe2000c761270 */
[----:B------:R-:W-:Y:S01]  /*31700*/  VIADD R0, R12, UR4 ;  /* 0x000000040c007c36 */ /* 0x000fe20008000000 */
[----:B------:R-:W-:Y:S01]  /*31710*/  ULDC UR5, c[0x0][0x22c] ;  /* 0x00008b0000057ab9 */ /* 0x000fe20000000800 */
[C---:B--2---:R-:W-:Y:S02]  /*31720*/  VIADD R11, R4.reuse, 0x1d ;  /* 0x0000001d040b7836 */ /* 0x044fe40000000000 */
[----:B---3--:R-:W-:Y:S01]  /*31730*/  VIADD R2, R4, 0xfb ;  /* 0x000000fb04027836 */ /* 0x008fe20000000000 */
[----:B----4-:R-:W-:Y:S01]  /*31740*/  LEA.HI.X.SX32 R7, R12, R5, 0x1, P6 ;  /* 0x000000050c077211 */ /* 0x010fe200030f0eff */
        /* <DEDUP_REMOVED lines=22> */
[----:B------:R-:W-:-:S02]  /*318b0*/  VIADD R13, R4, 0x20 ;  /* 0x00000020040d7836 */ /* 0x000fc40000000000 */
[----:B------:R-:W-:Y:S01]  /*318c0*/  VIADD R20, R4, 0xff ;  /* 0x000000ff04147836 */ /* 0x000fe20000000000 */
        /* <DEDUP_REMOVED lines=35> */
[----:B--2---:R-:W-:Y:S01]  /*31b00*/  VIADD R7, R4, 0x25 ;  /* 0x0000002504077836 */ /* 0x004fe20000000000 */
        /* <DEDUP_REMOVED lines=757> */
[----:B---3--:R-:W-:-:S03]  /*34a60*/  PRMT R7, R74, 0x7632, R7 ;  /* 0x000076324a077816 */ /* 0x008fc60000000007 */
[C---:B------:R-:W-:Y:S02]  /*34a70*/  VIADD R0, R12.reuse, UR4 ;  /* 0x000000040c007c36 */ /* 0x040fe40008000000 */
[----:B------:R2:W-:Y:S01]  /*34a80*/  @P3 STG.E.U16 desc[UR6][R10.64], R7 ;  /* 0x000000070a003986 */ /* 0x0005e2000c101506 */
[-C--:B------:R-:W-:Y:S02]  /*34a90*/  LEA R8, P3, R12, R3.reuse, 0x1 ;  /* 0x000000030c087211 */ /* 0x080fe400078608ff */
[----:B------:R-:W-:Y:S02]  /*34aa0*/  LEA R6, P6, R0, R3, 0x1 ;  /* 0x0000000300067211 */ /* 0x000fe400078c08ff */
[----:B------:R-:W-:Y:S01]  /*34ab0*/  LEA.HI.X.SX32 R9, R12, R5, 0x1, P3 ;  /* 0x000000050c097211 */ /* 0x000fe200018f0eff */
[C---:B------:R-:W-:Y:S01]  /*34ac0*/  VIADD R12, R4.reuse, 0x8b ;  /* 0x0000008b040c7836 */ /* 0x040fe20000000000 */
[----:B------:R-:W-:Y:S01]  /*34ad0*/  ISETP.LT.AND P3, PT, R13, UR5, !P0 ;  /* 0x000000050d007c0c */ /* 0x000fe2000c761270 */
[----:B------:R-:W-:Y:S01]  /*34ae0*/  ULDC UR5, c[0x0][0x22c] ;  /* 0x00008b0000057ab9 */ /* 0x000fe20000000800 */
[----:B------:R-:W-:Y:S01]  /*34af0*/  VIADD R13, R4, 0x8c ;  /* 0x0000008c040d7836 */ /* 0x000fe20000000000 */
[----:B------:R3:W-:Y:S01]  /*34b00*/  @P5 STG.E.U16 desc[UR6][R8.64], R75 ;  /* 0x0000004b08005986 */ /* 0x0007e2000c101506 */
[----:B------:R-:W-:Y:S01]  /*34b10*/  ISETP.LT.AND P5, PT, R12, UR5, !P0 ;  /* 0x000000050c007c0c */ /* 0x000fe2000c7a1270 */
[----:B------:R-:W-:Y:S01]  /*34b20*/  ULDC UR5, c[0x0][0x22c] ;  /* 0x00008b0000057ab9 */ /* 0x000fe20000000800 */
[----:B--2---:R-:W-:-:S02]  /*34b30*/  PRMT R11, R75, 0x7632, R11 ;  /* 0x000076324b0b7816 */ /* 0x004fc4000000000b */
[C---:B------:R-:W-:Y:S01]  /*34b40*/  LEA.HI.X.SX32 R7, R0.reuse, R5, 0x1, P6 ;  /* 0x0000000500077211 */ /* 0x040fe200030f0eff */
[----:B------:R-:W-:-:S04]  /*34b50*/  VIADD R0, R0, UR4 ;  /* 0x0000000400007c36 */ /* 0x000fc80008000000 */
[----:B------:R2:W-:Y:S01]  /*34b60*/  @P4 STG.E.U16 desc[UR6][R6.64], R11 ;  /* 0x0000000b06004986 */ /* 0x0005e2000c101506 */
[C---:B------:R-:W-:Y:S01]  /*34b70*/  LEA R10, P4, R0.reuse, R3, 0x1 ;  /* 0x00000003000a7211 */ /* 0x040fe200078808ff */
[----:B------:R-:W-:-:S05]  /*34b80*/  VIADD R12, R0, UR4 ;  /* 0x00000004000c7c36 */ /* 0x000fca0008000000 */
[----:B---3--:R-:W-:-:S04]  /*34b90*/  LEA R8, P6, R12, R3, 0x1 ;  /* 0x000000030c087211 */ /* 0x008fc800078c08ff */
[-C--:B------:R-:W-:Y:S01]  /*34ba0*/  LEA.HI.X.SX32 R9, R12, R5.reuse, 0x1, P6 ;  /* 0x000000050c097211 */ /* 0x080fe200030f0eff */
[----:B--2---:R-:W-:Y:S01]  /*34bb0*/  VIADD R7, R4, 0x8e ;  /* 0x0000008e04077836 */ /* 0x004fe20000000000 */
[----:B------:R-:W-:Y:S01]  /*34bc0*/  LEA.HI.X.SX32 R11, R0, R5, 0x1, P4 ;  /* 0x00000005000b7211 */ /* 0x000fe200020f0eff */
[----:B------:R-:W-:Y:S01]  /*34bd0*/  VIADD R0, R4, 0x8d ;  /* 0x0000008d04007836 */ /* 0x000fe20000000000 */
[----:B------:R-:W-:Y:S01]  /*34be0*/  ISETP.LT.AND P4, PT, R13, UR5, !P0 ;  /* 0x000000050d007c0c */ /* 0x000fe2000c781270 */
[----:B------:R-:W-:Y:S01]  /*34bf0*/  ULDC UR5, c[0x0][0x22c] ;  /* 0x00008b0000057ab9 */ /* 0x000fe20000000800 */
[----:B------:R-:W-:Y:S01]  /*34c00*/  PRMT R13, R76, 0x7632, R13 ;  /* 0x000076324c0d7816 */ /* 0x000fe2000000000d */
[----:B------:R2:W-:Y:S01]  /*34c10*/  @P2 STG.E.U16 desc[UR6][R10.64], R76 ;  /* 0x0000004c0a002986 */ /* 0x0005e2000c101506 */
[----:B------:R-:W-:Y:S01]  /*34c20*/  ISETP.LT.AND P2, PT, R0, UR5, !P0 ;  /* 0x0000000500007c0c */ /* 0x000fe2000c741270 */
[----:B------:R-:W-:Y:S01]  /*34c30*/  VIADD R0, R12, UR4 ;  /* 0x000000040c007c36 */ /* 0x000fe20008000000 */
[----:B------:R-:W-:Y:S01]  /*34c40*/  ULDC UR5, c[0x0][0x22c] ;  /* 0x00008b0000057ab9 */ /* 0x000fe20000000800 */
[----:B------:R3:W-:Y:S01]  /*34c50*/  @P1 STG.E.U16 desc[UR6][R8.64], R13 ;  /* 0x0000000d08001986 */ /* 0x0007e2000c101506 */
[----:B------:R-:W-:Y:S01]  /*34c60*/  ISETP.LT.AND P1, PT, R7, UR5, !P0 ;  /* 0x0000000507007c0c */ /* 0x000fe2000c721270 */
[C---:B------:R-:W-:Y:S01]  /*34c70*/  VIADD R12, R0.reuse, UR4 ;  /* 0x00000004000c7c36 */ /* 0x040fe20008000000 */
[----:B------:R-:W-:Y:S01]  /*34c80*/  LEA R6, P6, R0, R3, 0x1 ;  /* 0x0000000300067211 */ /* 0x000fe200078c08ff */
[----:B------:R-:W-:-:S03]  /*34c90*/  ULDC UR5, c[0x0][0x22c] ;  /* 0x00008b0000057ab9 */ /* 0x000fc60000000800 */
[----:B------:R-:W-:Y:S01]  /*34ca0*/  LEA.HI.X.SX32 R7, R0, R5, 0x1, P6 ;  /* 0x0000000500077211 */ /* 0x000fe200030f0eff */
[----:B--2---:R-:W-:Y:S01]  /*34cb0*/  VIADD R11, R4, 0x8f ;  /* 0x0000008f040b7836 */ /* 0x004fe20000000000 */
[C---:B------:R-:W-:Y:S01]  /*34cc0*/  LEA R10, P6, R12.reuse, R3, 0x1 ;  /* 0x000000030c0a7211 */ /* 0x040fe200078c08ff */
[C---:B------:R-:W-:Y:S02]  /*34cd0*/  VIADD R0, R12.reuse, UR4 ;  /* 0x000000040c007c36 */ /* 0x040fe40008000000 */
[----:B------:R2:W-:Y:S01]  /*34ce0*/  @P3 STG.E.U16 desc[UR6][R6.64], R77 ;  /* 0x0000004d06003986 */ /* 0x0005e2000c101506 */
[----:B------:R-:W-:Y:S01]  /*34cf0*/  ISETP.LT.AND P3, PT, R11, UR5, !P0 ;  /* 0x000000050b007c0c */ /* 0x000fe2000c761270 */
[----:B------:R-:W-:Y:S01]  /*34d00*/  ULDC UR5, c[0x0][0x22c] ;  /* 0x00008b0000057ab9 */ /* 0x000fe20000000800 */
[----:B------:R-:W-:Y:S01]  /*34d10*/  LEA.HI.X.SX32 R11, R12, R5, 0x1, P6 ;  /* 0x000000050c0b7211 */ /* 0x000fe200030f0eff */
[----:B------:R-:W-:Y:S01]  /*34d20*/  VIADD R12, R4, 0x90 ;  /* 0x00000090040c7836 */ /* 0x000fe20000000000 */
[----:B---3--:R-:W-:-:S02]  /*34d30*/  LEA R8, P6, R0, R3, 0x1 ;  /* 0x0000000300087211 */ /* 0x008fc400078c08ff */
[----:B------:R-:W-:Y:S02]  /*34d40*/  PRMT R13, R77, 0x7632, R13 ;  /* 0x000076324d0d7816 */ /* 0x000fe4000000000d */
[C---:B------:R-:W-:Y:S01]  /*34d50*/  LEA.HI.X.SX32 R9, R0.reuse, R5, 0x1, P6 ;  /* 0x0000000500097211 */ /* 0x040fe200030f0eff */
[----:B------:R-:W-:Y:S01]  /*34d60*/  VIADD R0, R0, UR4 ;  /* 0x0000000400007c36 */ /* 0x000fe20008000000 */
[----:B------:R-:W-:Y:S01]  /*34d70*/  ISETP.LT.AND P6, PT, R12, UR5, !P0 ;  /* 0x000000050c007c0c */ /* 0x000fe2000c7c1270 */
[----:B------:R3:W-:Y:S01]  /*34d80*/  @P5 STG.E.U16 desc[UR6][R10.64], R13 ;  /* 0x0000000d0a005986 */ /* 0x0007e2000c101506 */
[----:B--2---:R-:W-:Y:S01]  /*34d90*/  VIADD R7, R4, 0x91 ;  /* 0x0000009104077836 */ /* 0x004fe20000000000 */
[----:B------:R-:W-:Y:S01]  /*34da0*/  ULDC UR5, c[0x0][0x22c] ;  /* 0x00008b0000057ab9 */ /* 0x000fe20000000800 */
[C---:B------:R-:W-:Y:S01]  /*34db0*/  VIADD R12, R0.reuse, UR4 ;  /* 0x00000004000c7c36 */ /* 0x040fe20008000000 */
[----:B------:R2:W-:Y:S01]  /*34dc0*/  @P4 STG.E.U16 desc[UR6][R8.64], R78 ;  /* 0x0000004e08004986 */ /* 0x0005e2000c101506 */
[----:B------:R-:W-:-:S02]  /*34dd0*/  LEA R6, P4, R0, R3, 0x1 ;  /* 0x0000000300067211 */ /* 0x000fc400078808ff */
[----:B------:R-:W-:Y:S01]  /*34de0*/  ISETP.LT.AND P5, PT, R7, UR5, !P0 ;  /* 0x0000000507007c0c */ /* 0x000fe2000c7a1270 */
[----:B------:R-:W-:Y:S01]  /*34df0*/  ULDC UR5, c[0x0][0x22c] ;  /* 0x00008b0000057ab9 */ /* 0x000fe20000000800 */
[----:B------:R-:W-:Y:S01]  /*34e00*/  LEA.HI.X.SX32 R7, R0, R5, 0x1, P4 ;  /* 0x0000000500077211 */ /* 0x000fe200020f0eff */
[----:B------:R-:W-:Y:S01]  /*34e10*/  VIADD R0, R4, 0x92 ;  /* 0x0000009204007836 */ /* 0x000fe20000000000 */
[----:B---3--:R-:W-:Y:S01]  /*34e20*/  LEA R10, P4, R12, R3, 0x1 ;  /* 0x000000030c0a7211 */ /* 0x008fe200078808ff */
[----:B------:R-:W-:Y:S01]  /*34e30*/  VIADD R13, R4, 0x94 ;  /* 0x00000094040d7836 */ /* 0x000fe20000000000 */
[----:B--2---:R-:W-:Y:S02]  /*34e40*/  PRMT R9, R78, 0x7632, R9 ;  /* 0x000076324e097816 */ /* 0x004fe40000000009 */
[C---:B------:R-:W-:Y:S01]  /*34e50*/  LEA.HI.X.SX32 R11, R12.reuse, R5, 0x1, P4 ;  /* 0x000000050c0b7211 */ /* 0x040fe200020f0eff */
[----:B------:R-:W-:Y:S01]  /*34e60*/  VIADD R12, R12, UR4 ;  /* 0x000000040c0c7c36 */ /* 0x000fe20008000000 */
[----:B------:R-:W-:Y:S01]  /*34e70*/  ISETP.LT.AND P4, PT, R13, UR8, !P0 ;  /* 0x000000080d007c0c */ /* 0x000fe2000c781270 */
[----:B------:R2:W-:Y:S01]  /*34e80*/  @P2 STG.E.U16 desc[UR6][R6.64], R9 ;  /* 0x0000000906002986 */ /* 0x0005e2000c101506 */
[----:B------:R-:W-:Y:S01]  /*34e90*/  ISETP.LT.AND P2, PT, R0, UR5, !P0 ;  /* 0x0000000500007c0c */ /* 0x000fe2000c741270 */
[----:B------:R-:W-:Y:S01]  /*34ea0*/  VIADD R0, R4, 0x93 ;  /* 0x0000009304007836 */ /* 0x000fe20000000000 */
[----:B------:R-:W-:Y:S01]  /*34eb0*/  ULDC UR5, c[0x0][0x22c] ;  /* 0x00008b0000057ab9 */ /* 0x000fe20000000800 */
[----:B------:R-:W-:Y:S01]  /*34ec0*/  @P1 STG.E.U16 desc[UR6][R10.64], R79 ;  /* 0x0000004f0a001986 */ /* 0x000fe2000c101506 */
[----:B------:R-:W-:Y:S01]  /*34ed0*/  LEA R8, P1, R12, R3, 0x1 ;  /* 0x000000030c087211 */ /* 0x000fe200078208ff */
[----:B------:R-:W-:Y:S01]  /*34ee0*/  VIADD R13, R4, 0x95 ;  /* 0x00000095040d7836 */ /* 0x000fe20000000000 */
[----:B------:R-:W-:Y:S01]  /*34ef0*/  ULDC UR8, c[0x0][0x248] ;  /* 0x0000920000087ab9 */ /* 0x000fe20000000800 */
[----:B--2---:R-:W-:-:S02]  /*34f00*/  PRMT R7, R79, 0x7632, R7 ;  /* 0x000076324f077816 */ /* 0x004fc40000000007 */
[C---:B------:R-:W-:Y:S01]  /*34f10*/  LEA.HI.X.SX32 R9, R12.reuse, R5, 0x1, P1 ;  /* 0x000000050c097211 */ /* 0x040fe200008f0eff */
[----:B------:R-:W-:Y:S01]  /*34f20*/  VIADD R12, R12, UR4 ;  /* 0x000000040c0c7c36 */ /* 0x000fe20008000000 */
[----:B------:R-:W-:Y:S01]  /*34f30*/  ULDC UR4, c[0x0][0x248] ;  /* 0x0000920000047ab9 */ /* 0x000fe20000000800 */
[----:B------:R-:W-:Y:S01]  /*34f40*/  ISETP.LT.AND P1, PT, R0, UR5, !P0 ;  /* 0x0000000500007c0c */ /* 0x000fe2000c721270 */
[----:B------:R-:W-:Y:S01]  /*34f50*/  ULDC UR5, c[0x0][0x22c] ;  /* 0x00008b0000057ab9 */ /* 0x000fe20000000800 */
[----:B------:R2:W-:Y:S01]  /*34f60*/  @P3 STG.E.U16 desc[UR6][R8.64], R7 ;  /* 0x0000000708003986 */ /* 0x0005e2000c101506 */
[C---:B------:R-:W-:Y:S01]  /*34f70*/  LEA R6, P3, R12.reuse, R3, 0x1 ;  /* 0x000000030c067211 */ /* 0x040fe200078608ff */
[C---:B------:R-:W-:Y:S01]  /*34f80*/  VIADD R0, R12.reuse, UR4 ;  /* 0x000000040c007c36 */ /* 0x040fe20008000000 */
[----:B------:R-:W-:Y:S02]  /*34f90*/  ULDC UR4, c[0x0][0x248] ;  /* 0x0000920000047ab9 */ /* 0x000fe40000000800 */
[----:B--2---:R-:W-:Y:S01]  /*34fa0*/  LEA.HI.X.SX32 R7, R12, R5, 0x1, P3 ;  /* 0x000000050c077211 */ /* 0x004fe200018f0eff */
[C---:B------:R-:W-:Y:S01]  /*34fb0*/  VIADD R12, R0.reuse, UR4 ;  /* 0x00000004000c7c36 */ /* 0x040fe20008000000 */
[----:B------:R-:W-:Y:S01]  /*34fc0*/  LEA R10, P3, R0, R3, 0x1 ;  /* 0x00000003000a7211 */ /* 0x000fe200078608ff */
[----:B------:R-:W-:Y:S01]  /*34fd0*/  ULDC UR4, c[0x0][0x248] ;  /* 0x0000920000047ab9 */ /* 0x000fe20000000800 */
[----:B------:R-:W-:Y:S01]  /*34fe0*/  PRMT R9, R80, 0x7632, R9 ;  /* 0x0000763250097816 */ /* 0x000fe20000000009 */
[----:B------:R-:W-:Y:S01]  /*34ff0*/  @P6 STG.E.U16 desc[UR6][R6.64], R80 ;  /* 0x0000005006006986 */ /* 0x000fe2000c101506 */
[----:B------:R-:W-:Y:S01]  /*35000*/  LEA.HI.X.SX32 R11, R0, R5, 0x1, P3 ;  /* 0x00000005000b7211 */ /* 0x000fe200018f0eff */
[----:B------:R-:W-:Y:S01]  /*35010*/  VIADD R0, R4, 0x96 ;  /* 0x0000009604007836 */ /* 0x000fe20000000000 */
[----:B------:R-:W-:-:S02]  /*35020*/  LEA R8, P6, R12, R3, 0x1 ;  /* 0x000000030c087211 */ /* 0x000fc400078c08ff */
[----:B------:R-:W-:Y:S01]  /*35030*/  ISETP.LT.AND P3, PT, R13, UR5, !P0 ;  /* 0x000000050d007c0c */ /* 0x000fe2000c761270 */
[----:B------:R2:W-:Y:S01]  /*35040*/  @P5 STG.E.U16 desc[UR6][R10.64], R9 ;  /* 0x000000090a005986 */ /* 0x0005e2000c101506 */
[----:B------:R-:W-:Y:S01]  /*35050*/  ULDC UR5, c[0x0][0x22c] ;  /* 0x00008b0000057ab9 */ /* 0x000fe20000000800 */
[----:B------:R-:W-:Y:S01]  /*35060*/  VIADD R13, R4, 0x9b ;  /* 0x0000009b040d7836 */ /* 0x000fe20000000000 */
[----:B------:R-:W-:Y:S01]  /*35070*/  ISETP.LT.AND P5, PT, R0, UR5, !P0 ;  /* 0x0000000500007c0c */ /* 0x000fe2000c7a1270 */
[----:B------:R-:W-:Y:S01]  /*35080*/  ULDC UR5, c[0x0][0x22c] ;  /* 0x00008b0000057ab9 */ /* 0x000fe20000000800 */
[C---:B--2---:R-:W-:Y:S01]  /*35090*/  LEA.HI.X.SX32 R9, R12.reuse, R5, 0x1, P6 ;  /* 0x000000050c097211 */ /* 0x044fe200030f0eff */
[----:B------:R-:W-:Y:S01]  /*350a0*/  VIADD R12, R12, UR4 ;  /* 0x000000040c0c7c36 */ /* 0x000fe20008000000 */
[----:B------:R-:W-:Y:S01]  /*350b0*/  ULDC UR4, c[0x0][0x248] ;  /* 0x0000920000047ab9 */ /* 0x000fe20000000800 */
[----:B------:R-:W-:Y:S01]  /*350c0*/  VIADD R10, R4, 0x97 ;  /* 0x00000097040a7836 */ /* 0x000fe20000000000 */
[----:B------:R-:W-:Y:S01]  /*350d0*/  PRMT R11, R81, 0x7632, R11 ;  /* 0x00007632510b7816 */ /* 0x000fe2000000000b */
[----:B------:R2:W-:Y:S01]  /*350e0*/  @P2 STG.E.U16 desc[UR6][R8.64], R81 ;  /* 0x0000005108002986 */ /* 0x0005e2000c101506 */
[C---:B------:R-:W-:Y:S01]  /*350f0*/  LEA R6, P2, R12.reuse, R3, 0x1 ;  /* 0x000000030c067211 */ /* 0x040fe200078408ff */
[----:B------:R-:W-:Y:S01]  /*35100*/  VIADD R0, R12, UR4 ;  /* 0x000000040c007c36 */ /* 0x000fe20008000000 */
[----:B------:R-:W-:-:S02]  /*35110*/  ULDC UR4, c[0x0][0x22c] ;  /* 0x00008b0000047ab9 */ /* 0x000fc40000000800 */
[----:B------:R-:W-:Y:S01]  /*35120*/  LEA.HI.X.SX32 R7, R12, R5, 0x1, P2 ;  /* 0x000000050c077211 */ /* 0x000fe200010f0eff */
[----:B------:R-:W-:Y:S01]  /*35130*/  VIADD R12, R4, 0x98 ;  /* 0x00000098040c7836 */ /* 0x000fe20000000000 */
[----:B------:R-:W-:Y:S01]  /*35140*/  ISETP.LT.AND P2, PT, R10, UR5, !P0 ;  /* 0x000000050a007c0c */ /* 0x000fe2000c741270 */
[----:B------:R-:W-:Y:S01]  /*35150*/  ULDC UR5, c[0x0][0x22c] ;  /* 0x00008b0000057ab9 */ /* 0x000fe20000000800 */
[----:B------:R-:W-:Y:S01]  /*35160*/  LEA R10, P6, R0, R3, 0x1 ;  /* 0x00000003000a7211 */ /* 0x000fe200078c08ff */
[----:B------:R3:W-:Y:S01]  /*35170*/  @P1 STG.E.U16 desc[UR6][R6.64], R11 ;  /* 0x0000000b06001986 */ /* 0x0007e2000c101506 */
[----:B------:R-:W-:Y:S01]  /*35180*/  ISETP.LT.AND P1, PT, R12, UR4, !P0 ;  /* 0x000000040c007c0c */ /* 0x000fe2000c721270 */
[----:B------:R-:W-:Y:S01]  /*35190*/  ULDC UR4, c[0x0][0x248] ;  /* 0x0000920000047ab9 */ /* 0x000fe20000000800 */
[----:B--2---:R-:W-:Y:S01]  /*351a0*/  VIADD R9, R4, 0x99 ;  /* 0x0000009904097836 */ /* 0x004fe20000000000 */
[C---:B---3--:R-:W-:Y:S01]  /*351b0*/  LEA.HI.X.SX32 R11, R0.reuse, R5, 0x1, P6 ;  /* 0x00000005000b7211 */ /* 0x048fe200030f0eff */
[----:B------:R-:W-:Y:S01]  /*351c0*/  VIADD R0, R0, UR4 ;  /* 0x0000000400007c36 */ /* 0x000fe20008000000 */
[----:B------:R-:W-:Y:S01]  /*351d0*/  ULDC UR4, c[0x0][0x22c] ;  /* 0x00008b0000047ab9 */ /* 0x000fe20000000800 */
[----:B------:R-:W-:Y:S01]  /*351e0*/  PRMT R7, R82, 0x7632, R7 ;  /* 0x0000763252077816 */ /* 0x000fe20000000007 */
[----:B------:R-:W-:Y:S01]  /*351f0*/  VIADD R6, R4, 0x9a ;  /* 0x0000009a04067836 */ /* 0x000fe20000000000 */
[----:B------:R-:W-:Y:S01]  /*35200*/  @P4 STG.E.U16 desc[UR6][R10.64], R82 ;  /* 0x000000520a004986 */ /* 0x000fe2000c101506 */
[----:B------:R-:W-:-:S02]  /*35210*/  LEA R8, P6, R0, R3, 0x1 ;  /* 0x0000000300087211 */ /* 0x000fc400078c08ff */
[----:B------:R-:W-:Y:S01]  /*35220*/  ISETP.LT.AND P4, PT, R9, UR4, !P0 ;  /* 0x0000000409007c0c */ /* 0x000fe2000c781270 */
[----:B------:R-:W-:Y:S01]  /*35230*/  ULDC UR4, c[0x0][0x248] ;  /* 0x0000920000047ab9 */ /* 0x000fe20000000800 */
[C---:B------:R-:W-:Y:S01]  /*35240*/  LEA.HI.X.SX32 R9, R0.reuse, R5, 0x1, P6 ;  /* 0x0000000500097211 */ /* 0x040fe200030f0eff */
[----:B------:R-:W-:Y:S01]  /*35250*/  VIADD R0, R0, UR4 ;  /* 0x0000000400007c36 */ /* 0x000fe20008000000 */
[----:B------:R-:W-:Y:S01]  /*35260*/  ULDC UR4, c[0x0][0x248] ;  /* 0x0000920000047ab9 */ /* 0x000fe20000000800 */
[----:B------:R-:W-:Y:S01]  /*35270*/  ISETP.LT.AND P6, PT, R6, UR5, !P0 ;  /* 0x0000000506007c0c */ /* 0x000fe2000c7c1270 */
[----:B------:R-:W-:Y:S01]  /*35280*/  ULDC UR5, c[0x0][0x248] ;  /* 0x0000920000057ab9 */ /* 0x000fe20000000800 */
[----:B------:R2:W-:Y:S01]  /*35290*/  @P3 STG.E.U16 desc[UR6][R8.64], R7 ;  /* 0x0000000708003986 */ /* 0x0005e2000c101506 */
[C---:B------:R-:W-:Y:S01]  /*352a0*/  LEA R6, P3, R0.reuse, R3, 0x1 ;  /* 0x0000000300067211 */ /* 0x040fe200078608ff */
[----:B------:R-:W-:Y:S01]  /*352b0*/  VIADD R12, R0, UR4 ;  /* 0x00000004000c7c36 */ /* 0x000fe20008000000 */
[----:B------:R-:W-:-:S02]  /*352c0*/  ULDC UR4, c[0x0][0x22c] ;  /* 0x00008b0000047ab9 */ /* 0x000fc40000000800 */
[----:B--2---:R-:W-:Y:S01]  /*352d0*/  LEA.HI.X.SX32 R7, R0, R5, 0x1, P3 ;  /* 0x0000000500077211 */ /* 0x004fe200018f0eff */
[C---:B------:R-:W-:Y:S01]  /*352e0*/  VIADD R0, R12.reuse, UR5 ;  /* 0x000000050c007c36 */ /* 0x040fe20008000000 */
[C---:B------:R-:W-:Y:S01]  /*352f0*/  LEA R10, P3, R12.reuse, R3, 0x1 ;  /* 0x000000030c0a7211 */ /* 0x040fe200078608ff */
[----:B------:R-:W-:Y:S01]  /*35300*/  ULDC UR5, c[0x0][0x22c] ;  /* 0x00008b0000057ab9 */ /* 0x000fe20000000800 */
[----:B------:R-:W-:Y:S01]  /*35310*/  PRMT R9, R83, 0x7632, R9 ;  /* 0x0000763253097816 */ /* 0x000fe20000000009 */
[----:B------:R-:W-:Y:S01]  /*35320*/  @P5 STG.E.U16 desc[UR6][R6.64], R83 ;  /* 0x0000005306005986 */ /* 0x000fe2000c101506 */
[----:B------:R-:W-:Y:S01]  /*35330*/  LEA.HI.X.SX32 R11, R12, R5, 0x1, P3 ;  /* 0x000000050c0b7211 */ /* 0x000fe200018f0eff */
[----:B------:R-:W-:Y:S01]  /*35340*/  VIADD R12, R4, 0x9c ;  /* 0x0000009c040c7836 */ /* 0x000fe20000000000 */
[----:B------:R-:W-:Y:S02]  /*35350*/  LEA R8, P3, R0, R3, 0x1 ;  /* 0x0000000300087211 */ /* 0x000fe400078608ff */
[----:B------:R-:W-:Y:S01]  /*35360*/  ISETP.LT.AND P5, PT, R13, UR4, !P0 ;  /* 0x000000040d007c0c */ /* 0x000fe2000c7a1270 */
[----:B------:R2:W-:Y:S01]  /*35370*/  @P2 STG.E.U16 desc[UR6][R10.64], R9 ;  /* 0x000000090a002986 */ /* 0x0005e2000c101506 */
[----:B------:R-:W-:Y:S01]  /*35380*/  ULDC UR4, c[0x0][0x22c] ;  /* 0x00008b0000047ab9 */ /* 0x000fe20000000800 */
[----:B------:R-:W-:Y:S01]  /*35390*/  VIADD R13, R4, 0x9f ;  /* 0x0000009f040d7836 */ /* 0x000fe20000000000 */
[----:B--2---:R-:W-:Y:S01]  /*353a0*/  LEA.HI.X.SX32 R9, R0, R5, 0x1, P3 ;  /* 0x0000000500097211 */ /* 0x004fe200018f0eff */
[----:B------:R-:W-:Y:S01]  /*353b0*/  VIADD R10, R4, 0x9e ;  /* 0x0000009e040a7836 */ /* 0x000fe20000000000 */
[----:B------:R-:W-:Y:S01]  /*353c0*/  ISETP.LT.AND P3, PT, R12, UR4, !P0 ;  /* 0x000000040c007c0c */ /* 0x000fe2000c761270 */
[----:B------:R-:W-:Y:S01]  /*353d0*/  ULDC UR4, c[0x0][0x248] ;  /* 0x0000920000047ab9 */ /* 0x000fe20000000800 */
[----:B------:R-:W-:Y:S01]  /*353e0*/  VIADD R12, R4, 0x9d ;  /* 0x0000009d040c7836 */ /* 0x000fe20000000000 */
[----:B------:R2:W-:Y:S01]  /*353f0*/  @P1 STG.E.U16 desc[UR6][R8.64], R84 ;  /* 0x0000005408001986 */ /* 0x0005e2000c101506 */
[----:B------:R-:W-:Y:S01]  /*35400*/  VIADD R0, R0, UR4 ;  /* 0x0000000400007c36 */ /* 0x000fe20008000000 */
[----:B------:R-:W-:-:S02]  /*35410*/  ULDC UR4, c[0x0][0x22c] ;  /* 0x00008b0000047ab9 */ /* 0x000fc40000000800 */
[----:B------:R-:W-:Y:S01]  /*35420*/  ISETP.LT.AND P2, PT, R12, UR4, !P0 ;  /* 0x000000040c007c0c */ /* 0x000fe2000c741270 */
[----:B------:R-:W-:Y:S01]  /*35430*/  ULDC UR4, c[0x0][0x248] ;  /* 0x0000920000047ab9 */ /* 0x000fe20000000800 */
[----:B------:R-:W-:-:S04]  /*35440*/  LEA R6, P1, R0, R3, 0x1 ;  /* 0x0000000300067211 */ /* 0x000fc800078208ff */
[C---:B------:R-:W-:Y:S01]  /*35450*/  LEA.HI.X.SX32 R7, R0.reuse, R5, 0x1, P1 ;  /* 0x0000000500077211 */ /* 0x040fe200008f0eff */
[----:B------:R-:W-:Y:S01]  /*35460*/  VIADD R0, R0, UR4 ;  /* 0x0000000400007c36 */ /* 0x000fe20008000000 */
[----:B--2---:R-:W-:Y:S01]  /*35470*/  PRMT R9, R84, 0x7632, R9 ;  /* 0x0000763254097816 */ /* 0x004fe20000000009 */
[----:B------:R-:W-:Y:S01]  /*35480*/  ULDC UR4, c[0x0][0x248] ;  /* 0x0000920000047ab9 */ /* 0x000fe20000000800 */
[----:B------:R-:W-:Y:S01]  /*35490*/  ISETP.LT.AND P1, PT, R10, UR5, !P0 ;  /* 0x000000050a007c0c */ /* 0x000fe2000c721270 */
[C---:B------:R-:W-:Y:S01]  /*354a0*/  VIADD R12, R0.reuse, UR4 ;  /* 0x00000004000c7c36 */ /* 0x040fe20008000000 */
[----:B------:R-:W-:Y:S01]  /*354b0*/  ULDC UR4, c[0x0][0x248] ;  /* 0x0000920000047ab9 */ /* 0x000fe20000000800 */
[----:B------:R2:W-:Y:S01]  /*354c0*/  @P4 STG.E.U16 desc[UR6][R6.64], R9 ;  /* 0x0000000906004986 */ /* 0x0005e2000c101506 */
[----:B------:R-:W-:Y:S01]  /*354d0*/  LEA R8, P4, R0, R3, 0x1 ;  /* 0x0000000300087211 */ /* 0x000fe200078808ff */
[----:B------:R-:W-:-:S03]  /*354e0*/  ULDC UR5, c[0x0][0x22c] ;  /* 0x00008b0000057ab9 */ /* 0x000fc60000000800 */
        /* <DEDUP_REMOVED lines=13> */
[C---:B--2---:R-:W-:Y:S01]  /*355c0*/  LEA.HI.X.SX32 R7, R0.reuse, R5, 0x1, P6 ;  /* 0x0000000500077211 */ /* 0x044fe200030f0eff */
[----:B------:R-:W-:Y:S01]  /*355d0*/  VIADD R0, R0, UR4 ;  /* 0x0000000400007c36 */ /* 0x000fe20008000000 */
[----:B------:R-:W-:Y:S01]  /*355e0*/  ULDC UR4, c[0x0][0x248] ;  /* 0x0000920000047ab9 */ /* 0x000fe20000000800 */
[----:B------:R-:W-:Y:S01]  /*355f0*/  ISETP.LT.AND P6, PT, R12, UR5, !P0 ;  /* 0x000000050c007c0c */ /* 0x000fe2000c7c1270 */
[----:B------:R-:W-:Y:S01]  /*35600*/  VIADD R10, R4, 0xa1 ;  /* 0x000000a1040a7836 */ /* 0x000fe20000000000 */
[----:B------:R2:W-:Y:S01]  /*35610*/  @P3 STG.E.U16 desc[UR6][R6.64], R86 ;  /* 0x0000005606003986 */ /* 0x0005e2000c101506 */
[C---:B------:R-:W-:Y:S01]  /*35620*/  LEA R8, P3, R0.reuse, R3, 0x1 ;  /* 0x0000000300087211 */ /* 0x040fe200078608ff */
[C---:B------:R-:W-:Y:S01]  /*35630*/  VIADD R12, R0.reuse, UR4 ;  /* 0x00000004000c7c36 */ /* 0x040fe20008000000 */
[----:B------:R-:W-:Y:S01]  /*35640*/  ULDC UR5, c[0x0][0x22c] ;  /* 0x00008b0000057ab9 */ /* 0x000fe20000000800 */
[----:B------:R-:W-:Y:S01]  /*35650*/  ULDC UR4, c[0x0][0x22c] ;  /* 0x00008b0000047ab9 */ /* 0x000fe20000000800 */
[----:B------:R-:W-:Y:S01]  /*35660*/  LEA.HI.X.SX32 R9, R0, R5, 0x1, P3 ;  /* 0x0000000500097211 */ /* 0x000fe200018f0eff */
[----:B------:R-:W-:Y:S01]  /*35670*/  VIADD R0, R4, 0xa2 ;  /* 0x000000a204007836 */ /* 0x000fe20000000000 */
[----:B------:R-:W-:Y:S01]  /*35680*/  ISETP.LT.AND P5, PT, R10, UR5, !P0 ;  /* 0x000000050a007c0c */ /* 0x000fe2000c7a1270 */
[----:B------:R-:W-:Y:S01]  /*35690*/  ULDC UR5, c[0x0][0x22c] ;  /* 0x00008b0000057ab9 */ /* 0x000fe20000000800 */
[----:B------:R-:W-:-:S02]  /*356a0*/  LEA R10, P3, R12, R3, 0x1 ;  /* 0x000000030c0a7211 */ /* 0x000fc400078608ff */
[----:B--2---:R-:W-:Y:S02]  /*356b0*/  PRMT R7, R86, 0x7632, R7 ;  /* 0x0000763256077816 */ /* 0x004fe40000000007 */
[----:B------:R-:W-:-:S03]  /*356c0*/  LEA.HI.X.SX32 R11, R12, R5, 0x1, P3 ;  /* 0x000000050c0b7211 */ /* 0x000fc600018f0eff */
[----:B------:R2:W-:Y:S01]  /*356d0*/  @P2 STG.E.U16 desc[UR6][R8.64], R7 ;  /* 0x0000000708002986 */ /* 0x0005e2000c101506 */
[----:B------:R-:W-:Y:S01]  /*356e0*/  ISETP.LT.AND P2, PT, R0, UR4, !P0 ;  /* 0x0000000400007c0c */ /* 0x000fe2000c741270 */
[----:B------:R-:W-:Y:S01]  /*356f0*/  ULDC UR4, c[0x0][0x248] ;  /* 0x0000920000047ab9 */ /* 0x000fe20000000800 */
[----:B------:R-:W-:Y:S01]  /*35700*/  VIADD R0, R4, 0xa3 ;  /* 0x000000a304007836 */ /* 0x000fe20000000000 */
[----:B------:R-:W-:Y:S01]  /*35710*/  @P1 STG.E.U16 desc[UR6][R10.64], R87 ;  /* 0x000000570a001986 */ /* 0x000fe2000c101506 */
[----:B------:R-:W-:Y:S01]  /*35720*/  VIADD R12, R12, UR4 ;  /* 0x000000040c0c7c36 */ /* 0x000fe20008000000 */
[----:B------:R-:W-:Y:S02]  /*35730*/  ULDC UR4, c[0x0][0x22c] ;  /* 0x00008b0000047ab9 */ /* 0x000fe40000000800 */
[----:B------:R-:W-:Y:S01]  /*35740*/  ISETP.LT.AND P1, PT, R0, UR4, !P0 ;  /* 0x0000000400007c0c */ /* 0x000fe2000c721270 */
[----:B------:R-:W-:Y:S01]  /*35750*/  ULDC UR4, c[0x0][0x248] ;  /* 0x0000920000047ab9 */ /* 0x000fe20000000800 */
[----:B------:R-:W-:Y:S01]  /*35760*/  LEA R6, P3, R12, R3, 0x1 ;  /* 0x000000030c067211 */ /* 0x000fe200078608ff */
[----:B------:R-:W-:Y:S01]  /*35770*/  VIADD R0, R4, 0xa4 ;  /* 0x000000a404007836 */ /* 0x000fe20000000000 */
        /* <DEDUP_REMOVED lines=487> */
[----:B0-----:R0:W-:Y:S01]  /*375f0*/  @P1 STG.E.U16 desc[UR6][R8.64], R116 ;  /* 0x0000007408001986 */ /* 0x0011e2000c101506 */
[----:B------:R-:W-:Y:S01]  /*37600*/  VIADD R0, R0, UR4 ;  /* 0x0000000400007c36 */ /* 0x000fe20008000000 */
[----:B------:R-:W-:-:S02]  /*37610*/  ULDC UR4, c[0x0][0x22c] ;  /* 0x00008b0000047ab9 */ /* 0x000fc40000000800 */
[----:B------:R-:W-:Y:S01]  /*37620*/  ISETP.LT.AND P2, PT, R12, UR4, !P0 ;  /* 0x000000040c007c0c */ /* 0x000fe2000c741270 */
[----:B------:R-:W-:Y:S01]  /*37630*/  ULDC UR4, c[0x0][0x248] ;  /* 0x0000920000047ab9 */ /* 0x000fe20000000800 */
[----:B------:R-:W-:-:S04]  /*37640*/  LEA R6, P1, R0, R3, 0x1 ;  /* 0x0000000300067211 */ /* 0x000fc800078208ff */
[C---:B------:R-:W-:Y:S01]  /*37650*/  LEA.HI.X.SX32 R7, R0.reuse, R5, 0x1, P1 ;  /* 0x0000000500077211 */ /* 0x040fe200008f0eff */
[----:B------:R-:W-:Y:S01]  /*37660*/  VIADD R0, R0, UR4 ;  /* 0x0000000400007c36 */ /* 0x000fe20008000000 */
[----:B0-----:R-:W-:Y:S01]  /*37670*/  PRMT R9, R116, 0x7632, R9 ;  /* 0x0000763274097816 */ /* 0x001fe20000000009 */
[----:B------:R-:W-:Y:S01]  /*37680*/  ULDC UR4, c[0x0][0x248] ;  /* 0x0000920000047ab9 */ /* 0x000fe20000000800 */
[----:B------:R-:W-:Y:S01]  /*37690*/  ISETP.LT.AND P1, PT, R10, UR5, !P0 ;  /* 0x000000050a007c0c */ /* 0x000fe2000c721270 */
[C---:B------:R-:W-:Y:S01]  /*376a0*/  VIADD R12, R0.reuse, UR4 ;  /* 0x00000004000c7c36 */ /* 0x040fe20008000000 */
[----:B------:R-:W-:Y:S01]  /*376b0*/  ULDC UR4, c[0x0][0x248] ;  /* 0x0000920000047ab9 */ /* 0x000fe20000000800 */
[----:B------:R0:W-:Y:S01]  /*376c0*/  @P4 STG.E.U16 desc[UR6][R6.64], R9 ;  /* 0x0000000906004986 */ /* 0x0001e2000c101506 */
[----:B------:R-:W-:Y:S01]  /*376d0*/  LEA R8, P4, R0, R3, 0x1 ;  /* 0x0000000300087211 */ /* 0x000fe200078808ff */
[----:B------:R-:W-:-:S03]  /*376e0*/  ULDC UR5, c[0x0][0x22c] ;  /* 0x00008b0000057ab9 */ /* 0x000fc60000000800 */
[----:B0-----:R-:W-:Y:S01]  /*376f0*/  LEA.HI.X.SX32 R9, R0, R5, 0x1, P4 ;  /* 0x0000000500097211 */ /* 0x001fe200020f0eff */
        /* <DEDUP_REMOVED lines=12> */
[C---:B0-----:R-:W-:Y:S01]  /*377c0*/  LEA.HI.X.SX32 R7, R0.reuse, R5, 0x1, P6 ;  /* 0x0000000500077211 */ /* 0x041fe200030f0eff */
        /* <DEDUP_REMOVED lines=14> */
[----:B0-----:R-:W-:Y:S02]  /*378b0*/  PRMT R7, R118, 0x7632, R7 ;  /* 0x0000763276077816 */ /* 0x001fe40000000007 */
[----:B------:R-:W-:Y:S02]  /*378c0*/  LEA.HI.X.SX32 R11, R12, R5, 0x1, P3 ;  /* 0x000000050c0b7211 */ /* 0x000fe400018f0eff */
[----:B------:R-:W-:Y:S01]  /*378d0*/  ISETP.LT.AND P3, PT, R0, UR4, !P0 ;  /* 0x0000000400007c0c */ /* 0x000fe2000c761270 */
[----:B------:R-:W-:Y:S01]  /*378e0*/  ULDC UR4, c[0x0][0x248] ;  /* 0x0000920000047ab9 */ /* 0x000fe20000000800 */
[----:B------:R-:W-:Y:S01]  /*378f0*/  VIADD R0, R4, 0xe3 ;  /* 0x000000e304007836 */ /* 0x000fe20000000000 */
[----:B------:R0:W-:Y:S01]  /*37900*/  @P2 STG.E.U16 desc[UR6][R8.64], R7 ;  /* 0x0000000708002986 */ /* 0x0001e2000c101506 */
[----:B------:R-:W-:Y:S01]  /*37910*/  VIADD R12, R12, UR4 ;  /* 0x000000040c0c7c36 */ /* 0x000fe20008000000 */
[----:B------:R-:W-:Y:S02]  /*37920*/  ULDC UR4, c[0x0][0x22c] ;  /* 0x00008b0000047ab9 */ /* 0x000fe40000000800 */
[----:B------:R-:W-:Y:S01]  /*37930*/  @P1 STG.E.U16 desc[UR6][R10.64], R119 ;  /* 0x000000770a001986 */ /* 0x000fe2000c101506 */
[----:B------:R-:W-:Y:S01]  /*37940*/  ISETP.LT.AND P2, PT, R0, UR4, !P0 ;  /* 0x0000000400007c0c */ /* 0x000fe2000c741270 */
[----:B------:R-:W-:Y:S01]  /*37950*/  ULDC UR4, c[0x0][0x248] ;  /* 0x0000920000047ab9 */ /* 0x000fe20000000800 */
[----:B------:R-:W-:Y:S01]  /*37960*/  LEA R6, P1, R12, R3, 0x1 ;  /* 0x000000030c067211 */ /* 0x000fe200078208ff */
[----:B------:R-:W-:Y:S01]  /*37970*/  VIADD R0, R4, 0xe4 ;  /* 0x000000e404007836 */ /* 0x000fe20000000000 */
[----:B0-----:R-:W-:-:S02]  /*37980*/  PRMT R9, R119, 0x7632, R9 ;  /* 0x0000763277097816 */ /* 0x001fc40000000009 */
        /* <DEDUP_REMOVED lines=9> */
[----:B0-----:R-:W-:Y:S01]  /*37a20*/  LEA.HI.X.SX32 R9, R12, R5, 0x1, P4 ;  /* 0x000000050c097211 */ /* 0x001fe200020f0eff */
[C---:B------:R-:W-:Y:S01]  /*37a30*/  VIADD R12, R0.reuse, UR4 ;  /* 0x00000004000c7c36 */ /* 0x040fe20008000000 */
[----:B------:R-:W-:Y:S01]  /*37a40*/  LEA R10, P4, R0, R3, 0x1 ;  /* 0x00000003000a7211 */ /* 0x000fe200078808ff */
[----:B------:R-:W-:Y:S01]  /*37a50*/  ULDC UR4, c[0x0][0x248] ;  /* 0x0000920000047ab9 */ /* 0x000fe20000000800 */
[----:B-1----:R-:W-:Y:S01]  /*37a60*/  PRMT R7, R120, 0x7632, R7 ;  /* 0x0000763278077816 */ /* 0x002fe20000000007 */
        /* <DEDUP_REMOVED lines=17> */
[----:B------:R-:W-:Y:S01]  /*37b80*/  PRMT R11, R121, 0x7632, R11 ;  /* 0x00007632790b7816 */ /* 0x000fe2000000000b */
[----:B------:R-:W-:Y:S01]  /*37b90*/  ULDC UR4, c[0x0][0x22c] ;  /* 0x00008b0000047ab9 */ /* 0x000fe20000000800 */
[----:B------:R-:W-:Y:S01]  /*37ba0*/  LEA.HI.X.SX32 R9, R12, R5, 0x1, P3 ;  /* 0x000000050c097211 */ /* 0x000fe200018f0eff */
[----:B------:R-:W-:Y:S01]  /*37bb0*/  VIADD R12, R4, 0xe8 ;  /* 0x000000e8040c7836 */ /* 0x000fe20000000000 */
[----:B------:R-:W-:Y:S01]  /*37bc0*/  ISETP.LT.AND P5, PT, R10, UR5, !P0 ;  /* 0x000000050a007c0c */ /* 0x000fe2000c7a1270 */
[----:B------:R-:W-:Y:S01]  /*37bd0*/  ULDC UR5, c[0x0][0x22c] ;  /* 0x00008b0000057ab9 */ /* 0x000fe20000000800 */
[----:B------:R-:W-:Y:S01]  /*37be0*/  LEA R10, P3, R0, R3, 0x1 ;  /* 0x00000003000a7211 */ /* 0x000fe200078608ff */
[----:B------:R1:W-:Y:S01]  /*37bf0*/  @P2 STG.E.U16 desc[UR6][R8.64], R11 ;  /* 0x0000000b08002986 */ /* 0x0003e2000c101506 */
[----:B0-----:R-:W-:-:S02]  /*37c00*/  VIADD R7, R4, 0xe9 ;  /* 0x000000e904077836 */ /* 0x001fc40000000000 */
[----:B-1----:R-:W-:Y:S01]  /*37c10*/  LEA.HI.X.SX32 R11, R0, R5, 0x1, P3 ;  /* 0x00000005000b7211 */ /* 0x002fe200018f0eff */
[----:B------:R-:W-:Y:S01]  /*37c20*/  VIADD R8, R4, 0xea ;  /* 0x000000ea04087836 */ /* 0x000fe20000000000 */
[----:B------:R-:W-:Y:S01]  /*37c30*/  ISETP.LT.AND P3, PT, R12, UR4, !P0 ;  /* 0x000000040c007c0c */ /* 0x000fe2000c761270 */
[----:B------:R-:W-:Y:S01]  /*37c40*/  ULDC UR4, c[0x0][0x248] ;  /* 0x0000920000047ab9 */ /* 0x000fe20000000800 */
[----:B------:R-:W-:Y:S01]  /*37c50*/  PRMT R9, R122, 0x7632, R9 ;  /* 0x000076327a097816 */ /* 0x000fe20000000009 */
[----:B------:R-:W-:Y:S01]  /*37c60*/  VIADD R0, R0, UR4 ;  /* 0x0000000400007c36 */ /* 0x000fe20008000000 */
[----:B------:R-:W-:Y:S01]  /*37c70*/  @P1 STG.E.U16 desc[UR6][R10.64], R122 ;  /* 0x0000007a0a001986 */ /* 0x000fe2000c101506 */
[----:B------:R-:W-:Y:S02]  /*37c80*/  ULDC UR4, c[0x0][0x22c] ;  /* 0x00008b0000047ab9 */ /* 0x000fe40000000800 */
[----:B------:R-:W-:Y:S01]  /*37c90*/  ISETP.LT.AND P2, PT, R7, UR4, !P0 ;  /* 0x0000000407007c0c */ /* 0x000fe2000c741270 */
[----:B------:R-:W-:Y:S01]  /*37ca0*/  ULDC UR4, c[0x0][0x248] ;  /* 0x0000920000047ab9 */ /* 0x000fe20000000800 */
[----:B------:R-:W-:-:S04]  /*37cb0*/  LEA R6, P1, R0, R3, 0x1 ;  /* 0x0000000300067211 */ /* 0x000fc800078208ff */
        /* <DEDUP_REMOVED lines=74> */
[----:B------:R-:W-:Y:S01]  /*38160*/  VIADD R0, R4, 0xf3 ;  /* 0x000000f304007836 */ /* 0x000fe20000000000 */
[----:B------:R-:W-:Y:S01]  /*38170*/  ULDC UR5, c[0x0][0x22c] ;  /* 0x00008b0000057ab9 */ /* 0x000fe20000000800 */
[C---:B0-----:R-:W-:Y:S01]  /*38180*/  LEA.HI.X.SX32 R7, R12.reuse, R5, 0x1, P4 ;  /* 0x000000050c077211 */ /* 0x041fe200020f0eff */
[----:B------:R-:W-:Y:S01]  /*38190*/  VIADD R12, R12, UR4 ;  /* 0x000000040c0c7c36 */ /* 0x000fe20008000000 */
[----:B------:R-:W-:Y:S01]  /*381a0*/  ULDC UR4, c[0x0][0x248] ;  /* 0x0000920000047ab9 */ /* 0x000fe20000000800 */
[----:B------:R-:W-:-:S02]  /*381b0*/  VIADD R10, R4, 0xf4 ;  /* 0x000000f4040a7836 */ /* 0x000fc40000000000 */
[----:B------:R0:W-:Y:S01]  /*381c0*/  @P2 STG.E.U16 desc[UR6][R6.64], R127 ;  /* 0x0000007f06002986 */ /* 0x0001e2000c101506 */
[----:B------:R-:W-:Y:S02]  /*381d0*/  LEA R8, P4, R12, R3, 0x1 ;  /* 0x000000030c087211 */ /* 0x000fe400078808ff */
[----:B------:R-:W-:Y:S01]  /*381e0*/  ISETP.LT.AND P2, PT, R0, UR5, !P0 ;  /* 0x0000000500007c0c */ /* 0x000fe2000c741270 */
[C---:B------:R-:W-:Y:S01]  /*381f0*/  VIADD R0, R12.reuse, UR4 ;  /* 0x000000040c007c36 */ /* 0x040fe20008000000 */
[----:B------:R-:W-:Y:S01]  /*38200*/  LEA.HI.X.SX32 R9, R12, R5, 0x1, P4 ;  /* 0x000000050c097211 */ /* 0x000fe200020f0eff */
[----:B------:R-:W-:Y:S01]  /*38210*/  ULDC UR4, c[0x0][0x22c] ;  /* 0x00008b0000047ab9 */ /* 0x000fe20000000800 */
[----:B------:R-:W-:Y:S01]  /*38220*/  ULDC UR5, c[0x0][0x22c] ;  /* 0x00008b0000057ab9 */ /* 0x000fe20000000800 */
[----:B0-----:R-:W-:Y:S02]  /*38230*/  PRMT R7, R127, 0x7632, R7 ;  /* 0x000076327f077816 */ /* 0x001fe40000000007 */
[----:B------:R-:W-:-:S03]  /*38240*/  LEA R6, P4, R0, R3, 0x1 ;  /* 0x0000000300067211 */ /* 0x000fc600078808ff */
[----:B------:R0:W-:Y:S01]  /*38250*/  @P1 STG.E.U16 desc[UR6][R8.64], R7 ;  /* 0x0000000708001986 */ /* 0x0001e2000c101506 */
[----:B------:R-:W-:Y:S01]  /*38260*/  ISETP.LT.AND P1, PT, R10, UR4, !P0 ;  /* 0x000000040a007c0c */ /* 0x000fe2000c721270 */
[----:B------:R-:W-:Y:S01]  /*38270*/  ULDC UR4, c[0x0][0x248] ;  /* 0x0000920000047ab9 */ /* 0x000fe20000000800 */
[----:B------:R-:W-:Y:S01]  /*38280*/  VIADD R10, R4, 0xf5 ;  /* 0x000000f5040a7836 */ /* 0x000fe20000000000 */
[C---:B0-----:R-:W-:Y:S01]  /*38290*/  LEA.HI.X.SX32 R7, R0.reuse, R5, 0x1, P4 ;  /* 0x0000000500077211 */ /* 0x041fe200020f0eff */
[----:B------:R-:W-:Y:S01]  /*382a0*/  VIADD R0, R0, UR4 ;  /* 0x0000000400007c36 */ /* 0x000fe20008000000 */
[----:B------:R-:W-:Y:S02]  /*382b0*/  ULDC UR4, c[0x0][0x248] ;  /* 0x0000920000047ab9 */ /* 0x000fe40000000800 */
[----:B------:R-:W-:Y:S01]  /*382c0*/  ISETP.LT.AND P4, PT, R10, UR5, !P0 ;  /* 0x000000050a007c0c */ /* 0x000fe2000c781270 */
[----:B------:R-:W-:Y:S01]  /*382d0*/  ULDC UR5, c[0x0][0x22c] ;  /* 0x00008b0000057ab9 */ /* 0x000fe20000000800 */
[----:B------:R0:W-:Y:S01]  /*382e0*/  @P5 STG.E.U16 desc[UR6][R6.64], R128 ;  /* 0x0000008006005986 */ /* 0x0001e2000c101506 */
[C---:B------:R-:W-:Y:S01]  /*382f0*/  LEA R10, P5, R0.reuse, R3, 0x1 ;  /* 0x00000003000a7211 */ /* 0x040fe200078a08ff */
[----:B------:R-:W-:Y:S01]  /*38300*/  VIADD R12, R0, UR4 ;  /* 0x00000004000c7c36 */ /* 0x000fe20008000000 */
[----:B------:R-:W-:-:S02]  /*38310*/  ULDC UR4, c[0x0][0x248] ;  /* 0x0000920000047ab9 */ /* 0x000fc40000000800 */
[----:B------:R-:W-:Y:S01]  /*38320*/  LEA.HI.X.SX32 R11, R0, R5, 0x1, P5 ;  /* 0x00000005000b7211 */ /* 0x000fe200028f0eff */
[C---:B------:R-:W-:Y:S01]  /*38330*/  VIADD R0, R12.reuse, UR4 ;  /* 0x000000040c007c36 */ /* 0x040fe20008000000 */
[----:B------:R-:W-:Y:S01]  /*38340*/  LEA R8, P5, R12, R3, 0x1 ;  /* 0x000000030c087211 */ /* 0x000fe200078a08ff */
[----:B------:R-:W-:-:S03]  /*38350*/  ULDC UR4, c[0x0][0x248] ;  /* 0x0000920000047ab9 */ /* 0x000fc60000000800 */
[----:B------:R-:W-:Y:S01]  /*38360*/  LEA.HI.X.SX32 R9, R12, R5, 0x1, P5 ;  /* 0x000000050c097211 */ /* 0x000fe200028f0eff */
[----:B------:R-:W-:Y:S01]  /*38370*/  VIADD R12, R4, 0xf7 ;  /* 0x000000f7040c7836 */ /* 0x000fe20000000000 */
[----:B0-----:R-:W-:Y:S02]  /*38380*/  PRMT R7, R128, 0x7632, R7 ;  /* 0x0000763280077816 */ /* 0x001fe40000000007 */
[----:B------:R-:W-:-:S03]  /*38390*/  LEA R6, P5, R0, R3, 0x1 ;  /* 0x0000000300067211 */ /* 0x000fc600078a08ff */
[----:B------:R0:W-:Y:S01]  /*383a0*/  @P6 STG.E.U16 desc[UR6][R10.64], R7 ;  /* 0x000000070a006986 */ /* 0x0001e2000c101506 */
[----:B------:R-:W-:Y:S01]  /*383b0*/  ISETP.LT.AND P6, PT, R13, UR5, !P0 ;  /* 0x000000050d007c0c */ /* 0x000fe2000c7c1270 */
[----:B------:R-:W-:Y:S02]  /*383c0*/  ULDC UR5, c[0x0][0x22c] ;  /* 0x00008b0000057ab9 */ /* 0x000fe40000000800 */
[----:B------:R1:W-:Y:S01]  /*383d0*/  @P3 STG.E.U16 desc[UR6][R8.64], R129 ;  /* 0x0000008108003986 */ /* 0x0003e2000c101506 */
[----:B------:R-:W-:Y:S01]  /*383e0*/  ISETP.LT.AND P3, PT, R12, UR5, !P0 ;  /* 0x000000050c007c0c */ /* 0x000fe2000c761270 */
[----:B------:R-:W-:Y:S01]  /*383f0*/  ULDC UR5, c[0x0][0x22c] ;  /* 0x00008b0000057ab9 */ /* 0x000fe20000000800 */
[----:B------:R-:W-:Y:S02]  /*38400*/  PRMT R12, R131, 0x7632, R12 ;  /* 0x00007632830c7816 */ /* 0x000fe4000000000c */
[C---:B0-----:R-:W-:Y:S01]  /*38410*/  LEA.HI.X.SX32 R7, R0.reuse, R5, 0x1, P5 ;  /* 0x0000000500077211 */ /* 0x041fe200028f0eff */
[----:B------:R-:W-:Y:S01]  /*38420*/  VIADD R0, R0, UR4 ;  /* 0x0000000400007c36 */ /* 0x000fe20008000000 */
[----:B------:R-:W-:Y:S01]  /*38430*/  ULDC UR4, c[0x0][0x248] ;  /* 0x0000920000047ab9 */ /* 0x000fe20000000800 */
[C---:B------:R-:W-:Y:S01]  /*38440*/  VIADD R10, R4.reuse, 0xf8 ;  /* 0x000000f8040a7836 */ /* 0x040fe20000000000 */
[----:B-1----:R-:W-:Y:S01]  /*38450*/  PRMT R9, R129, 0x7632, R9 ;  /* 0x0000763281097816 */ /* 0x002fe20000000009 */
[----:B------:R-:W-:Y:S01]  /*38460*/  VIADD R11, R4, 0xfa ;  /* 0x000000fa040b7836 */ /* 0x000fe20000000000 */
[----:B------:R-:W-:-:S03]  /*38470*/  LEA R8, P5, R0, R3, 0x1 ;  /* 0x0000000300087211 */ /* 0x000fc600078a08ff */
[----:B------:R0:W-:Y:S01]  /*38480*/  @P2 STG.E.U16 desc[UR6][R6.64], R9 ;  /* 0x0000000906002986 */ /* 0x0001e2000c101506 */
[----:B------:R-:W-:Y:S01]  /*38490*/  ISETP.LT.AND P2, PT, R10, UR5, !P0 ;  /* 0x000000050a007c0c */ /* 0x000fe2000c741270 */
[C---:B------:R-:W-:Y:S01]  /*384a0*/  VIADD R10, R0.reuse, UR4 ;  /* 0x00000004000a7c36 */ /* 0x040fe20008000000 */
[----:B------:R-:W-:Y:S01]  /*384b0*/  ULDC UR4, c[0x0][0x22c] ;  /* 0x00008b0000047ab9 */ /* 0x000fe20000000800 */
[----:B------:R-:W-:Y:S01]  /*384c0*/  ULDC UR5, c[0x0][0x22c] ;  /* 0x00008b0000057ab9 */ /* 0x000fe20000000800 */
[----:B0-----:R-:W-:Y:S01]  /*384d0*/  LEA.HI.X.SX32 R9, R0, R5, 0x1, P5 ;  /* 0x0000000500097211 */ /* 0x001fe200028f0eff */
[----:B------:R-:W-:Y:S01]  /*384e0*/  VIADD R0, R4, 0xf9 ;  /* 0x000000f904007836 */ /* 0x000fe20000000000 */
[----:B------:R-:W-:-:S03]  /*384f0*/  LEA R6, P5, R10, R3, 0x1 ;  /* 0x000000030a067211 */ /* 0x000fc600078a08ff */
[----:B------:R0:W-:Y:S01]  /*38500*/  @P1 STG.E.U16 desc[UR6][R8.64], R130 ;  /* 0x0000008208001986 */ /* 0x0001e2000c101506 */
[----:B------:R-:W-:Y:S01]  /*38510*/  ISETP.LT.AND P1, PT, R0, UR4, !P0 ;  /* 0x0000000400007c0c */ /* 0x000fe2000c721270 */
[----:B------:R-:W-:Y:S01]  /*38520*/  ULDC UR4, c[0x0][0x248] ;  /* 0x0000920000047ab9 */ /* 0x000fe20000000800 */
[C---:B------:R-:W-:Y:S01]  /*38530*/  LEA.HI.X.SX32 R7, R10.reuse, R5, 0x1, P5 ;  /* 0x000000050a077211 */ /* 0x040fe200028f0eff */
[----:B------:R-:W-:Y:S01]  /*38540*/  VIADD R0, R10, UR4 ;  /* 0x000000040a007c36 */ /* 0x000fe20008000000 */
[----:B------:R-:W-:Y:S02]  /*38550*/  ULDC UR4, c[0x0][0x22c] ;  /* 0x00008b0000047ab9 */ /* 0x000fe40000000800 */
[----:B------:R-:W-:Y:S01]  /*38560*/  ISETP.LT.AND P5, PT, R11, UR4, !P0 ;  /* 0x000000040b007c0c */ /* 0x000fe2000c7a1270 */
[----:B------:R-:W-:Y:S01]  /*38570*/  ULDC UR4, c[0x0][0x248] ;  /* 0x0000920000047ab9 */ /* 0x000fe20000000800 */
[----:B0-----:R-:W-:-:S05]  /*38580*/  PRMT R9, R130, 0x7632, R9 ;  /* 0x0000763282097816 */ /* 0x001fca0000000009 */
[----:B------:R0:W-:Y:S01]  /*38590*/  @P4 STG.E.U16 desc[UR6][R6.64], R9 ;  /* 0x0000000906004986 */ /* 0x0001e2000c101506 */
[----:B------:R-:W-:-:S04]  /*385a0*/  LEA R10, P4, R0, R3, 0x1 ;  /* 0x00000003000a7211 */ /* 0x000fc800078808ff */
[C---:B------:R-:W-:Y:S01]  /*385b0*/  LEA.HI.X.SX32 R11, R0.reuse, R5, 0x1, P4 ;  /* 0x00000005000b7211 */ /* 0x040fe200020f0eff */
[----:B------:R-:W-:Y:S01]  /*385c0*/  VIADD R0, R0, UR4 ;  /* 0x0000000400007c36 */ /* 0x000fe20008000000 */
[----:B------:R-:W-:Y:S01]  /*385d0*/  ULDC UR4, c[0x0][0x248] ;  /* 0x0000920000047ab9 */ /* 0x000fe20000000800 */
[----:B------:R-:W-:Y:S01]  /*385e0*/  ISETP.LT.AND P4, PT, R2, UR5, !P0 ;  /* 0x0000000502007c0c */ /* 0x000fe2000c781270 */
[----:B------:R-:W-:Y:S01]  /*385f0*/  ULDC UR5, c[0x0][0x248] ;  /* 0x0000920000057ab9 */ /* 0x000fe20000000800 */
[----:B------:R1:W-:Y:S01]  /*38600*/  @P6 STG.E.U16 desc[UR6][R10.64], R131 ;  /* 0x000000830a006986 */ /* 0x0003e2000c101506 */
[C---:B------:R-:W-:Y:S01]  /*38610*/  VIADD R2, R0.reuse, UR4 ;  /* 0x0000000400027c36 */ /* 0x040fe20008000000 */
[----:B0-----:R-:W-:Y:S01]  /*38620*/  LEA R6, P6, R0, R3, 0x1 ;  /* 0x0000000300067211 */ /* 0x001fe200078c08ff */
[----:B------:R-:W-:Y:S01]  /*38630*/  VIADD R9, R4, 0xfc ;  /* 0x000000fc04097836 */ /* 0x000fe20000000000 */
[----:B------:R-:W-:Y:S02]  /*38640*/  ULDC UR4, c[0x0][0x22c] ;  /* 0x00008b0000047ab9 */ /* 0x000fe40000000800 */
[----:B------:R-:W-:Y:S01]  /*38650*/  LEA.HI.X.SX32 R7, R0, R5, 0x1, P6 ;  /* 0x0000000500077211 */ /* 0x000fe200030f0eff */
[C---:B------:R-:W-:Y:S01]  /*38660*/  VIADD R0, R2.reuse, UR5 ;  /* 0x0000000502007c36 */ /* 0x040fe20008000000 */
[----:B------:R-:W-:Y:S01]  /*38670*/  LEA R8, P6, R2, R3, 0x1 ;  /* 0x0000000302087211 */ /* 0x000fe200078c08ff */
[----:B------:R-:W-:-:S02]  /*38680*/  ULDC UR5, c[0x0][0x248] ;  /* 0x0000920000057ab9 */ /* 0x000fc40000000800 */
[----:B------:R0:W-:Y:S01]  /*38690*/  @P3 STG.E.U16 desc[UR6][R6.64], R12 ;  /* 0x0000000c06003986 */ /* 0x0001e2000c101506 */
[----:B------:R-:W-:Y:S01]  /*386a0*/  ISETP.LT.AND P3, PT, R9, UR4, !P0 ;  /* 0x0000000409007c0c */ /* 0x000fe2000c761270 */
[----:B------:R-:W-:Y:S01]  /*386b0*/  ULDC UR4, c[0x0][0x22c] ;  /* 0x00008b0000047ab9 */ /* 0x000fe20000000800 */
[----:B------:R-:W-:Y:S01]  /*386c0*/  LEA.HI.X.SX32 R9, R2, R5, 0x1, P6 ;  /* 0x0000000502097211 */ /* 0x000fe200030f0eff */
[----:B------:R-:W-:Y:S01]  /*386d0*/  VIADD R2, R4, 0xfd ;  /* 0x000000fd04027836 */ /* 0x000fe20000000000 */
[----:B-1----:R-:W-:-:S03]  /*386e0*/  LEA R10, P6, R0, R3, 0x1 ;  /* 0x00000003000a7211 */ /* 0x002fc600078c08ff */
[----:B------:R-:W-:Y:S01]  /*386f0*/  @P2 STG.E.U16 desc[UR6][R8.64], R16 ;  /* 0x0000001008002986 */ /* 0x000fe2000c101506 */
[----:B------:R-:W-:Y:S01]  /*38700*/  ISETP.LT.AND P2, PT, R2, UR4, !P0 ;  /* 0x0000000402007c0c */ /* 0x000fe2000c741270 */
[----:B------:R-:W-:Y:S01]  /*38710*/  ULDC UR4, c[0x0][0x248] ;  /* 0x0000920000047ab9 */ /* 0x000fe20000000800 */
[C---:B------:R-:W-:Y:S01]  /*38720*/  LEA.HI.X.SX32 R11, R0.reuse, R5, 0x1, P6 ;  /* 0x00000005000b7211 */ /* 0x040fe200030f0eff */
[----:B------:R-:W-:Y:S01]  /*38730*/  VIADD R0, R0, UR4 ;  /* 0x0000000400007c36 */ /* 0x000fe20008000000 */
[----:B0-----:R-:W-:Y:S01]  /*38740*/  PRMT R7, R16, 0x7632, R7 ;  /* 0x0000763210077816 */ /* 0x001fe20000000007 */
[----:B------:R-:W-:Y:S02]  /*38750*/  ULDC UR4, c[0x0][0x248] ;  /* 0x0000920000047ab9 */ /* 0x000fe40000000800 */
[C---:B------:R-:W-:Y:S01]  /*38760*/  VIADD R2, R0.reuse, UR4 ;  /* 0x0000000400027c36 */ /* 0x040fe20008000000 */
[----:B------:R-:W-:Y:S01]  /*38770*/  ULDC UR4, c[0x0][0x248] ;  /* 0x0000920000047ab9 */ /* 0x000fe20000000800 */
[----:B------:R0:W-:Y:S01]  /*38780*/  @P1 STG.E.U16 desc[UR6][R10.64], R7 ;  /* 0x000000070a001986 */ /* 0x0001e2000c101506 */
[----:B------:R-:W-:Y:S01]  /*38790*/  LEA R6, P1, R0, R3, 0x1 ;  /* 0x0000000300067211 */ /* 0x000fe200078208ff */
[----:B------:R-:W-:-:S03]  /*387a0*/  VIADD R12, R2, UR5 ;  /* 0x00000005020c7c36 */ /* 0x000fc60008000000 */
[----:B0-----:R-:W-:Y:S01]  /*387b0*/  LEA.HI.X.SX32 R7, R0, R5, 0x1, P1 ;  /* 0x0000000500077211 */ /* 0x001fe200008f0eff */
[C---:B------:R-:W-:Y:S01]  /*387c0*/  VIADD R0, R12.reuse, UR4 ;  /* 0x000000040c007c36 */ /* 0x040fe20008000000 */
[-C--:B------:R-:W-:Y:S01]  /*387d0*/  LEA R10, P6, R12, R3.reuse, 0x1 ;  /* 0x000000030c0a7211 */ /* 0x080fe200078c08ff */
[----:B------:R-:W-:Y:S01]  /*387e0*/  ULDC UR4, c[0x0][0x248] ;  /* 0x0000920000047ab9 */ /* 0x000fe20000000800 */
[----:B------:R-:W-:Y:S01]  /*387f0*/  LEA R8, P1, R2, R3, 0x1 ;  /* 0x0000000302087211 */ /* 0x000fe200078208ff */
[----:B------:R-:W-:Y:S01]  /*38800*/  VIADD R14, R0, UR8 ;  /* 0x00000008000e7c36 */ /* 0x000fe20008000000 */
[----:B------:R-:W-:Y:S01]  /*38810*/  LEA.HI.X.SX32 R11, R12, R5, 0x1, P6 ;  /* 0x000000050c0b7211 */ /* 0x000fe200030f0eff */
[----:B------:R0:W-:Y:S01]  /*38820*/  @P5 STG.E.U16 desc[UR6][R6.64], R17 ;  /* 0x0000001106005986 */ /* 0x0001e2000c101506 */
[----:B------:R-:W-:Y:S01]  /*38830*/  LEA R12, P6, R0, R3, 0x1 ;  /* 0x00000003000c7211 */ /* 0x000fe200078c08ff */
[----:B------:R-:W-:Y:S01]  /*38840*/  VIADD R16, R14, UR4 ;  /* 0x000000040e107c36 */ /* 0x000fe20008000000 */
[----:B------:R-:W-:Y:S01]  /*38850*/  LEA.HI.X.SX32 R9, R2, R5, 0x1, P1 ;  /* 0x0000000502097211 */ /* 0x000fe200008f0eff */
[----:B------:R-:W-:Y:S01]  /*38860*/  ULDC UR4, c[0x0][0x22c] ;  /* 0x00008b0000047ab9 */ /* 0x000fe20000000800 */
[----:B------:R-:W-:-:S02]  /*38870*/  LEA R2, P1, R14, R3, 0x1 ;  /* 0x000000030e027211 */ /* 0x000fc400078208ff */
[----:B------:R-:W-:Y:S02]  /*38880*/  LEA.HI.X.SX32 R13, R0, R5, 0x1, P6 ;  /* 0x00000005000d7211 */ /* 0x000fe400030f0eff */
[----:B------:R-:W-:Y:S02]  /*38890*/  LEA R4, P6, R16, R3, 0x1 ;  /* 0x0000000310047211 */ /* 0x000fe400078c08ff */
[----:B------:R-:W-:Y:S02]  /*388a0*/  LEA.HI.X.SX32 R3, R14, R5, 0x1, P1 ;  /* 0x000000050e037211 */ /* 0x000fe400008f0eff */
[----:B------:R-:W-:Y:S02]  /*388b0*/  ISETP.LT.AND P1, PT, R15, UR4, !P0 ;  /* 0x000000040f007c0c */ /* 0x000fe4000c721270 */
[----:B------:R-:W-:Y:S02]  /*388c0*/  ISETP.LT.AND P0, PT, R20, UR9, !P0 ;  /* 0x0000000914007c0c */ /* 0x000fe4000c701270 */
[----:B------:R-:W-:-:S02]  /*388d0*/  PRMT R0, R17, 0x7632, R0 ;  /* 0x0000763211007816 */ /* 0x000fc40000000000 */
[----:B0-----:R-:W-:Y:S02]  /*388e0*/  PRMT R7, R18, 0x7632, R7 ;  /* 0x0000763212077816 */ /* 0x001fe40000000007 */
[----:B------:R-:W-:Y:S01]  /*388f0*/  LEA.HI.X.SX32 R5, R16, R5, 0x1, P6 ;  /* 0x0000000510057211 */ /* 0x000fe200030f0eff */
[----:B------:R0:W-:Y:S04]  /*38900*/  @P4 STG.E.U16 desc[UR6][R8.64], R0 ;  /* 0x0000000008004986 */ /* 0x0001e8000c101506 */
[----:B------:R0:W-:Y:S04]  /*38910*/  @P3 STG.E.U16 desc[UR6][R10.64], R18 ;  /* 0x000000120a003986 */ /* 0x0001e8000c101506 */
[----:B------:R0:W-:Y:S04]  /*38920*/  @P2 STG.E.U16 desc[UR6][R12.64], R7 ;  /* 0x000000070c002986 */ /* 0x0001e8000c101506 */
[----:B------:R0:W-:Y:S01]  /*38930*/  @P1 STG.E.U16 desc[UR6][R2.64], R19 ;  /* 0x0000001302001986 */ /* 0x0001e2000c101506 */
[----:B------:R-:W-:Y:S05]  /*38940*/  @!P0 EXIT ;  /* 0x000000000000894d */ /* 0x000fea0003800000 */
[----:B0-----:R-:W-:-:S05]  /*38950*/  PRMT R2, R19, 0x7632, R2 ;  /* 0x0000763213027816 */ /* 0x001fca0000000002 */
[----:B------:R-:W-:Y:S01]  /*38960*/  STG.E.U16 desc[UR6][R4.64], R2 ;  /* 0x0000000204007986 */ /* 0x000fe2000c101506 */
[----:B------:R-:W-:Y:S05]  /*38970*/  EXIT ;  /* 0x000000000000794d */ /* 0x000fea0003800000 */
.L_x_2:
[----:B------:R-:W-:-:S00]  /*38980*/  BRA `(.L_x_2) ;  /* 0xfffffffc00fc7947 */ /* 0x000fc0000383ffff */
[----:B------:R-:W-:-:S00]  /*38990*/  NOP ;  /* 0x0000000000007918 */ /* 0x000fc00000000000 */
        /* <DEDUP_REMOVED lines=14> */
.L_x_3:


//--------------------- .nv.shared.matmul_kernel  --------------------------
	.section	.nv.shared.matmul_kernel,"aw",@nobits
	.sectionflags	@""
	.align	16
	.zero		1024


//--------------------- .nv.shared.reserved.0     --------------------------
	.section	.nv.shared.reserved.0,"aw",@nobits
	.weak		__nv_reservedSMEM_offset_0_alias
	.size		__nv_reservedSMEM_offset_0_alias, 0, 0
	.other		__nv_reservedSMEM_offset_0_alias,@"STO_CUDA_RESERVED_SHARED STV_DEFAULT"
__nv_reservedSMEM_offset_0_alias:
	.zero		0


//--------------------- .nv.constant0.matmul_kernel --------------------------
	.section	.nv.constant0.matmul_kernel,"a",@progbits
	.sectionflags	@""
	.align	4
.nv.constant0.matmul_kernel:
	.zero		608


//--------------------- SYMBOLS --------------------------

	.type		.nv.reservedSmem.offset0,@object
	.size		.nv.reservedSmem.offset0,0x4
